	.target	sm_80

	.elftype	@"ET_EXEC"


//--------------------- .note.nv.tkinfo           --------------------------
	.section	.note.nv.tkinfo,"",@"SHT_NOTE"
	.sectionflags	@"SHF_NOTE_NV_TKINFO"
	.tkinfo
        /*0018*/ 	.word	0x00000002
        /*0030*/ 	.string	""
        /*0030*/ 	.string	"ptxas"
        /*0030*/ 	.string	"Cuda compilation tools, release 13.0, V13.0.88"
        /*0030*/ 	.string	"Build cuda_13.0.r13.0/compiler.36424714_0"
        /*0030*/ 	.string	"-v  -suppress-debug-info  -lineinfo  -arch sm_80 "



//--------------------- .note.nv.cuinfo           --------------------------
	.section	.note.nv.cuinfo,"",@"SHT_NOTE"
	.sectionflags	@"SHF_NOTE_NV_CUINFO"
        /*0018*/ 	.short	0x0002
        /*001a*/ 	.short	0x0050
        /*001c*/ 	.short	0x0082
	.zero		2


//--------------------- .nv.info                  --------------------------
	.section	.nv.info,"",@"SHT_CUDA_INFO"
	.align	4


	//----- nvinfo : EIATTR_REGCOUNT
	.align		4
        /*0000*/ 	.byte	0x04, 0x2f
        /*0002*/ 	.short	(.L_2 - .L_1)
	.align		4
.L_1:
        /*0004*/ 	.word	index@(attn_fwd)
        /*0008*/ 	.word	0x000000ff


	//----- nvinfo : EIATTR_FRAME_SIZE
	.align		4
.L_2:
        /*000c*/ 	.byte	0x04, 0x11
        /*000e*/ 	.short	(.L_4 - .L_3)
	.align		4
.L_3:
        /*0010*/ 	.word	index@(attn_fwd)
        /*0014*/ 	.word	0x000009c8


	//----- nvinfo : EIATTR_MIN_STACK_SIZE
	.align		4
.L_4:
        /*0018*/ 	.byte	0x04, 0x12
        /*001a*/ 	.short	(.L_6 - .L_5)
	.align		4
.L_5:
        /*001c*/ 	.word	index@(attn_fwd)
        /*0020*/ 	.word	0x000009c8
.L_6:


//--------------------- .nv.info.attn_fwd         --------------------------
	.section	.nv.info.attn_fwd,"",@"SHT_CUDA_INFO"
	.sectionflags	@""
	.align	4


	//----- nvinfo : EIATTR_CUDA_API_VERSION
	.align		4
        /*0000*/ 	.byte	0x04, 0x37
        /*0002*/ 	.short	(.L_8 - .L_7)
.L_7:
        /*0004*/ 	.word	0x00000082


	//----- nvinfo : EIATTR_SW2861232_WAR
	.align		4
.L_8:
        /*0008*/ 	.byte	0x01, 0x35
	.zero		2


	//----- nvinfo : EIATTR_PARAM_CBANK
	.align		4
        /*000c*/ 	.byte	0x04, 0x0a
        /*000e*/ 	.short	(.L_10 - .L_9)
	.align		4
.L_9:
        /*0010*/ 	.word	index@(.nv.constant0.attn_fwd)
        /*0014*/ 	.short	0x0160
        /*0016*/ 	.short	0x0088


	//----- nvinfo : EIATTR_CBANK_PARAM_SIZE
	.align		4
.L_10:
        /*0018*/ 	.byte	0x03, 0x19
        /*001a*/ 	.short	0x0088


	//----- nvinfo : EIATTR_KPARAM_INFO
	.align		4
        /*001c*/ 	.byte	0x04, 0x17
        /*001e*/ 	.short	(.L_12 - .L_11)
.L_11:
        /*0020*/ 	.word	0x00000000
        /*0024*/ 	.short	0x0019
        /*0026*/ 	.short	0x0080
        /*0028*/ 	.byte	0x00, 0xf4, 0x21, 0x00


	//----- nvinfo : EIATTR_KPARAM_INFO
	.align		4
.L_12:
        /*002c*/ 	.byte	0x04, 0x17
        /*002e*/ 	.short	(.L_14 - .L_13)
.L_13:
        /*0030*/ 	.word	0x00000000
        /*0034*/ 	.short	0x0018
        /*0036*/ 	.short	0x0078
        /*0038*/ 	.byte	0x00, 0xf4, 0x21, 0x00


	//----- nvinfo : EIATTR_KPARAM_INFO
	.align		4
.L_14:
        /*003c*/ 	.byte	0x04, 0x17
        /*003e*/ 	.short	(.L_16 - .L_15)
.L_15:
        /*0040*/ 	.word	0x00000000
        /*0044*/ 	.short	0x0017
        /*0046*/ 	.short	0x0070
        /*0048*/ 	.byte	0x00, 0xf0, 0x11, 0x00


	//----- nvinfo : EIATTR_KPARAM_INFO
	.align		4
.L_16:
        /*004c*/ 	.byte	0x04, 0x17
        /*004e*/ 	.short	(.L_18 - .L_17)
.L_17:
        /*0050*/ 	.word	0x00000000
        /*0054*/ 	.short	0x0016
        /*0056*/ 	.short	0x006c
        /*0058*/ 	.byte	0x00, 0xf0, 0x11, 0x00


	//----- nvinfo : EIATTR_KPARAM_INFO
	.align		4
.L_18:
        /*005c*/ 	.byte	0x04, 0x17
        /*005e*/ 	.short	(.L_20 - .L_19)
.L_19:
        /*0060*/ 	.word	0x00000000
        /*0064*/ 	.short	0x0015
        /*0066*/ 	.short	0x0068
        /*0068*/ 	.byte	0x00, 0xf0, 0x11, 0x00


	//----- nvinfo : EIATTR_KPARAM_INFO
	.align		4
.L_20:
        /*006c*/ 	.byte	0x04, 0x17
        /*006e*/ 	.short	(.L_22 - .L_21)
.L_21:
        /*0070*/ 	.word	0x00000000
        /*0074*/ 	.short	0x0014
        /*0076*/ 	.short	0x0064
        /*0078*/ 	.byte	0x00, 0xf0, 0x11, 0x00


	//----- nvinfo : EIATTR_KPARAM_INFO
	.align		4
.L_22:
        /*007c*/ 	.byte	0x04, 0x17
        /*007e*/ 	.short	(.L_24 - .L_23)
.L_23:
        /*0080*/ 	.word	0x00000000
        /*0084*/ 	.short	0x0013
        /*0086*/ 	.short	0x0060
        /*0088*/ 	.byte	0x00, 0xf0, 0x11, 0x00


	//----- nvinfo : EIATTR_KPARAM_INFO
	.align		4
.L_24:
        /*008c*/ 	.byte	0x04, 0x17
        /*008e*/ 	.short	(.L_26 - .L_25)
.L_25:
        /*0090*/ 	.word	0x00000000
        /*0094*/ 	.short	0x0012
        /*0096*/ 	.short	0x005c
        /*0098*/ 	.byte	0x00, 0xf0, 0x11, 0x00


	//----- nvinfo : EIATTR_KPARAM_INFO
	.align		4
.L_26:
        /*009c*/ 	.byte	0x04, 0x17
        /*009e*/ 	.short	(.L_28 - .L_27)
.L_27:
        /*00a0*/ 	.word	0x00000000
        /*00a4*/ 	.short	0x0011
        /*00a6*/ 	.short	0x0058
        /*00a8*/ 	.byte	0x00, 0xf0, 0x11, 0x00


	//----- nvinfo : EIATTR_KPARAM_INFO
	.align		4
.L_28:
        /*00ac*/ 	.byte	0x04, 0x17
        /*00ae*/ 	.short	(.L_30 - .L_29)
.L_29:
        /*00b0*/ 	.word	0x00000000
        /*00b4*/ 	.short	0x0010
        /*00b6*/ 	.short	0x0054
        /*00b8*/ 	.byte	0x00, 0xf0, 0x11, 0x00


	//----- nvinfo : EIATTR_KPARAM_INFO
	.align		4
.L_30:
        /*00bc*/ 	.byte	0x04, 0x17
        /*00be*/ 	.short	(.L_32 - .L_31)
.L_31:
        /*00c0*/ 	.word	0x00000000
        /*00c4*/ 	.short	0x000f
        /*00c6*/ 	.short	0x0050
        /*00c8*/ 	.byte	0x00, 0xf0, 0x11, 0x00


	//----- nvinfo : EIATTR_KPARAM_INFO
	.align		4
.L_32:
        /*00cc*/ 	.byte	0x04, 0x17
        /*00ce*/ 	.short	(.L_34 - .L_33)
.L_33:
        /*00d0*/ 	.word	0x00000000
        /*00d4*/ 	.short	0x000e
        /*00d6*/ 	.short	0x004c
        /*00d8*/ 	.byte	0x00, 0xf0, 0x11, 0x00


	//----- nvinfo : EIATTR_KPARAM_INFO
	.align		4
.L_34:
        /*00dc*/ 	.byte	0x04, 0x17
        /*00de*/ 	.short	(.L_36 - .L_35)
.L_35:
        /*00e0*/ 	.word	0x00000000
        /*00e4*/ 	.short	0x000d
        /*00e6*/ 	.short	0x0048
        /*00e8*/ 	.byte	0x00, 0xf0, 0x11, 0x00


	//----- nvinfo : EIATTR_KPARAM_INFO
	.align		4
.L_36:
        /*00ec*/ 	.byte	0x04, 0x17
        /*00ee*/ 	.short	(.L_38 - .L_37)
.L_37:
        /*00f0*/ 	.word	0x00000000
        /*00f4*/ 	.short	0x000c
        /*00f6*/ 	.short	0x0044
        /*00f8*/ 	.byte	0x00, 0xf0, 0x11, 0x00


	//----- nvinfo : EIATTR_KPARAM_INFO
	.align		4
.L_38:
        /*00fc*/ 	.byte	0x04, 0x17
        /*00fe*/ 	.short	(.L_40 - .L_39)
.L_39:
        /*0100*/ 	.word	0x00000000
        /*0104*/ 	.short	0x000b
        /*0106*/ 	.short	0x0040
        /*0108*/ 	.byte	0x00, 0xf0, 0x11, 0x00


	//----- nvinfo : EIATTR_KPARAM_INFO
	.align		4
.L_40:
        /*010c*/ 	.byte	0x04, 0x17
        /*010e*/ 	.short	(.L_42 - .L_41)
.L_41:
        /*0110*/ 	.word	0x00000000
        /*0114*/ 	.short	0x000a
        /*0116*/ 	.short	0x003c
        /*0118*/ 	.byte	0x00, 0xf0, 0x11, 0x00


	//----- nvinfo : EIATTR_KPARAM_INFO
	.align		4
.L_42:
        /*011c*/ 	.byte	0x04, 0x17
        /*011e*/ 	.short	(.L_44 - .L_43)
.L_43:
        /*0120*/ 	.word	0x00000000
        /*0124*/ 	.short	0x0009
        /*0126*/ 	.short	0x0038
        /*0128*/ 	.byte	0x00, 0xf0, 0x11, 0x00


	//----- nvinfo : EIATTR_KPARAM_INFO
	.align		4
.L_44:
        /*012c*/ 	.byte	0x04, 0x17
        /*012e*/ 	.short	(.L_46 - .L_45)
.L_45:
        /*0130*/ 	.word	0x00000000
        /*0134*/ 	.short	0x0008
        /*0136*/ 	.short	0x0034
        /*0138*/ 	.byte	0x00, 0xf0, 0x11, 0x00


	//----- nvinfo : EIATTR_KPARAM_INFO
	.align		4
.L_46:
        /*013c*/ 	.byte	0x04, 0x17
        /*013e*/ 	.short	(.L_48 - .L_47)
.L_47:
        /*0140*/ 	.word	0x00000000
        /*0144*/ 	.short	0x0007
        /*0146*/ 	.short	0x0030
        /*0148*/ 	.byte	0x00, 0xf0, 0x11, 0x00


	//----- nvinfo : EIATTR_KPARAM_INFO
	.align		4
.L_48:
        /*014c*/ 	.byte	0x04, 0x17
        /*014e*/ 	.short	(.L_50 - .L_49)
.L_49:
        /*0150*/ 	.word	0x00000000
        /*0154*/ 	.short	0x0006
        /*0156*/ 	.short	0x002c
        /*0158*/ 	.byte	0x00, 0xf0, 0x11, 0x00


	//----- nvinfo : EIATTR_KPARAM_INFO
	.align		4
.L_50:
        /*015c*/ 	.byte	0x04, 0x17
        /*015e*/ 	.short	(.L_52 - .L_51)
.L_51:
        /*0160*/ 	.word	0x00000000
        /*0164*/ 	.short	0x0005
        /*0166*/ 	.short	0x0028
        /*0168*/ 	.byte	0x00, 0xf0, 0x11, 0x00


	//----- nvinfo : EIATTR_KPARAM_INFO
	.align		4
.L_52:
        /*016c*/ 	.byte	0x04, 0x17
        /*016e*/ 	.short	(.L_54 - .L_53)
.L_53:
        /*0170*/ 	.word	0x00000000
        /*0174*/ 	.short	0x0004
        /*0176*/ 	.short	0x0020
        /*0178*/ 	.byte	0x00, 0xf4, 0x21, 0x00


	//----- nvinfo : EIATTR_KPARAM_INFO
	.align		4
.L_54:
        /*017c*/ 	.byte	0x04, 0x17
        /*017e*/ 	.short	(.L_56 - .L_55)
.L_55:
        /*0180*/ 	.word	0x00000000
        /*0184*/ 	.short	0x0003
        /*0186*/ 	.short	0x0018
        /*0188*/ 	.byte	0x00, 0xf4, 0x21, 0x00


	//----- nvinfo : EIATTR_KPARAM_INFO
	.align		4
.L_56:
        /*018c*/ 	.byte	0x04, 0x17
        /*018e*/ 	.short	(.L_58 - .L_57)
.L_57:
        /*0190*/ 	.word	0x00000000
        /*0194*/ 	.short	0x0002
        /*0196*/ 	.short	0x0010
        /*0198*/ 	.byte	0x00, 0xf4, 0x21, 0x00


	//----- nvinfo : EIATTR_KPARAM_INFO
	.align		4
.L_58:
        /*019c*/ 	.byte	0x04, 0x17
        /*019e*/ 	.short	(.L_60 - .L_59)
.L_59:
        /*01a0*/ 	.word	0x00000000
        /*01a4*/ 	.short	0x0001
        /*01a6*/ 	.short	0x0008
        /*01a8*/ 	.byte	0x00, 0xf4, 0x21, 0x00


	//----- nvinfo : EIATTR_KPARAM_INFO
	.align		4
.L_60:
        /*01ac*/ 	.byte	0x04, 0x17
        /*01ae*/ 	.short	(.L_62 - .L_61)
.L_61:
        /*01b0*/ 	.word	0x00000000
        /*01b4*/ 	.short	0x0000
        /*01b6*/ 	.short	0x0000
        /*01b8*/ 	.byte	0x00, 0xf4, 0x21, 0x00


	//----- nvinfo : EIATTR_MAXREG_COUNT
	.align		4
.L_62:
        /*01bc*/ 	.byte	0x03, 0x1b
        /*01be*/ 	.short	0x00ff


	//----- nvinfo : EIATTR_NUM_BARRIERS
	.align		4
        /*01c0*/ 	.byte	0x02, 0x4c
        /*01c2*/ 	.byte	0x01
	.zero		1


	//----- nvinfo : EIATTR_ANNOTATIONS
	.align		4
        /*01c4*/ 	.byte	0x04, 0x55
        /*01c6*/ 	.short	(.L_64 - .L_63)


	//   ....[0]....
.L_63:
        /*01c8*/ 	.word	0x00000001
        /*01cc*/ 	.byte	0xd0, 0x00, 0x00, 0x00, 0x01, 0x00, 0x00, 0x00, 0x00, 0x2a, 0x00, 0x00, 0x01, 0x00, 0x00, 0x00
        /* <DEDUP_REMOVED lines=369> */
        /*18ec*/ 	.byte	0x80, 0x4c, 0x01, 0x00


	//----- nvinfo : EIATTR_MERCURY_ISA_VERSION
	.align		4
.L_64:
        /*18f0*/ 	.byte	0x03, 0x5f
        /*18f2*/ 	.short	0x0000


	//----- nvinfo : EIATTR_COOP_GROUP_MASK_REGIDS
	.align		4
        /*18f4*/ 	.byte	0x04, 0x29
        /*18f6*/ 	.short	(.L_66 - .L_65)


	//   ....[0]....
.L_65:
        /*18f8*/ 	.word	0xffffffff


	//   ....[1]....
        /*18fc*/ 	.word	0xffffffff


	//   ....[2]....
        /*1900*/ 	.word	0xffffffff


	//   ....[3]....
        /*1904*/ 	.word	0xffffffff


	//   ....[4]....
        /*1908*/ 	.word	0xffffffff


	//   ....[5]....
        /*190c*/ 	.word	0xffffffff


	//   ....[6]....
        /*1910*/ 	.word	0xffffffff


	//   ....[7]....
        /*1914*/ 	.word	0xffffffff


	//   ....[8]....
        /*1918*/ 	.word	0xffffffff


	//   ....[9]....
        /*191c*/ 	.word	0xffffffff


	//   ....[10]....
        /*1920*/ 	.word	0xffffffff


	//   ....[11]....
        /*1924*/ 	.word	0xffffffff


	//   ....[12]....
        /*1928*/ 	.word	0xffffffff


	//   ....[13]....
        /*192c*/ 	.word	0xffffffff


	//   ....[14]....
        /*1930*/ 	.word	0xffffffff


	//   ....[15]....
        /*1934*/ 	.word	0xffffffff


	//   ....[16]....
        /*1938*/ 	.word	0xffffffff


	//   ....[17]....
        /*193c*/ 	.word	0xffffffff


	//   ....[18]....
        /*1940*/ 	.word	0xffffffff


	//   ....[19]....
        /*1944*/ 	.word	0xffffffff


	//   ....[20]....
        /*1948*/ 	.word	0xffffffff


	//   ....[21]....
        /*194c*/ 	.word	0xffffffff


	//   ....[22]....
        /*1950*/ 	.word	0xffffffff


	//   ....[23]....
        /*1954*/ 	.word	0xffffffff


	//   ....[24]....
        /*1958*/ 	.word	0xffffffff


	//   ....[25]....
        /*195c*/ 	.word	0xffffffff


	//   ....[26]....
        /*1960*/ 	.word	0xffffffff


	//   ....[27]....
        /*1964*/ 	.word	0xffffffff


	//   ....[28]....
        /*1968*/ 	.word	0xffffffff


	//   ....[29]....
        /*196c*/ 	.word	0xffffffff


	//   ....[30]....
        /*1970*/ 	.word	0xffffffff


	//   ....[31]....
        /*1974*/ 	.word	0xffffffff


	//   ....[32]....
        /*1978*/ 	.word	0xffffffff


	//   ....[33]....
        /*197c*/ 	.word	0xffffffff


	//   ....[34]....
        /*1980*/ 	.word	0xffffffff


	//   ....[35]....
        /*1984*/ 	.word	0xffffffff


	//   ....[36]....
        /*1988*/ 	.word	0xffffffff


	//   ....[37]....
        /*198c*/ 	.word	0xffffffff


	//   ....[38]....
        /*1990*/ 	.word	0xffffffff


	//   ....[39]....
        /*1994*/ 	.word	0xffffffff


	//----- nvinfo : EIATTR_COOP_GROUP_INSTR_OFFSETS
	.align		4
.L_66:
        /*1998*/ 	.byte	0x04, 0x28
        /*199a*/ 	.short	(.L_68 - .L_67)


	//   ....[0]....
.L_67:
        /*199c*/ 	.word	0x0000a3a0


	//   ....[1]....
        /*19a0*/ 	.word	0x0000a3b0


	//   ....[2]....
        /*19a4*/ 	.word	0x0000a3c0


	//   ....[3]....
        /*19a8*/ 	.word	0x0000a3d0


	//   ....[4]....
        /*19ac*/ 	.word	0x0000a3e0


	//   ....[5]....
        /*19b0*/ 	.word	0x0000a3f0


	//   ....[6]....
        /*19b4*/ 	.word	0x0000a400


	//   ....[7]....
        /*19b8*/ 	.word	0x0000a410


	//   ....[8]....
        /*19bc*/ 	.word	0x0000a4a0


	//   ....[9]....
        /*19c0*/ 	.word	0x0000a4b0


	//   ....[10]....
        /*19c4*/ 	.word	0x0000a4c0


	//   ....[11]....
        /*19c8*/ 	.word	0x0000a4d0


	//   ....[12]....
        /*19cc*/ 	.word	0x0000a4e0


	//   ....[13]....
        /*19d0*/ 	.word	0x0000a4f0


	//   ....[14]....
        /*19d4*/ 	.word	0x0000a500


	//   ....[15]....
        /*19d8*/ 	.word	0x0000a510


	//   ....[16]....
        /*19dc*/ 	.word	0x0000a670


	//   ....[17]....
        /*19e0*/ 	.word	0x0000a680


	//   ....[18]....
        /*19e4*/ 	.word	0x0000a6b0


	//   ....[19]....
        /*19e8*/ 	.word	0x0000a6c0


	//   ....[20]....
        /*19ec*/ 	.word	0x0000a970


	//   ....[21]....
        /*19f0*/ 	.word	0x0000aab0


	//   ....[22]....
        /*19f4*/ 	.word	0x0000b250


	//   ....[23]....
        /*19f8*/ 	.word	0x0000b260


	//   ....[24]....
        /*19fc*/ 	.word	0x0000b270


	//   ....[25]....
        /*1a00*/ 	.word	0x0000b280


	//   ....[26]....
        /*1a04*/ 	.word	0x0000b290


	//   ....[27]....
        /*1a08*/ 	.word	0x0000b2a0


	//   ....[28]....
        /*1a0c*/ 	.word	0x0000b2b0


	//   ....[29]....
        /*1a10*/ 	.word	0x0000b340


	//   ....[30]....
        /*1a14*/ 	.word	0x0000b350


	//   ....[31]....
        /*1a18*/ 	.word	0x0000b360


	//   ....[32]....
        /*1a1c*/ 	.word	0x0000b370


	//   ....[33]....
        /*1a20*/ 	.word	0x0000b380


	//   ....[34]....
        /*1a24*/ 	.word	0x0000b390


	//   ....[35]....
        /*1a28*/ 	.word	0x0000b3a0


	//   ....[36]....
        /*1a2c*/ 	.word	0x0000b510


	//   ....[37]....
        /*1a30*/ 	.word	0x0000b520


	//   ....[38]....
        /*1a34*/ 	.word	0x0000b550


	//   ....[39]....
        /*1a38*/ 	.word	0x0000b560


	//----- nvinfo : EIATTR_EXIT_INSTR_OFFSETS
	.align		4
.L_68:
        /*1a3c*/ 	.byte	0x04, 0x1c
        /*1a3e*/ 	.short	(.L_70 - .L_69)


	//   ....[0]....
.L_69:
        /*1a40*/ 	.word	0x00014c70


	//   ....[1]....
        /*1a44*/ 	.word	0x00014d30


	//----- nvinfo : EIATTR_REQNTID
	.align		4
.L_70:
        /*1a48*/ 	.byte	0x04, 0x10
        /*1a4a*/ 	.short	(.L_72 - .L_71)
.L_71:
        /*1a4c*/ 	.word	0x00000080
        /*1a50*/ 	.word	0x00000001
        /*1a54*/ 	.word	0x00000001
.L_72:


//--------------------- .nv.callgraph             --------------------------
	.section	.nv.callgraph,"",@"SHT_CUDA_CALLGRAPH"
	.align	4
	.sectionentsize	8
	.align		4
        /*0000*/ 	.word	0x00000000
	.align		4
        /*0004*/ 	.word	0xffffffff
	.align		4
        /*0008*/ 	.word	0x00000000
	.align		4
        /*000c*/ 	.word	0xfffffffe
	.align		4
        /*0010*/ 	.word	0x00000000
	.align		4
        /*0014*/ 	.word	0xfffffffd
	.align		4
        /*0018*/ 	.word	0x00000000
	.align		4
        /*001c*/ 	.word	0xfffffffc


//--------------------- .nv.rel.action            --------------------------
	.section	.nv.rel.action,"",@"SHT_CUDA_RELOCINFO"
	.align	8
	.sectionentsize	8
        /*0000*/ 	.byte	0x73, 0x00, 0x00, 0x00, 0x00, 0x00, 0x00, 0x00, 0x00, 0x00, 0x00, 0x11, 0x25, 0x00, 0x05, 0x36


//--------------------- .nv.constant4             --------------------------
	.section	.nv.constant4,"a",@progbits
	.align	8
	.align		8
.nv.constant4:
        /*0000*/ 	.dword	_$_str


//--------------------- .nv.constant0.attn_fwd    --------------------------
	.section	.nv.constant0.attn_fwd,"a",@progbits
	.sectionflags	@""
	.align	4
.nv.constant0.attn_fwd:
	.zero		488


//--------------------- .text.attn_fwd            --------------------------
	.section	.text.attn_fwd,"ax",@progbits
	.sectioninfo	@"SHI_REGISTERS=255"
	.align	128
        .global         attn_fwd
        .type           attn_fwd,@function
        .size           attn_fwd,(.L_x_3 - attn_fwd)
        .other          attn_fwd,@"STO_CUDA_ENTRY STV_DEFAULT"
attn_fwd:
.text.attn_fwd:
[----:B------:R-:W-:-:S03]  /*0000*/  MOV R1, c[0x0][0x28] ;  /* 0x00000a0000017a02 */ /* 0x000fc60000000f00 */
[----:B------:R-:W0:Y:S01]  /*0010*/  S2R R200, SR_TID.X ;  /* 0x0000000000c87919 */ /* 0x000e220000002100 */
[----:B------:R-:W-:Y:S01]  /*0020*/  IADD3 R1, R1, -0x9c8, RZ ;  /* 0xfffff63801017810 */ /* 0x000fe20007ffe0ff */
[----:B------:R-:W-:Y:S01]  /*0030*/  ULDC.64 UR4, c[0x0][0x118] ;  /* 0x0000460000047ab9 */ /* 0x000fe20000000a00 */
[----:B------:R-:W-:Y:S01]  /*0040*/  MOV R13, c[0x0][0x198] ;  /* 0x00006600000d7a02 */ /* 0x000fe20000000f00 */
[----:B------:R-:W1:Y:S04]  /*0050*/  S2R R3, SR_CTAID.X ;  /* 0x0000000000037919 */ /* 0x000e680000002500 */
[----:B------:R-:W2:Y:S01]  /*0060*/  S2R R148, SR_CTAID.Y ;  /* 0x0000000000947919 */ /* 0x000ea20000002600 */
[----:B0-----:R-:W-:Y:S02]  /*0070*/  LOP3.LUT R2, R200, 0x3f, RZ, 0xc0, !PT ;  /* 0x0000003fc8027812 */ /* 0x001fe400078ec0ff */
[----:B------:R-:W-:-:S03]  /*0080*/  SHF.R.U32.HI R4, RZ, 0x6, R200 ;  /* 0x00000006ff047819 */ /* 0x000fc600000116c8 */
[----:B-1----:R-:W-:Y:S01]  /*0090*/  IMAD R5, R3, 0x40, R2 ;  /* 0x0000004003057824 */ /* 0x002fe200078e0202 */
[----:B------:R-:W-:Y:S01]  /*00a0*/  SGXT.U32 R150, R4, 0x1 ;  /* 0x000000010496781a */ /* 0x000fe20000000000 */
[----:B--2---:R-:W-:Y:S02]  /*00b0*/  IMAD R0, R148, c[0x0][0x190], RZ ;  /* 0x0000640094007a24 */ /* 0x004fe400078e02ff */
[----:B------:R-:W-:Y:S01]  /*00c0*/  IMAD R3, R5, c[0x0][0x194], RZ ;  /* 0x0000650005037a24 */ /* 0x000fe200078e02ff */
[----:B------:R0:W-:Y:S01]  /*00d0*/  STL [R1+0x880], R5 ;  /* 0x0008800501007387 */ /* 0x0001e20000100800 */
[----:B------:R-:W-:Y:S02]  /*00e0*/  IMAD.SHL.U32 R4, R0, 0x2, RZ ;  /* 0x0000000200047824 */ /* 0x000fe400078e00ff */
[----:B------:R-:W-:Y:S02]  /*00f0*/  IMAD R7, R150, c[0x0][0x198], RZ ;  /* 0x0000660096077a24 */ /* 0x000fe400078e02ff */
[----:B------:R-:W-:Y:S01]  /*0100*/  IMAD.HI R0, R0, 0x2, RZ ;  /* 0x0000000200007827 */ /* 0x000fe200078e02ff */
[----:B0-----:R-:W-:-:S03]  /*0110*/  SHF.L.U32 R5, R3, 0x1, RZ ;  /* 0x0000000103057819 */ /* 0x001fc600000006ff */
[----:B------:R-:W-:Y:S01]  /*0120*/  IMAD.HI R3, R3, 0x2, RZ ;  /* 0x0000000203037827 */ /* 0x000fe200078e02ff */
[----:B------:R-:W-:-:S03]  /*0130*/  IADD3 R4, P0, P1, R5, c[0x0][0x160], R4 ;  /* 0x0000580005047a10 */ /* 0x000fc6000791e004 */
[----:B------:R-:W-:Y:S01]  /*0140*/  IMAD R5, R13, 0x2, R7 ;  /* 0x000000020d057824 */ /* 0x000fe200078e0207 */
[----:B------:R-:W-:Y:S02]  /*0150*/  IADD3.X R0, R3, c[0x0][0x164], R0, P0, P1 ;  /* 0x0000590003007a10 */ /* 0x000fe400007e2400 */
[----:B------:R-:W-:Y:S02]  /*0160*/  LEA R8, P0, R7, R4, 0x1 ;  /* 0x0000000407087211 */ /* 0x000fe400078008ff */
[----:B------:R-:W-:Y:S02]  /*0170*/  LEA R15, R13, R5, 0x1 ;  /* 0x000000050d0f7211 */ /* 0x000fe400078e08ff */
[----:B------:R-:W-:Y:S02]  /*0180*/  LEA.HI.X.SX32 R9, R7, R0, 0x1, P0 ;  /* 0x0000000007097211 */ /* 0x000fe400000f0eff */
[-C--:B------:R-:W-:Y:S01]  /*0190*/  LEA R10, P1, R5, R4.reuse, 0x1 ;  /* 0x00000004050a7211 */ /* 0x080fe200078208ff */
[----:B------:R-:W-:Y:S01]  /*01a0*/  IMAD R7, R13, 0x2, R15 ;  /* 0x000000020d077824 */ /* 0x000fe200078e020f */
[----:B------:R-:W-:Y:S01]  /*01b0*/  LEA R14, P0, R15, R4, 0x1 ;  /* 0x000000040f0e7211 */ /* 0x000fe200078008ff */
[----:B------:R0:W2:Y:S01]  /*01c0*/  LDG.E.U16 R3, [R8.64] ;  /* 0x0000000408037981 */ /* 0x0000a2000c1e1500 */
[----:B------:R-:W-:-:S02]  /*01d0*/  LEA.HI.X.SX32 R11, R5, R0, 0x1, P1 ;  /* 0x00000000050b7211 */ /* 0x000fc400008f0eff */
[----:B------:R-:W-:Y:S02]  /*01e0*/  LEA R19, R13, R7, 0x1 ;  /* 0x000000070d137211 */ /* 0x000fe400078e08ff */
[----:B------:R-:W-:Y:S01]  /*01f0*/  LEA.HI.X.SX32 R15, R15, R0, 0x1, P0 ;  /* 0x000000000f0f7211 */ /* 0x000fe200000f0eff */
[----:B------:R1:W3:Y:S02]  /*0200*/  LDG.E.U16 R5, [R10.64] ;  /* 0x000000040a057981 */ /* 0x0002e4000c1e1500 */
[----:B------:R-:W-:Y:S01]  /*0210*/  IMAD R21, R13, 0x2, R19 ;  /* 0x000000020d157824 */ /* 0x000fe200078e0213 */
[----:B------:R-:W-:Y:S01]  /*0220*/  LEA R16, P0, R7, R4, 0x1 ;  /* 0x0000000407107211 */ /* 0x000fe200078008ff */
[----:B------:R4:W5:Y:S03]  /*0230*/  LDG.E.U16 R6, [R14.64] ;  /* 0x000000040e067981 */ /* 0x000966000c1e1500 */
[----:B------:R-:W-:-:S02]  /*0240*/  LEA R23, R13, R21, 0x1 ;  /* 0x000000150d177211 */ /* 0x000fc400078e08ff */
[----:B------:R-:W-:Y:S02]  /*0250*/  LEA.HI.X.SX32 R17, R7, R0, 0x1, P0 ;  /* 0x0000000007117211 */ /* 0x000fe400000f0eff */
[-C--:B------:R-:W-:Y:S01]  /*0260*/  LEA R20, P0, R21, R4.reuse, 0x1 ;  /* 0x0000000415147211 */ /* 0x080fe200078008ff */
[----:B-1----:R-:W-:Y:S01]  /*0270*/  IMAD R11, R13, 0x2, R23 ;  /* 0x000000020d0b7824 */ /* 0x002fe200078e0217 */
[----:B------:R-:W-:Y:S01]  /*0280*/  LEA R18, P1, R19, R4, 0x1 ;  /* 0x0000000413127211 */ /* 0x000fe200078208ff */
[----:B------:R1:W2:Y:S01]  /*0290*/  LDG.E.U16 R7, [R16.64] ;  /* 0x0000000410077981 */ /* 0x0002a2000c1e1500 */
[----:B------:R-:W-:Y:S02]  /*02a0*/  LEA.HI.X.SX32 R21, R21, R0, 0x1, P0 ;  /* 0x0000000015157211 */ /* 0x000fe400000f0eff */
[----:B------:R-:W-:Y:S02]  /*02b0*/  LEA R22, P0, R23, R4, 0x1 ;  /* 0x0000000417167211 */ /* 0x000fe400078008ff */
[----:B------:R-:W-:Y:S01]  /*02c0*/  LEA R27, R13, R11, 0x1 ;  /* 0x0000000b0d1b7211 */ /* 0x000fe200078e08ff */
[----:B0-----:R0:W2:Y:S01]  /*02d0*/  LDG.E.U16 R8, [R20.64] ;  /* 0x0000000414087981 */ /* 0x0010a2000c1e1500 */
[----:B------:R-:W-:-:S02]  /*02e0*/  LEA.HI.X.SX32 R23, R23, R0, 0x1, P0 ;  /* 0x0000000017177211 */ /* 0x000fc400000f0eff */
[----:B------:R-:W-:Y:S01]  /*02f0*/  LEA R24, P0, R11, R4, 0x1 ;  /* 0x000000040b187211 */ /* 0x000fe200078008ff */
[----:B----4-:R-:W-:Y:S01]  /*0300*/  IMAD R15, R13, 0x2, R27 ;  /* 0x000000020d0f7824 */ /* 0x010fe200078e021b */
[-C--:B------:R-:W-:Y:S01]  /*0310*/  LEA.HI.X.SX32 R19, R19, R0.reuse, 0x1, P1 ;  /* 0x0000000013137211 */ /* 0x080fe200008f0eff */
[----:B------:R4:W2:Y:S01]  /*0320*/  LDG.E.U16 R10, [R22.64] ;  /* 0x00000004160a7981 */ /* 0x0008a2000c1e1500 */
[----:B------:R-:W-:Y:S02]  /*0330*/  LEA.HI.X.SX32 R25, R11, R0, 0x1, P0 ;  /* 0x000000000b197211 */ /* 0x000fe400000f0eff */
[----:B------:R-:W-:Y:S01]  /*0340*/  LEA R28, P0, R15, R4, 0x1 ;  /* 0x000000040f1c7211 */ /* 0x000fe200078008ff */
[----:B------:R4:W2:Y:S01]  /*0350*/  LDG.E.U16 R9, [R18.64] ;  /* 0x0000000412097981 */ /* 0x0008a2000c1e1500 */
[----:B-1----:R-:W-:Y:S02]  /*0360*/  LEA R17, R13, R15, 0x1 ;  /* 0x0000000f0d117211 */ /* 0x002fe400078e08ff */
[----:B------:R-:W-:Y:S01]  /*0370*/  LEA.HI.X.SX32 R29, R15, R0, 0x1, P0 ;  /* 0x000000000f1d7211 */ /* 0x000fe200000f0eff */
[----:B------:R1:W2:Y:S02]  /*0380*/  LDG.E.U16 R11, [R24.64] ;  /* 0x00000004180b7981 */ /* 0x0002a4000c1e1500 */
[----:B0-----:R-:W-:Y:S01]  /*0390*/  IMAD R21, R13, 0x2, R17 ;  /* 0x000000020d157824 */ /* 0x001fe200078e0211 */
[-C--:B------:R-:W-:Y:S01]  /*03a0*/  LEA R26, P1, R27, R4.reuse, 0x1 ;  /* 0x000000041b1a7211 */ /* 0x080fe200078208ff */
[----:B------:R0:W2:Y:S01]  /*03b0*/  LDG.E.U16 R12, [R28.64] ;  /* 0x000000041c0c7981 */ /* 0x0000a2000c1e1500 */
[----:B----4-:R-:W-:-:S04]  /*03c0*/  LEA R18, P0, R17, R4, 0x1 ;  /* 0x0000000411127211 */ /* 0x010fc800078008ff */
[-C--:B------:R-:W-:Y:S02]  /*03d0*/  LEA.HI.X.SX32 R19, R17, R0.reuse, 0x1, P0 ;  /* 0x0000000011137211 */ /* 0x080fe400000f0eff */
[----:B------:R-:W-:Y:S02]  /*03e0*/  LEA R17, R13, R21, 0x1 ;  /* 0x000000150d117211 */ /* 0x000fe400078e08ff */
[----:B------:R-:W-:Y:S01]  /*03f0*/  LEA.HI.X.SX32 R27, R27, R0, 0x1, P1 ;  /* 0x000000001b1b7211 */ /* 0x000fe200008f0eff */
[----:B------:R4:W2:Y:S02]  /*0400*/  LDG.E.U16 R14, [R18.64] ;  /* 0x00000004120e7981 */ /* 0x0008a4000c1e1500 */
[----:B------:R-:W-:Y:S01]  /*0410*/  IMAD R31, R13, 0x2, R17 ;  /* 0x000000020d1f7824 */ /* 0x000fe200078e0211 */
[C---:B------:R-:W-:Y:S01]  /*0420*/  LEA R20, P0, R21.reuse, R4, 0x1 ;  /* 0x0000000415147211 */ /* 0x040fe200078008ff */
[----:B------:R0:W2:Y:S03]  /*0430*/  LDG.E.U16 R15, [R26.64] ;  /* 0x000000041a0f7981 */ /* 0x0000a6000c1e1500 */
[----:B------:R-:W-:-:S02]  /*0440*/  LEA.HI.X.SX32 R21, R21, R0, 0x1, P0 ;  /* 0x0000000015157211 */ /* 0x000fc400000f0eff */
[----:B-1----:R-:W-:-:S03]  /*0450*/  LEA R24, P0, R31, R4, 0x1 ;  /* 0x000000041f187211 */ /* 0x002fc600078008ff */
[----:B------:R1:W2:Y:S01]  /*0460*/  LDG.E.U16 R16, [R20.64] ;  /* 0x0000000414107981 */ /* 0x0002a2000c1e1500 */
[----:B0-----:R-:W-:-:S05]  /*0470*/  LEA R27, R13, R31, 0x1 ;  /* 0x0000001f0d1b7211 */ /* 0x001fca00078e08ff */
[----:B------:R-:W-:Y:S01]  /*0480*/  IMAD R29, R13, 0x2, R27 ;  /* 0x000000020d1d7824 */ /* 0x000fe200078e021b */
[----:B------:R-:W-:-:S04]  /*0490*/  LEA.HI.X.SX32 R25, R31, R0, 0x1, P0 ;  /* 0x000000001f197211 */ /* 0x000fc800000f0eff */
[C---:B------:R-:W-:Y:S01]  /*04a0*/  LEA R31, R13.reuse, R29, 0x1 ;  /* 0x0000001d0d1f7211 */ /* 0x040fe200078e08ff */
[----:B----4-:R0:W4:Y:S04]  /*04b0*/  LDG.E.U16 R18, [R24.64] ;  /* 0x0000000418127981 */ /* 0x010128000c1e1500 */
[----:B------:R-:W-:Y:S01]  /*04c0*/  IMAD R33, R13, 0x2, R31 ;  /* 0x000000020d217824 */ /* 0x000fe200078e021f */
[----:B------:R-:W-:-:S04]  /*04d0*/  LEA R26, P0, R27, R4, 0x1 ;  /* 0x000000041b1a7211 */ /* 0x000fc800078008ff */
[----:B-1----:R-:W-:Y:S02]  /*04e0*/  LEA R21, R13, R33, 0x1 ;  /* 0x000000210d157211 */ /* 0x002fe400078e08ff */
[----:B------:R-:W-:Y:S02]  /*04f0*/  LEA.HI.X.SX32 R27, R27, R0, 0x1, P0 ;  /* 0x000000001b1b7211 */ /* 0x000fe400000f0eff */
[-C--:B------:R-:W-:Y:S01]  /*0500*/  LEA R28, P0, R29, R4.reuse, 0x1 ;  /* 0x000000041d1c7211 */ /* 0x080fe200078008ff */
[----:B------:R-:W-:Y:S01]  /*0510*/  IMAD R35, R13, 0x2, R21 ;  /* 0x000000020d237824 */ /* 0x000fe200078e0215 */
[----:B------:R-:W-:Y:S01]  /*0520*/  LEA R22, P1, R17, R4, 0x1 ;  /* 0x0000000411167211 */ /* 0x000fe200078208ff */
[----:B------:R1:W2:Y:S01]  /*0530*/  LDG.E.U16 R20, [R26.64] ;  /* 0x000000041a147981 */ /* 0x0002a2000c1e1500 */
[----:B------:R-:W-:Y:S02]  /*0540*/  LEA.HI.X.SX32 R29, R29, R0, 0x1, P0 ;  /* 0x000000001d1d7211 */ /* 0x000fe400000f0eff */
[----:B------:R-:W-:-:S02]  /*0550*/  LEA R32, P0, R33, R4, 0x1 ;  /* 0x0000000421207211 */ /* 0x000fc400078008ff */
[----:B------:R-:W-:Y:S01]  /*0560*/  LEA R37, R13, R35, 0x1 ;  /* 0x000000230d257211 */ /* 0x000fe200078e08ff */
[----:B------:R1:W2:Y:S01]  /*0570*/  LDG.E.U16 R19, [R28.64] ;  /* 0x000000041c137981 */ /* 0x0002a2000c1e1500 */
[-C--:B------:R-:W-:Y:S02]  /*0580*/  LEA.HI.X.SX32 R33, R33, R0.reuse, 0x1, P0 ;  /* 0x0000000021217211 */ /* 0x080fe400000f0eff */
[----:B------:R-:W-:Y:S01]  /*0590*/  LEA.HI.X.SX32 R23, R17, R0, 0x1, P1 ;  /* 0x0000000011177211 */ /* 0x000fe200008f0eff */
[----:B------:R-:W-:Y:S01]  /*05a0*/  IMAD R39, R13, 0x2, R37 ;  /* 0x000000020d277824 */ /* 0x000fe200078e0225 */
[-C--:B0-----:R-:W-:Y:S02]  /*05b0*/  LEA R24, P0, R21, R4.reuse, 0x1 ;  /* 0x0000000415187211 */ /* 0x081fe400078008ff */
[----:B------:R-:W-:Y:S01]  /*05c0*/  LEA R30, P1, R31, R4, 0x1 ;  /* 0x000000041f1e7211 */ /* 0x000fe200078208ff */
[----:B------:R0:W2:Y:S01]  /*05d0*/  LDG.E.U16 R17, [R22.64] ;  /* 0x0000000416117981 */ /* 0x0000a2000c1e1500 */
[----:B------:R-:W-:-:S02]  /*05e0*/  LEA.HI.X.SX32 R25, R21, R0, 0x1, P0 ;  /* 0x0000000015197211 */ /* 0x000fc400000f0eff */
[----:B------:R-:W-:Y:S01]  /*05f0*/  LEA.HI.X.SX32 R31, R31, R0, 0x1, P1 ;  /* 0x000000001f1f7211 */ /* 0x000fe200008f0eff */
[----:B------:R0:W2:Y:S01]  /*0600*/  LDG.E.U16 R21, [R32.64] ;  /* 0x0000000420157981 */ /* 0x0000a2000c1e1500 */
[-C--:B------:R-:W-:Y:S02]  /*0610*/  LEA R34, P0, R35, R4.reuse, 0x1 ;  /* 0x0000000423227211 */ /* 0x080fe400078008ff */
[----:B-1----:R-:W-:Y:S01]  /*0620*/  LEA R29, R13, R39, 0x1 ;  /* 0x000000270d1d7211 */ /* 0x002fe200078e08ff */
[----:B------:R1:W2:Y:S01]  /*0630*/  LDG.E.U16 R24, [R24.64] ;  /* 0x0000000418187981 */ /* 0x0002a2000c1e1500 */
[----:B------:R-:W-:Y:S02]  /*0640*/  LEA R26, P1, R37, R4, 0x1 ;  /* 0x00000004251a7211 */ /* 0x000fe400078208ff */
[----:B------:R-:W-:Y:S01]  /*0650*/  LEA.HI.X.SX32 R35, R35, R0, 0x1, P0 ;  /* 0x0000000023237211 */ /* 0x000fe200000f0eff */
[----:B0-----:R0:W2:Y:S01]  /*0660*/  LDG.E.U16 R23, [R30.64] ;  /* 0x000000041e177981 */ /* 0x0010a2000c1e1500 */
[----:B------:R-:W-:-:S02]  /*0670*/  LEA R36, P0, R39, R4, 0x1 ;  /* 0x0000000427247211 */ /* 0x000fc400078008ff */
[-C--:B------:R-:W-:Y:S01]  /*0680*/  LEA.HI.X.SX32 R27, R37, R0.reuse, 0x1, P1 ;  /* 0x00000000251b7211 */ /* 0x080fe200008f0eff */
[----:B------:R1:W2:Y:S01]  /*0690*/  LDG.E.U16 R22, [R34.64] ;  /* 0x0000000422167981 */ /* 0x0002a2000c1e1500 */
[----:B------:R-:W-:Y:S01]  /*06a0*/  LEA.HI.X.SX32 R37, R39, R0, 0x1, P0 ;  /* 0x0000000027257211 */ /* 0x000fe200000f0eff */
[----:B0-----:R-:W-:Y:S01]  /*06b0*/  IMAD R31, R13, 0x2, R29 ;  /* 0x000000020d1f7824 */ /* 0x001fe200078e021d */
[----:B------:R-:W-:-:S03]  /*06c0*/  LEA R28, P0, R29, R4, 0x1 ;  /* 0x000000041d1c7211 */ /* 0x000fc600078008ff */
[----:B-1----:R0:W2:Y:S01]  /*06d0*/  LDG.E.U16 R25, [R36.64] ;  /* 0x0000000424197981 */ /* 0x0020a2000c1e1500 */
[----:B------:R-:W-:-:S03]  /*06e0*/  LEA R39, R13, R31, 0x1 ;  /* 0x0000001f0d277211 */ /* 0x000fc600078e08ff */
[----:B------:R1:W2:Y:S01]  /*06f0*/  LDG.E.U16 R27, [R26.64] ;  /* 0x000000041a1b7981 */ /* 0x0002a2000c1e1500 */
[----:B------:R-:W-:Y:S02]  /*0700*/  LEA.HI.X.SX32 R29, R29, R0, 0x1, P0 ;  /* 0x000000001d1d7211 */ /* 0x000fe400000f0eff */
[-C--:B------:R-:W-:Y:S01]  /*0710*/  LEA R32, P0, R31, R4.reuse, 0x1 ;  /* 0x000000041f207211 */ /* 0x080fe200078008ff */
[----:B------:R-:W-:Y:S01]  /*0720*/  IMAD R41, R13, 0x2, R39 ;  /* 0x000000020d297824 */ /* 0x000fe200078e0227 */
[----:B------:R-:W-:Y:S01]  /*0730*/  LEA R30, P1, R39, R4, 0x1 ;  /* 0x00000004271e7211 */ /* 0x000fe200078208ff */
[----:B------:R0:W2:Y:S01]  /*0740*/  LDG.E.U16 R28, [R28.64] ;  /* 0x000000041c1c7981 */ /* 0x0000a2000c1e1500 */
[-C--:B------:R-:W-:Y:S02]  /*0750*/  LEA.HI.X.SX32 R33, R31, R0.reuse, 0x1, P0 ;  /* 0x000000001f217211 */ /* 0x080fe400000f0eff */
[----:B------:R-:W-:Y:S02]  /*0760*/  LEA.HI.X.SX32 R31, R39, R0, 0x1, P1 ;  /* 0x00000000271f7211 */ /* 0x000fe400008f0eff */
[----:B------:R-:W-:Y:S01]  /*0770*/  LEA R34, P0, R41, R4, 0x1 ;  /* 0x0000000429227211 */ /* 0x000fe200078008ff */
[----:B-1----:R1:W2:Y:S01]  /*0780*/  LDG.E.U16 R26, [R32.64] ;  /* 0x00000004201a7981 */ /* 0x0022a2000c1e1500 */
[----:B------:R-:W-:-:S02]  /*0790*/  LEA R39, R13, R41, 0x1 ;  /* 0x000000290d277211 */ /* 0x000fc400078e08ff */
[----:B------:R-:W-:Y:S01]  /*07a0*/  LEA.HI.X.SX32 R35, R41, R0, 0x1, P0 ;  /* 0x0000000029237211 */ /* 0x000fe200000f0eff */
[----:B------:R1:W2:Y:S02]  /*07b0*/  LDG.E.U16 R31, [R30.64] ;  /* 0x000000041e1f7981 */ /* 0x0002a4000c1e1500 */
[----:B------:R-:W-:Y:S01]  /*07c0*/  IMAD R41, R13, 0x2, R39 ;  /* 0x000000020d297824 */ /* 0x000fe200078e0227 */
[----:B0-----:R-:W-:Y:S01]  /*07d0*/  LEA R36, P0, R39, R4, 0x1 ;  /* 0x0000000427247211 */ /* 0x001fe200078008ff */
[----:B------:R0:W2:Y:S03]  /*07e0*/  LDG.E.U16 R29, [R34.64] ;  /* 0x00000004221d7981 */ /* 0x0000a6000c1e1500 */
[----:B------:R-:W-:-:S05]  /*07f0*/  LEA R43, R13, R41, 0x1 ;  /* 0x000000290d2b7211 */ /* 0x000fca00078e08ff */
[----:B------:R-:W-:Y:S01]  /*0800*/  IMAD R45, R13, 0x2, R43 ;  /* 0x000000020d2d7824 */ /* 0x000fe200078e022b */
[----:B------:R-:W-:Y:S02]  /*0810*/  LEA.HI.X.SX32 R37, R39, R0, 0x1, P0 ;  /* 0x0000000027257211 */ /* 0x000fe400000f0eff */
[-C--:B------:R-:W-:Y:S02]  /*0820*/  LEA R38, P0, R41, R4.reuse, 0x1 ;  /* 0x0000000429267211 */ /* 0x080fe400078008ff */
[----:B------:R-:W-:Y:S01]  /*0830*/  LEA R47, R13, R45, 0x1 ;  /* 0x0000002d0d2f7211 */ /* 0x000fe200078e08ff */
[----:B-1----:R1:W2:Y:S01]  /*0840*/  LDG.E.U16 R32, [R36.64] ;  /* 0x0000000424207981 */ /* 0x0022a2000c1e1500 */
[----:B------:R-:W-:Y:S02]  /*0850*/  LEA R40, P1, R43, R4, 0x1 ;  /* 0x000000042b287211 */ /* 0x000fe400078208ff */
[----:B------:R-:W-:Y:S01]  /*0860*/  LEA.HI.X.SX32 R39, R41, R0, 0x1, P0 ;  /* 0x0000000029277211 */ /* 0x000fe200000f0eff */
[----:B0-----:R-:W-:Y:S01]  /*0870*/  IMAD R35, R13, 0x2, R47 ;  /* 0x000000020d237824 */ /* 0x001fe200078e022f */
[----:B------:R-:W-:-:S02]  /*0880*/  LEA R42, P0, R45, R4, 0x1 ;  /* 0x000000042d2a7211 */ /* 0x000fc400078008ff */
[-C--:B------:R-:W-:Y:S01]  /*0890*/  LEA.HI.X.SX32 R41, R43, R0.reuse, 0x1, P1 ;  /* 0x000000002b297211 */ /* 0x080fe200008f0eff */
[----:B------:R0:W2:Y:S01]  /*08a0*/  LDG.E.U16 R30, [R38.64] ;  /* 0x00000004261e7981 */ /* 0x0000a2000c1e1500 */
[----:B------:R-:W-:Y:S02]  /*08b0*/  LEA.HI.X.SX32 R43, R45, R0, 0x1, P0 ;  /* 0x000000002d2b7211 */ /* 0x000fe400000f0eff */
[----:B------:R-:W-:Y:S01]  /*08c0*/  LEA R44, P0, R47, R4, 0x1 ;  /* 0x000000042f2c7211 */ /* 0x000fe200078008ff */
[----:B------:R0:W2:Y:S01]  /*08d0*/  LDG.E.U16 R33, [R40.64] ;  /* 0x0000000428217981 */ /* 0x0000a2000c1e1500 */
[----:B------:R-:W-:Y:S02]  /*08e0*/  LEA R49, R13, R35, 0x1 ;  /* 0x000000230d317211 */ /* 0x000fe400078e08ff */
[----:B------:R-:W-:Y:S01]  /*08f0*/  LEA.HI.X.SX32 R45, R47, R0, 0x1, P0 ;  /* 0x000000002f2d7211 */ /* 0x000fe200000f0eff */
[----:B------:R0:W2:Y:S01]  /*0900*/  LDG.E.U16 R34, [R42.64] ;  /* 0x000000042a227981 */ /* 0x0000a2000c1e1500 */
[-C--:B------:R-:W-:Y:S01]  /*0910*/  LEA R46, P0, R35, R4.reuse, 0x1 ;  /* 0x00000004232e7211 */ /* 0x080fe200078008ff */
[----:B-1----:R-:W-:Y:S01]  /*0920*/  IMAD R37, R13, 0x2, R49 ;  /* 0x000000020d257824 */ /* 0x002fe200078e0231 */
[----:B------:R-:W-:Y:S01]  /*0930*/  LEA R48, P1, R49, R4, 0x1 ;  /* 0x0000000431307211 */ /* 0x000fe200078208ff */
[----:B------:R1:W2:Y:S01]  /*0940*/  LDG.E.U16 R36, [R44.64] ;  /* 0x000000042c247981 */ /* 0x0002a2000c1e1500 */
[----:B------:R-:W-:-:S02]  /*0950*/  LEA.HI.X.SX32 R47, R35, R0, 0x1, P0 ;  /* 0x00000000232f7211 */ /* 0x000fc400000f0eff */
[----:B------:R-:W-:Y:S02]  /*0960*/  LEA R50, P0, R37, R4, 0x1 ;  /* 0x0000000425327211 */ /* 0x000fe400078008ff */
[----:B0-----:R-:W-:Y:S01]  /*0970*/  LEA R41, R13, R37, 0x1 ;  /* 0x000000250d297211 */ /* 0x001fe200078e08ff */
[----:B------:R0:W2:Y:S01]  /*0980*/  LDG.E.U16 R35, [R46.64] ;  /* 0x000000042e237981 */ /* 0x0000a2000c1e1500 */
[----:B------:R-:W-:Y:S02]  /*0990*/  LEA.HI.X.SX32 R51, R37, R0, 0x1, P0 ;  /* 0x0000000025337211 */ /* 0x000fe400000f0eff */
[----:B------:R-:W-:Y:S01]  /*09a0*/  LEA R42, P0, R41, R4, 0x1 ;  /* 0x00000004292a7211 */ /* 0x000fe200078008ff */
[----:B------:R-:W-:Y:S01]  /*09b0*/  IMAD R53, R13, 0x2, R41 ;  /* 0x000000020d357824 */ /* 0x000fe200078e0229 */
[-C--:B------:R-:W-:Y:S01]  /*09c0*/  LEA.HI.X.SX32 R49, R49, R0.reuse, 0x1, P1 ;  /* 0x0000000031317211 */ /* 0x080fe200008f0eff */
[----:B------:R0:W2:Y:S01]  /*09d0*/  LDG.E.U16 R37, [R50.64] ;  /* 0x0000000432257981 */ /* 0x0000a2000c1e1500 */
[----:B------:R-:W-:-:S02]  /*09e0*/  LEA.HI.X.SX32 R43, R41, R0, 0x1, P0 ;  /* 0x00000000292b7211 */ /* 0x000fc400000f0eff */
[C---:B------:R-:W-:Y:S01]  /*09f0*/  LEA R41, R13.reuse, R53, 0x1 ;  /* 0x000000350d297211 */ /* 0x040fe200078e08ff */
[----:B------:R0:W2:Y:S04]  /*0a00*/  LDG.E.U16 R39, [R48.64] ;  /* 0x0000000430277981 */ /* 0x0000a8000c1e1500 */
[----:B------:R-:W-:Y:S01]  /*0a10*/  IMAD R55, R13, 0x2, R41 ;  /* 0x000000020d377824 */ /* 0x000fe200078e0229 */
[----:B-1----:R-:W-:Y:S01]  /*0a20*/  LEA R44, P0, R53, R4, 0x1 ;  /* 0x00000004352c7211 */ /* 0x002fe200078008ff */
[----:B------:R1:W2:Y:S03]  /*0a30*/  LDG.E.U16 R40, [R42.64] ;  /* 0x000000042a287981 */ /* 0x0002a6000c1e1500 */
[----:B------:R-:W-:-:S02]  /*0a40*/  LEA R57, R13, R55, 0x1 ;  /* 0x000000370d397211 */ /* 0x000fc400078e08ff */
[----:B------:R-:W-:Y:S02]  /*0a50*/  LEA.HI.X.SX32 R45, R53, R0, 0x1, P0 ;  /* 0x00000000352d7211 */ /* 0x000fe400000f0eff */
[----:B0-----:R-:W-:Y:S01]  /*0a60*/  LEA R46, P0, R55, R4, 0x1 ;  /* 0x00000004372e7211 */ /* 0x001fe200078008ff */
[----:B------:R-:W-:Y:S02]  /*0a70*/  IMAD R59, R13, 0x2, R57 ;  /* 0x000000020d3b7824 */ /* 0x000fe400078e0239 */
[----:B------:R0:W2:Y:S01]  /*0a80*/  LDG.E.U16 R38, [R44.64] ;  /* 0x000000042c267981 */ /* 0x0000a2000c1e1500 */
[----:B------:R-:W-:Y:S02]  /*0a90*/  LEA.HI.X.SX32 R47, R55, R0, 0x1, P0 ;  /* 0x00000000372f7211 */ /* 0x000fe400000f0eff */
[----:B------:R-:W-:Y:S02]  /*0aa0*/  LEA R48, P0, R57, R4, 0x1 ;  /* 0x0000000439307211 */ /* 0x000fe400078008ff */
[----:B------:R-:W-:Y:S01]  /*0ab0*/  LEA R55, R13, R59, 0x1 ;  /* 0x0000003b0d377211 */ /* 0x000fe200078e08ff */
[----:B-1----:R1:W2:Y:S01]  /*0ac0*/  LDG.E.U16 R42, [R46.64] ;  /* 0x000000042e2a7981 */ /* 0x0022a2000c1e1500 */
[----:B------:R-:W-:-:S03]  /*0ad0*/  LEA.HI.X.SX32 R49, R57, R0, 0x1, P0 ;  /* 0x0000000039317211 */ /* 0x000fc600000f0eff */
[----:B------:R-:W-:Y:S01]  /*0ae0*/  IMAD R57, R13, 0x2, R55 ;  /* 0x000000020d397824 */ /* 0x000fe200078e0237 */
[----:B------:R-:W-:Y:S01]  /*0af0*/  LEA R50, P0, R59, R4, 0x1 ;  /* 0x000000043b327211 */ /* 0x000fe200078008ff */
[----:B0-----:R0:W2:Y:S03]  /*0b00*/  LDG.E.U16 R44, [R48.64] ;  /* 0x00000004302c7981 */ /* 0x0010a6000c1e1500 */
[----:B------:R-:W-:Y:S02]  /*0b10*/  LEA R61, R13, R57, 0x1 ;  /* 0x000000390d3d7211 */ /* 0x000fe400078e08ff */
[----:B------:R-:W-:-:S03]  /*0b20*/  LEA.HI.X.SX32 R51, R59, R0, 0x1, P0 ;  /* 0x000000003b337211 */ /* 0x000fc600000f0eff */
[----:B------:R-:W-:Y:S01]  /*0b30*/  IMAD R59, R13, 0x2, R61 ;  /* 0x000000020d3b7824 */ /* 0x000fe200078e023d */
[----:B------:R-:W-:Y:S01]  /*0b40*/  LEA R52, P1, R41, R4, 0x1 ;  /* 0x0000000429347211 */ /* 0x000fe200078208ff */
[----:B------:R0:W2:Y:S03]  /*0b50*/  LDG.E.U16 R43, [R50.64] ;  /* 0x00000004322b7981 */ /* 0x0000a6000c1e1500 */
[----:B------:R-:W-:-:S05]  /*0b60*/  LEA R63, R13, R59, 0x1 ;  /* 0x0000003b0d3f7211 */ /* 0x000fca00078e08ff */
[----:B------:R-:W-:-:S05]  /*0b70*/  IMAD R65, R13, 0x2, R63 ;  /* 0x000000020d417824 */ /* 0x000fca00078e023f */
[----:B0-----:R-:W-:-:S05]  /*0b80*/  LEA R49, R13, R65, 0x1 ;  /* 0x000000410d317211 */ /* 0x001fca00078e08ff */
[----:B------:R-:W-:Y:S01]  /*0b90*/  IMAD R67, R13, 0x2, R49 ;  /* 0x000000020d437824 */ /* 0x000fe200078e0231 */
[----:B------:R-:W-:-:S04]  /*0ba0*/  LEA.HI.X.SX32 R53, R41, R0, 0x1, P1 ;  /* 0x0000000029357211 */ /* 0x000fc800008f0eff */
[C---:B------:R-:W-:Y:S01]  /*0bb0*/  LEA R69, R13.reuse, R67, 0x1 ;  /* 0x000000430d457211 */ /* 0x040fe200078e08ff */
[----:B------:R0:W2:Y:S04]  /*0bc0*/  LDG.E.U16 R41, [R52.64] ;  /* 0x0000000434297981 */ /* 0x0000a8000c1e1500 */
[----:B------:R-:W-:Y:S01]  /*0bd0*/  IMAD R71, R13, 0x2, R69 ;  /* 0x000000020d477824 */ /* 0x000fe200078e0245 */
[----:B------:R-:W-:-:S04]  /*0be0*/  LEA R54, P1, R55, R4, 0x1 ;  /* 0x0000000437367211 */ /* 0x000fc800078208ff */
[----:B------:R-:W-:Y:S02]  /*0bf0*/  LEA R73, R13, R71, 0x1 ;  /* 0x000000470d497211 */ /* 0x000fe400078e08ff */
[----:B0-----:R-:W-:-:S04]  /*0c00*/  LEA R52, P0, R57, R4, 0x1 ;  /* 0x0000000439347211 */ /* 0x001fc800078008ff */
[----:B------:R-:W-:Y:S01]  /*0c10*/  LEA.HI.X.SX32 R53, R57, R0, 0x1, P0 ;  /* 0x0000000039357211 */ /* 0x000fe200000f0eff */
[----:B------:R-:W-:Y:S01]  /*0c20*/  IMAD R75, R13, 0x2, R73 ;  /* 0x000000020d4b7824 */ /* 0x000fe200078e0249 */
[----:B------:R-:W-:Y:S02]  /*0c30*/  LEA R56, P0, R61, R4, 0x1 ;  /* 0x000000043d387211 */ /* 0x000fe400078008ff */
[-C--:B------:R-:W-:Y:S01]  /*0c40*/  LEA.HI.X.SX32 R55, R55, R0.reuse, 0x1, P1 ;  /* 0x0000000037377211 */ /* 0x080fe200008f0eff */
[----:B-1----:R0:W2:Y:S01]  /*0c50*/  LDG.E.U16 R46, [R52.64] ;  /* 0x00000004342e7981 */ /* 0x0020a2000c1e1500 */
[----:B------:R-:W-:Y:S02]  /*0c60*/  LEA.HI.X.SX32 R57, R61, R0, 0x1, P0 ;  /* 0x000000003d397211 */ /* 0x000fe400000f0eff */
[-C--:B------:R-:W-:Y:S01]  /*0c70*/  LEA R58, P0, R59, R4.reuse, 0x1 ;  /* 0x000000043b3a7211 */ /* 0x080fe200078008ff */
[----:B------:R1:W2:Y:S01]  /*0c80*/  LDG.E.U16 R45, [R54.64] ;  /* 0x00000004362d7981 */ /* 0x0002a2000c1e1500 */
[----:B------:R-:W-:-:S02]  /*0c90*/  LEA R60, P1, R63, R4, 0x1 ;  /* 0x000000043f3c7211 */ /* 0x000fc400078208ff */
[----:B------:R-:W-:Y:S01]  /*0ca0*/  LEA R77, R13, R75, 0x1 ;  /* 0x0000004b0d4d7211 */ /* 0x000fe200078e08ff */
[----:B------:R0:W2:Y:S01]  /*0cb0*/  LDG.E.U16 R48, [R56.64] ;  /* 0x0000000438307981 */ /* 0x0000a2000c1e1500 */
[-C--:B------:R-:W-:Y:S02]  /*0cc0*/  LEA.HI.X.SX32 R59, R59, R0.reuse, 0x1, P0 ;  /* 0x000000003b3b7211 */ /* 0x080fe400000f0eff */
[----:B------:R-:W-:Y:S01]  /*0cd0*/  LEA.HI.X.SX32 R61, R63, R0, 0x1, P1 ;  /* 0x000000003f3d7211 */ /* 0x000fe200008f0eff */
[----:B------:R-:W-:Y:S01]  /*0ce0*/  IMAD R79, R13, 0x2, R77 ;  /* 0x000000020d4f7824 */ /* 0x000fe200078e024d */
[-C--:B------:R-:W-:Y:S01]  /*0cf0*/  LEA R64, P1, R69, R4.reuse, 0x1 ;  /* 0x0000000445407211 */ /* 0x080fe200078208ff */
[----:B------:R0:W2:Y:S01]  /*0d00*/  LDG.E.U16 R47, [R58.64] ;  /* 0x000000043a2f7981 */ /* 0x0000a2000c1e1500 */
[----:B-1----:R-:W-:-:S03]  /*0d10*/  LEA R54, P0, R65, R4, 0x1 ;  /* 0x0000000441367211 */ /* 0x002fc600078008ff */
[----:B------:R1:W2:Y:S01]  /*0d20*/  LDG.E.U16 R51, [R60.64] ;  /* 0x000000043c337981 */ /* 0x0002a2000c1e1500 */
[-C--:B------:R-:W-:Y:S02]  /*0d30*/  LEA.HI.X.SX32 R55, R65, R0.reuse, 0x1, P0 ;  /* 0x0000000041377211 */ /* 0x080fe400000f0eff */
[----:B------:R-:W-:Y:S02]  /*0d40*/  LEA.HI.X.SX32 R65, R69, R0, 0x1, P1 ;  /* 0x0000000045417211 */ /* 0x000fe400008f0eff */
[----:B------:R-:W-:Y:S02]  /*0d50*/  LEA R69, R13, R79, 0x1 ;  /* 0x0000004f0d457211 */ /* 0x000fe400078e08ff */
[----:B------:R-:W-:Y:S01]  /*0d60*/  LEA R62, P0, R49, R4, 0x1 ;  /* 0x00000004313e7211 */ /* 0x000fe200078008ff */
[----:B0-----:R0:W2:Y:S02]  /*0d70*/  LDG.E.U16 R53, [R64.64] ;  /* 0x0000000440357981 */ /* 0x0010a4000c1e1500 */
[----:B------:R-:W-:Y:S01]  /*0d80*/  IMAD R81, R13, 0x2, R69 ;  /* 0x000000020d517824 */ /* 0x000fe200078e0245 */
[----:B------:R-:W-:-:S02]  /*0d90*/  LEA.HI.X.SX32 R63, R49, R0, 0x1, P0 ;  /* 0x00000000313f7211 */ /* 0x000fc400000f0eff */
[----:B------:R-:W-:Y:S01]  /*0da0*/  LEA R56, P0, R67, R4, 0x1 ;  /* 0x0000000443387211 */ /* 0x000fe200078008ff */
[----:B------:R0:W2:Y:S01]  /*0db0*/  LDG.E.U16 R49, [R54.64] ;  /* 0x0000000436317981 */ /* 0x0000a2000c1e1500 */
[----:B------:R-:W-:Y:S02]  /*0dc0*/  LEA R83, R13, R81, 0x1 ;  /* 0x000000510d537211 */ /* 0x000fe400078e08ff */
[----:B------:R-:W-:Y:S01]  /*0dd0*/  LEA.HI.X.SX32 R57, R67, R0, 0x1, P0 ;  /* 0x0000000043397211 */ /* 0x000fe200000f0eff */
[----:B------:R0:W2:Y:S01]  /*0de0*/  LDG.E.U16 R52, [R62.64] ;  /* 0x000000043e347981 */ /* 0x0000a2000c1e1500 */
[-C--:B------:R-:W-:Y:S01]  /*0df0*/  LEA R58, P0, R71, R4.reuse, 0x1 ;  /* 0x00000004473a7211 */ /* 0x080fe200078008ff */
[----:B------:R-:W-:Y:S01]  /*0e00*/  IMAD R85, R13, 0x2, R83 ;  /* 0x000000020d557824 */ /* 0x000fe200078e0253 */
[----:B------:R-:W-:Y:S01]  /*0e10*/  LEA R66, P1, R77, R4, 0x1 ;  /* 0x000000044d427211 */ /* 0x000fe200078208ff */
[----:B------:R3:W2:Y:S01]  /*0e20*/  LDG.E.U16 R50, [R56.64] ;  /* 0x0000000438327981 */ /* 0x0006a2000c1e1500 */
[----:B------:R-:W-:-:S02]  /*0e30*/  LEA.HI.X.SX32 R59, R71, R0, 0x1, P0 ;  /* 0x00000000473b7211 */ /* 0x000fc400000f0eff */
[----:B-1----:R-:W-:Y:S02]  /*0e40*/  LEA R60, P0, R73, R4, 0x1 ;  /* 0x00000004493c7211 */ /* 0x002fe400078008ff */
[----:B------:R-:W-:Y:S01]  /*0e50*/  LEA R87, R13, R85, 0x1 ;  /* 0x000000550d577211 */ /* 0x000fe200078e08ff */
[----:B0-----:R0:W2:Y:S01]  /*0e60*/  LDG.E.U16 R54, [R58.64] ;  /* 0x000000043a367981 */ /* 0x0010a2000c1e1500 */
[----:B------:R-:W-:Y:S02]  /*0e70*/  LEA.HI.X.SX32 R61, R73, R0, 0x1, P0 ;  /* 0x00000000493d7211 */ /* 0x000fe400000f0eff */
[----:B------:R-:W-:Y:S01]  /*0e80*/  LEA R62, P0, R75, R4, 0x1 ;  /* 0x000000044b3e7211 */ /* 0x000fe200078008ff */
[----:B------:R-:W-:Y:S01]  /*0e90*/  IMAD R89, R13, 0x2, R87 ;  /* 0x000000020d597824 */ /* 0x000fe200078e0257 */
[-C--:B------:R-:W-:Y:S01]  /*0ea0*/  LEA.HI.X.SX32 R67, R77, R0.reuse, 0x1, P1 ;  /* 0x000000004d437211 */ /* 0x080fe200008f0eff */
[----:B---3--:R1:W3:Y:S01]  /*0eb0*/  LDG.E.U16 R56, [R60.64] ;  /* 0x000000043c387981 */ /* 0x0082e2000c1e1500 */
[----:B------:R-:W-:-:S02]  /*0ec0*/  LEA.HI.X.SX32 R63, R75, R0, 0x1, P0 ;  /* 0x000000004b3f7211 */ /* 0x000fc400000f0eff */
[----:B------:R-:W-:Y:S01]  /*0ed0*/  LEA R64, P0, R79, R4, 0x1 ;  /* 0x000000044f407211 */ /* 0x000fe200078008ff */
[----:B------:R1:W2:Y:S01]  /*0ee0*/  LDG.E.U16 R57, [R66.64] ;  /* 0x0000000442397981 */ /* 0x0002a2000c1e1500 */
[----:B------:R-:W-:Y:S02]  /*0ef0*/  LEA R77, R13, R89, 0x1 ;  /* 0x000000590d4d7211 */ /* 0x000fe400078e08ff */
[----:B------:R-:W-:Y:S01]  /*0f00*/  LEA.HI.X.SX32 R65, R79, R0, 0x1, P0 ;  /* 0x000000004f417211 */ /* 0x000fe200000f0eff */
[----:B------:R1:W2:Y:S02]  /*0f10*/  LDG.E.U16 R55, [R62.64] ;  /* 0x000000043e377981 */ /* 0x0002a4000c1e1500 */
[----:B------:R-:W-:Y:S01]  /*0f20*/  IMAD R79, R13, 0x2, R77 ;  /* 0x000000020d4f7824 */ /* 0x000fe200078e024d */
[----:B------:R-:W-:Y:S01]  /*0f30*/  LEA R68, P0, R69, R4, 0x1 ;  /* 0x0000000445447211 */ /* 0x000fe200078008ff */
[----:B0-----:R0:W2:Y:S03]  /*0f40*/  LDG.E.U16 R58, [R64.64] ;  /* 0x00000004403a7981 */ /* 0x0010a6000c1e1500 */
[----:B------:R-:W-:-:S02]  /*0f50*/  LEA R91, R13, R79, 0x1 ;  /* 0x0000004f0d5b7211 */ /* 0x000fc400078e08ff */
[----:B------:R-:W-:Y:S02]  /*0f60*/  LEA.HI.X.SX32 R69, R69, R0, 0x1, P0 ;  /* 0x0000000045457211 */ /* 0x000fe400000f0eff */
[-C--:B------:R-:W-:Y:S01]  /*0f70*/  LEA R70, P0, R81, R4.reuse, 0x1 ;  /* 0x0000000451467211 */ /* 0x080fe200078008ff */
[----:B------:R-:W-:Y:S01]  /*0f80*/  IMAD R93, R13, 0x2, R91 ;  /* 0x000000020d5d7824 */ /* 0x000fe200078e025b */
[----:B------:R-:W-:Y:S01]  /*0f90*/  LEA R72, P1, R83, R4, 0x1 ;  /* 0x0000000453487211 */ /* 0x000fe200078208ff */
[----:B------:R0:W2:Y:S01]  /*0fa0*/  LDG.E.U16 R59, [R68.64] ;  /* 0x00000004443b7981 */ /* 0x0000a2000c1e1500 */
[-C--:B------:R-:W-:Y:S02]  /*0fb0*/  LEA.HI.X.SX32 R71, R81, R0.reuse, 0x1, P0 ;  /* 0x0000000051477211 */ /* 0x080fe400000f0eff */
[----:B------:R-:W-:Y:S02]  /*0fc0*/  LEA R81, R13, R93, 0x1 ;  /* 0x0000005d0d517211 */ /* 0x000fe400078e08ff */
[----:B------:R-:W-:Y:S01]  /*0fd0*/  LEA.HI.X.SX32 R73, R83, R0, 0x1, P1 ;  /* 0x0000000053497211 */ /* 0x000fe200008f0eff */
[----:B-1----:R1:W2:Y:S01]  /*0fe0*/  LDG.E.U16 R60, [R70.64] ;  /* 0x00000004463c7981 */ /* 0x0022a2000c1e1500 */
[----:B------:R-:W-:Y:S01]  /*0ff0*/  LEA R66, P0, R85, R4, 0x1 ;  /* 0x0000000455427211 */ /* 0x000fe200078008ff */
[----:B------:R-:W-:-:S02]  /*1000*/  IMAD R83, R13, 0x2, R81 ;  /* 0x000000020d537824 */ /* 0x000fc400078e0251 */
[----:B------:R0:W2:Y:S01]  /*1010*/  LDG.E.U16 R61, [R72.64] ;  /* 0x00000004483d7981 */ /* 0x0000a2000c1e1500 */
[----:B------:R-:W-:Y:S02]  /*1020*/  LEA.HI.X.SX32 R67, R85, R0, 0x1, P0 ;  /* 0x0000000055437211 */ /* 0x000fe400000f0eff */
[----:B------:R-:W-:Y:S02]  /*1030*/  LEA R85, R13, R83, 0x1 ;  /* 0x000000530d557211 */ /* 0x000fe400078e08ff */
[----:B------:R-:W-:Y:S01]  /*1040*/  LEA R74, P0, R87, R4, 0x1 ;  /* 0x00000004574a7211 */ /* 0x000fe200078008ff */
[----:B------:R1:W2:Y:S02]  /*1050*/  LDG.E.U16 R62, [R66.64] ;  /* 0x00000004423e7981 */ /* 0x0002a4000c1e1500 */
[----:B------:R-:W-:Y:S01]  /*1060*/  IMAD R95, R13, 0x2, R85 ;  /* 0x000000020d5f7824 */ /* 0x000fe200078e0255 */
[----:B------:R-:W-:-:S04]  /*1070*/  LEA.HI.X.SX32 R75, R87, R0, 0x1, P0 ;  /* 0x00000000574b7211 */ /* 0x000fc800000f0eff */
[----:B------:R-:W-:Y:S01]  /*1080*/  LEA R87, R13, R95, 0x1 ;  /* 0x0000005f0d577211 */ /* 0x000fe200078e08ff */
[----:B------:R1:W2:Y:S01]  /*1090*/  LDG.E.U16 R63, [R74.64] ;  /* 0x000000044a3f7981 */ /* 0x0002a2000c1e1500 */
[----:B0-----:R-:W-:-:S03]  /*10a0*/  LEA R68, P0, R89, R4, 0x1 ;  /* 0x0000000459447211 */ /* 0x001fc600078008ff */
[----:B------:R-:W-:Y:S01]  /*10b0*/  IMAD R97, R13, 0x2, R87 ;  /* 0x000000020d617824 */ /* 0x000fe200078e0257 */
[----:B------:R-:W-:-:S04]  /*10c0*/  LEA.HI.X.SX32 R69, R89, R0, 0x1, P0 ;  /* 0x0000000059457211 */ /* 0x000fc800000f0eff */
[C---:B------:R-:W-:Y:S01]  /*10d0*/  LEA R89, R13.reuse, R97, 0x1 ;  /* 0x000000610d597211 */ /* 0x040fe200078e08ff */
[----:B------:R0:W2:Y:S04]  /*10e0*/  LDG.E.U16 R64, [R68.64] ;  /* 0x0000000444407981 */ /* 0x0000a8000c1e1500 */
[----:B------:R-:W-:Y:S01]  /*10f0*/  IMAD R99, R13, 0x2, R89 ;  /* 0x000000020d637824 */ /* 0x000fe200078e0259 */
[----:B-1----:R-:W-:-:S04]  /*1100*/  LEA R70, P0, R79, R4, 0x1 ;  /* 0x000000044f467211 */ /* 0x002fc800078008ff */
[----:B------:R-:W-:Y:S02]  /*1110*/  LEA R101, R13, R99, 0x1 ;  /* 0x000000630d657211 */ /* 0x000fe400078e08ff */
[----:B------:R-:W-:Y:S02]  /*1120*/  LEA.HI.X.SX32 R71, R79, R0, 0x1, P0 ;  /* 0x000000004f477211 */ /* 0x000fe400000f0eff */
[----:B------:R-:W-:Y:S02]  /*1130*/  LEA R72, P0, R91, R4, 0x1 ;  /* 0x000000045b487211 */ /* 0x000fe400078008ff */
[----:B------:R-:W-:Y:S01]  /*1140*/  LEA R103, R13, R101, 0x1 ;  /* 0x000000650d677211 */ /* 0x000fe200078e08ff */
[----:B------:R1:W2:Y:S01]  /*1150*/  LDG.E.U16 R66, [R70.64] ;  /* 0x0000000446427981 */ /* 0x0002a2000c1e1500 */
        /* <DEDUP_REMOVED lines=8> */
[----:B0-----:R0:W2:Y:S01]  /*11e0*/  LDG.E.U16 R68, [R74.64] ;  /* 0x000000044a447981 */ /* 0x0010a2000c1e1500 */
[----:B------:R-:W-:-:S03]  /*11f0*/  LEA R107, R13, R93, 0x1 ;  /* 0x0000005d0d6b7211 */ /* 0x000fc600078e08ff */
[----:B------:R0:W2:Y:S02]  /*1200*/  LDG.E.U16 R65, [R76.64] ;  /* 0x000000044c417981 */ /* 0x0000a4000c1e1500 */
[----:B------:R-:W-:Y:S01]  /*1210*/  IMAD R109, R13, 0x2, R107 ;  /* 0x000000020d6d7824 */ /* 0x000fe200078e026b */
[-C--:B------:R-:W-:Y:S02]  /*1220*/  LEA R78, P1, R81, R4.reuse, 0x1 ;  /* 0x00000004514e7211 */ /* 0x080fe400078208ff */
[----:B0-----:R-:W-:Y:S02]  /*1230*/  LEA R76, P0, R83, R4, 0x1 ;  /* 0x00000004534c7211 */ /* 0x001fe400078008ff */
[----:B------:R-:W-:Y:S02]  /*1240*/  LEA R111, R13, R109, 0x1 ;  /* 0x0000006d0d6f7211 */ /* 0x000fe400078e08ff */
[----:B------:R-:W-:Y:S02]  /*1250*/  LEA.HI.X.SX32 R77, R83, R0, 0x1, P0 ;  /* 0x00000000534d7211 */ /* 0x000fe400000f0eff */
[----:B------:R-:W-:-:S02]  /*1260*/  LEA R80, P0, R85, R4, 0x1 ;  /* 0x0000000455507211 */ /* 0x000fc400078008ff */
[-C--:B------:R-:W-:Y:S01]  /*1270*/  LEA.HI.X.SX32 R79, R81, R0.reuse, 0x1, P1 ;  /* 0x00000000514f7211 */ /* 0x080fe200008f0eff */
[----:B-1----:R0:W2:Y:S01]  /*1280*/  LDG.E.U16 R70, [R76.64] ;  /* 0x000000044c467981 */ /* 0x0020a2000c1e1500 */
[----:B------:R-:W-:Y:S02]  /*1290*/  LEA.HI.X.SX32 R81, R85, R0, 0x1, P0 ;  /* 0x0000000055517211 */ /* 0x000fe400000f0eff */
[----:B------:R-:W-:Y:S01]  /*12a0*/  LEA R82, P0, R95, R4, 0x1 ;  /* 0x000000045f527211 */ /* 0x000fe200078008ff */
[----:B------:R1:W2:Y:S01]  /*12b0*/  LDG.E.U16 R69, [R78.64] ;  /* 0x000000044e457981 */ /* 0x0002a2000c1e1500 */
[----:B------:R-:W-:Y:S02]  /*12c0*/  LEA R113, R13, R111, 0x1 ;  /* 0x0000006f0d717211 */ /* 0x000fe400078e08ff */
[----:B------:R-:W-:Y:S01]  /*12d0*/  LEA.HI.X.SX32 R83, R95, R0, 0x1, P0 ;  /* 0x000000005f537211 */ /* 0x000fe200000f0eff */
[----:B------:R0:W2:Y:S02]  /*12e0*/  LDG.E.U16 R71, [R80.64] ;  /* 0x0000000450477981 */ /* 0x0000a4000c1e1500 */
[----:B------:R-:W-:Y:S01]  /*12f0*/  IMAD R95, R13, 0x2, R113 ;  /* 0x000000020d5f7824 */ /* 0x000fe200078e0271 */
[----:B------:R-:W-:Y:S01]  /*1300*/  LEA R84, P1, R87, R4, 0x1 ;  /* 0x0000000457547211 */ /* 0x000fe200078208ff */
[----:B------:R0:W2:Y:S03]  /*1310*/  LDG.E.U16 R72, [R82.64] ;  /* 0x0000000452487981 */ /* 0x0000a6000c1e1500 */
[----:B------:R-:W-:-:S04]  /*1320*/  LEA R115, R13, R95, 0x1 ;  /* 0x0000005f0d737211 */ /* 0x000fc800078e08ff */
[----:B------:R-:W-:-:S05]  /*1330*/  LEA R117, R13, R115, 0x1 ;  /* 0x000000730d757211 */ /* 0x000fca00078e08ff */
[----:B------:R-:W-:Y:S01]  /*1340*/  IMAD R119, R13, 0x2, R117 ;  /* 0x000000020d777824 */ /* 0x000fe200078e0275 */
[----:B------:R-:W-:-:S04]  /*1350*/  LEA.HI.X.SX32 R85, R87, R0, 0x1, P1 ;  /* 0x0000000057557211 */ /* 0x000fc800008f0eff */
[----:B------:R-:W-:Y:S01]  /*1360*/  LEA R121, R13, R119, 0x1 ;  /* 0x000000770d797211 */ /* 0x000fe200078e08ff */
[----:B------:R0:W2:Y:S01]  /*1370*/  LDG.E.U16 R73, [R84.64] ;  /* 0x0000000454497981 */ /* 0x0000a2000c1e1500 */
[----:B------:R-:W-:Y:S02]  /*1380*/  LEA R90, P1, R101, R4, 0x1 ;  /* 0x00000004655a7211 */ /* 0x000fe400078208ff */
[----:B------:R-:W-:Y:S02]  /*1390*/  LEA R123, R13, R121, 0x1 ;  /* 0x000000790d7b7211 */ /* 0x000fe400078e08ff */
[----:B------:R-:W-:-:S03]  /*13a0*/  LEA.HI.X.SX32 R91, R101, R0, 0x1, P1 ;  /* 0x00000000655b7211 */ /* 0x000fc600008f0eff */
[----:B------:R-:W-:Y:S01]  /*13b0*/  IMAD R101, R13, 0x2, R123 ;  /* 0x000000020d657824 */ /* 0x000fe200078e027b */
[----:B-1----:R-:W-:Y:S01]  /*13c0*/  LEA R78, P0, R97, R4, 0x1 ;  /* 0x00000004614e7211 */ /* 0x002fe200078008ff */
[----:B0-----:R0:W2:Y:S03]  /*13d0*/  LDG.E.U16 R77, [R90.64] ;  /* 0x000000045a4d7981 */ /* 0x0010a6000c1e1500 */
[----:B------:R-:W-:Y:S02]  /*13e0*/  LEA R125, R13, R101, 0x1 ;  /* 0x000000650d7d7211 */ /* 0x000fe400078e08ff */
[----:B------:R-:W-:Y:S02]  /*13f0*/  LEA.HI.X.SX32 R79, R97, R0, 0x1, P0 ;  /* 0x00000000614f7211 */ /* 0x000fe400000f0eff */
[----:B------:R-:W-:Y:S02]  /*1400*/  LEA R127, R13, R125, 0x1 ;  /* 0x0000007d0d7f7211 */ /* 0x000fe400078e08ff */
[----:B------:R-:W-:Y:S01]  /*1410*/  LEA R86, P0, R89, R4, 0x1 ;  /* 0x0000000459567211 */ /* 0x000fe200078008ff */
[----:B------:R1:W2:Y:S02]  /*1420*/  LDG.E.U16 R74, [R78.64] ;  /* 0x000000044e4a7981 */ /* 0x0002a4000c1e1500 */
[----:B------:R-:W-:Y:S01]  /*1430*/  IMAD R129, R13, 0x2, R127 ;  /* 0x000000020d817824 */ /* 0x000fe200078e027f */
[----:B------:R-:W-:-:S02]  /*1440*/  LEA.HI.X.SX32 R87, R89, R0, 0x1, P0 ;  /* 0x0000000059577211 */ /* 0x000fc400000f0eff */
[----:B------:R-:W-:Y:S02]  /*1450*/  LEA R80, P0, R99, R4, 0x1 ;  /* 0x0000000463507211 */ /* 0x000fe400078008ff */
[----:B------:R-:W-:Y:S01]  /*1460*/  LEA R131, R13, R129, 0x1 ;  /* 0x000000810d837211 */ /* 0x000fe200078e08ff */
[----:B------:R0:W2:Y:S01]  /*1470*/  LDG.E.U16 R75, [R86.64] ;  /* 0x00000004564b7981 */ /* 0x0000a2000c1e1500 */
[----:B------:R-:W-:Y:S02]  /*1480*/  LEA.HI.X.SX32 R81, R99, R0, 0x1, P0 ;  /* 0x0000000063517211 */ /* 0x000fe400000f0eff */
[----:B------:R-:W-:Y:S02]  /*1490*/  LEA R82, P0, R103, R4, 0x1 ;  /* 0x0000000467527211 */ /* 0x000fe400078008ff */
[----:B------:R-:W-:Y:S01]  /*14a0*/  LEA R133, R13, R131, 0x1 ;  /* 0x000000830d857211 */ /* 0x000fe200078e08ff */
[----:B------:R0:W2:Y:S01]  /*14b0*/  LDG.E.U16 R76, [R80.64] ;  /* 0x00000004504c7981 */ /* 0x0000a2000c1e1500 */
[----:B------:R-:W-:-:S02]  /*14c0*/  LEA.HI.X.SX32 R83, R103, R0, 0x1, P0 ;  /* 0x0000000067537211 */ /* 0x000fc400000f0eff */
[----:B-1----:R-:W-:Y:S01]  /*14d0*/  LEA R78, P0, R105, R4, 0x1 ;  /* 0x00000004694e7211 */ /* 0x002fe200078008ff */
[----:B------:R-:W-:Y:S02]  /*14e0*/  IMAD R135, R13, 0x2, R133 ;  /* 0x000000020d877824 */ /* 0x000fe400078e0285 */
[----:B------:R1:W2:Y:S01]  /*14f0*/  LDG.E.U16 R88, [R82.64] ;  /* 0x0000000452587981 */ /* 0x0002a2000c1e1500 */
[----:B------:R-:W-:Y:S02]  /*1500*/  LEA.HI.X.SX32 R79, R105, R0, 0x1, P0 ;  /* 0x00000000694f7211 */ /* 0x000fe400000f0eff */
[----:B------:R-:W-:Y:S02]  /*1510*/  LEA R84, P0, R93, R4, 0x1 ;  /* 0x000000045d547211 */ /* 0x000fe400078008ff */
[----:B------:R-:W-:Y:S01]  /*1520*/  LEA R137, R13, R135, 0x1 ;  /* 0x000000870d897211 */ /* 0x000fe200078e08ff */
[----:B------:R1:W2:Y:S01]  /*1530*/  LDG.E.U16 R89, [R78.64] ;  /* 0x000000044e597981 */ /* 0x0002a2000c1e1500 */
[----:B------:R-:W-:-:S02]  /*1540*/  LEA.HI.X.SX32 R85, R93, R0, 0x1, P0 ;  /* 0x000000005d557211 */ /* 0x000fc400000f0eff */
[----:B0-----:R-:W-:Y:S02]  /*1550*/  LEA R86, P0, R109, R4, 0x1 ;  /* 0x000000046d567211 */ /* 0x001fe400078008ff */
[----:B------:R-:W-:Y:S01]  /*1560*/  LEA R139, R13, R137, 0x1 ;  /* 0x000000890d8b7211 */ /* 0x000fe200078e08ff */
[----:B------:R0:W2:Y:S01]  /*1570*/  LDG.E.U16 R90, [R84.64] ;  /* 0x00000004545a7981 */ /* 0x0000a2000c1e1500 */
[----:B------:R-:W-:Y:S02]  /*1580*/  LEA.HI.X.SX32 R87, R109, R0, 0x1, P0 ;  /* 0x000000006d577211 */ /* 0x000fe400000f0eff */
[-C--:B------:R-:W-:Y:S01]  /*1590*/  LEA R80, P1, R107, R4.reuse, 0x1 ;  /* 0x000000046b507211 */ /* 0x080fe200078208ff */
[----:B------:R-:W-:Y:S01]  /*15a0*/  IMAD R105, R13, 0x2, R139 ;  /* 0x000000020d697824 */ /* 0x000fe200078e028b */
[----:B-1----:R-:W-:Y:S01]  /*15b0*/  LEA R82, P0, R111, R4, 0x1 ;  /* 0x000000046f527211 */ /* 0x002fe200078008ff */
[----:B------:R1:W3:Y:S01]  /*15c0*/  LDG.E.U16 R96, [R86.64] ;  /* 0x0000000456607981 */ /* 0x0002e2000c1e1500 */
[----:B------:R-:W-:-:S02]  /*15d0*/  LEA.HI.X.SX32 R81, R107, R0, 0x1, P1 ;  /* 0x000000006b517211 */ /* 0x000fc400008f0eff */
[----:B------:R-:W-:Y:S02]  /*15e0*/  LEA.HI.X.SX32 R83, R111, R0, 0x1, P0 ;  /* 0x000000006f537211 */ /* 0x000fe400000f0eff */
[-C--:B------:R-:W-:Y:S01]  /*15f0*/  LEA R78, P0, R113, R4.reuse, 0x1 ;  /* 0x00000004714e7211 */ /* 0x080fe200078008ff */
[----:B------:R0:W3:Y:S01]  /*1600*/  LDG.E.U16 R91, [R80.64] ;  /* 0x00000004505b7981 */ /* 0x0000e2000c1e1500 */
[----:B------:R-:W-:Y:S02]  /*1610*/  LEA R92, P1, R95, R4, 0x1 ;  /* 0x000000045f5c7211 */ /* 0x000fe400078208ff */
[----:B------:R-:W-:Y:S01]  /*1620*/  LEA R141, R13, R105, 0x1 ;  /* 0x000000690d8d7211 */ /* 0x000fe200078e08ff */
[----:B------:R4:W3:Y:S01]  /*1630*/  LDG.E.U16 R97, [R82.64] ;  /* 0x0000000452617981 */ /* 0x0008e2000c1e1500 */
[-C--:B------:R-:W-:Y:S02]  /*1640*/  LEA.HI.X.SX32 R79, R113, R0.reuse, 0x1, P0 ;  /* 0x00000000714f7211 */ /* 0x080fe400000f0eff */
[----:B------:R-:W-:-:S02]  /*1650*/  LEA.HI.X.SX32 R93, R95, R0, 0x1, P1 ;  /* 0x000000005f5d7211 */ /* 0x000fc400008f0eff */
[----:B------:R-:W-:Y:S01]  /*1660*/  LEA R95, R13, R141, 0x1 ;  /* 0x0000008d0d5f7211 */ /* 0x000fe200078e08ff */
[----:B------:R4:W3:Y:S01]  /*1670*/  LDG.E.U16 R98, [R78.64] ;  /* 0x000000044e627981 */ /* 0x0008e2000c1e1500 */
[-C--:B0-----:R-:W-:Y:S02]  /*1680*/  LEA R80, P0, R115, R4.reuse, 0x1 ;  /* 0x0000000473507211 */ /* 0x081fe400078008ff */
[----:B-1----:R-:W-:Y:S01]  /*1690*/  LEA R86, P1, R121, R4, 0x1 ;  /* 0x0000000479567211 */ /* 0x002fe200078208ff */
[----:B------:R0:W3:Y:S01]  /*16a0*/  LDG.E.U16 R99, [R92.64] ;  /* 0x000000045c637981 */ /* 0x0000e2000c1e1500 */
[----:B------:R-:W-:Y:S01]  /*16b0*/  LEA.HI.X.SX32 R81, R115, R0, 0x1, P0 ;  /* 0x0000000073517211 */ /* 0x000fe200000f0eff */
[----:B------:R-:W-:Y:S01]  /*16c0*/  IMAD R115, R13, 0x2, R95 ;  /* 0x000000020d737824 */ /* 0x000fe200078e025f */
[----:B------:R-:W-:Y:S02]  /*16d0*/  LEA R84, P0, R117, R4, 0x1 ;  /* 0x0000000475547211 */ /* 0x000fe400078008ff */
[----:B------:R-:W-:Y:S01]  /*16e0*/  LEA.HI.X.SX32 R87, R121, R0, 0x1, P1 ;  /* 0x0000000079577211 */ /* 0x000fe200008f0eff */
[----:B------:R1:W3:Y:S01]  /*16f0*/  LDG.E.U16 R102, [R80.64] ;  /* 0x0000000450667981 */ /* 0x0002e2000c1e1500 */
[----:B------:R-:W-:-:S02]  /*1700*/  LEA R111, R13, R115, 0x1 ;  /* 0x000000730d6f7211 */ /* 0x000fc400078e08ff */
[----:B------:R-:W-:Y:S01]  /*1710*/  LEA.HI.X.SX32 R85, R117, R0, 0x1, P0 ;  /* 0x0000000075557211 */ /* 0x000fe200000f0eff */
[----:B------:R0:W3:Y:S01]  /*1720*/  LDG.E.U16 R107, [R86.64] ;  /* 0x00000004566b7981 */ /* 0x0000e2000c1e1500 */
[----:B------:R-:W-:Y:S02]  /*1730*/  LEA R117, R13, R111, 0x1 ;  /* 0x0000006f0d757211 */ /* 0x000fe400078e08ff */
[----:B----4-:R-:W-:Y:S01]  /*1740*/  LEA R82, P0, R119, R4, 0x1 ;  /* 0x0000000477527211 */ /* 0x010fe200078008ff */
[----:B------:R4:W3:Y:S02]  /*1750*/  LDG.E.U16 R103, [R84.64] ;  /* 0x0000000454677981 */ /* 0x0008e4000c1e1500 */
[----:B------:R-:W-:Y:S01]  /*1760*/  IMAD R143, R13, 0x2, R117 ;  /* 0x000000020d8f7824 */ /* 0x000fe200078e0275 */
[----:B------:R-:W-:-:S04]  /*1770*/  LEA.HI.X.SX32 R83, R119, R0, 0x1, P0 ;  /* 0x0000000077537211 */ /* 0x000fc800000f0eff */
[----:B------:R-:W-:Y:S01]  /*1780*/  LEA R119, R13, R143, 0x1 ;  /* 0x0000008f0d777211 */ /* 0x000fe200078e08ff */
[----:B------:R0:W3:Y:S01]  /*1790*/  LDG.E.U16 R104, [R82.64] ;  /* 0x0000000452687981 */ /* 0x0000e2000c1e1500 */
[----:B------:R-:W-:Y:S02]  /*17a0*/  LEA R78, P0, R123, R4, 0x1 ;  /* 0x000000047b4e7211 */ /* 0x000fe400078008ff */
[----:B------:R-:W-:Y:S02]  /*17b0*/  LEA R121, R13, R119, 0x1 ;  /* 0x000000770d797211 */ /* 0x000fe400078e08ff */
[----:B------:R-:W-:Y:S02]  /*17c0*/  LEA.HI.X.SX32 R79, R123, R0, 0x1, P0 ;  /* 0x000000007b4f7211 */ /* 0x000fe400000f0eff */
[-C--:B-1----:R-:W-:Y:S01]  /*17d0*/  LEA R80, P0, R101, R4.reuse, 0x1 ;  /* 0x0000000465507211 */ /* 0x082fe200078008ff */
[----:B------:R-:W-:Y:S01]  /*17e0*/  IMAD R123, R13, 0x2, R121 ;  /* 0x000000020d7b7824 */ /* 0x000fe200078e0279 */
[----:B0-----:R-:W-:Y:S01]  /*17f0*/  LEA R82, P1, R127, R4, 0x1 ;  /* 0x000000047f527211 */ /* 0x001fe200078208ff */
[----:B------:R0:W3:Y:S01]  /*1800*/  LDG.E.U16 R106, [R78.64] ;  /* 0x000000044e6a7981 */ /* 0x0000e2000c1e1500 */
[----:B------:R-:W-:-:S02]  /*1810*/  LEA.HI.X.SX32 R81, R101, R0, 0x1, P0 ;  /* 0x0000000065517211 */ /* 0x000fc400000f0eff */
[----:B------:R-:W-:Y:S02]  /*1820*/  LEA R101, R13, R123, 0x1 ;  /* 0x0000007b0d657211 */ /* 0x000fe400078e08ff */
[----:B----4-:R-:W-:Y:S01]  /*1830*/  LEA R84, P0, R125, R4, 0x1 ;  /* 0x000000047d547211 */ /* 0x010fe200078008ff */
[----:B------:R1:W4:Y:S01]  /*1840*/  LDG.E.U16 R108, [R80.64] ;  /* 0x00000004506c7981 */ /* 0x000322000c1e1500 */
[----:B------:R-:W-:Y:S02]  /*1850*/  LEA R145, R13, R101, 0x1 ;  /* 0x000000650d917211 */ /* 0x000fe400078e08ff */
[----:B------:R-:W-:-:S03]  /*1860*/  LEA.HI.X.SX32 R85, R125, R0, 0x1, P0 ;  /* 0x000000007d557211 */ /* 0x000fc600000f0eff */
[----:B------:R-:W-:Y:S01]  /*1870*/  IMAD R125, R13, 0x2, R145 ;  /* 0x000000020d7d7824 */ /* 0x000fe200078e0291 */
[----:B------:R-:W-:Y:S01]  /*1880*/  LEA.HI.X.SX32 R83, R127, R0, 0x1, P1 ;  /* 0x000000007f537211 */ /* 0x000fe200008f0eff */
[----:B------:R0:W3:Y:S01]  /*1890*/  LDG.E.U16 R109, [R84.64] ;  /* 0x00000004546d7981 */ /* 0x0000e2000c1e1500 */
[----:B------:R-:W-:Y:S02]  /*18a0*/  LEA R86, P0, R129, R4, 0x1 ;  /* 0x0000000481567211 */ /* 0x000fe400078008ff */
[----:B------:R-:W-:Y:S01]  /*18b0*/  LEA R127, R13, R125, 0x1 ;  /* 0x0000007d0d7f7211 */ /* 0x000fe200078e08ff */
[----:B------:R1:W4:Y:S01]  /*18c0*/  LDG.E.U16 R113, [R82.64] ;  /* 0x0000000452717981 */ /* 0x000322000c1e1500 */
[----:B------:R-:W-:Y:S02]  /*18d0*/  LEA.HI.X.SX32 R87, R129, R0, 0x1, P0 ;  /* 0x0000000081577211 */ /* 0x000fe400000f0eff */
[----:B------:R-:W-:Y:S02]  /*18e0*/  LEA R129, R13, R127, 0x1 ;  /* 0x0000007f0d817211 */ /* 0x000fe400078e08ff */
[-C--:B------:R-:W-:Y:S01]  /*18f0*/  LEA R92, P0, R131, R4.reuse, 0x1 ;  /* 0x00000004835c7211 */ /* 0x080fe200078008ff */
[----:B------:R1:W4:Y:S02]  /*1900*/  LDG.E.U16 R110, [R86.64] ;  /* 0x00000004566e7981 */ /* 0x000324000c1e1500 */
[----:B------:R-:W-:Y:S01]  /*1910*/  IMAD R147, R13, 0x2, R129 ;  /* 0x000000020d937824 */ /* 0x000fe200078e0281 */
[----:B0-----:R-:W-:-:S02]  /*1920*/  LEA R78, P1, R133, R4, 0x1 ;  /* 0x00000004854e7211 */ /* 0x001fc400078208ff */
[-C--:B------:R-:W-:Y:S02]  /*1930*/  LEA.HI.X.SX32 R93, R131, R0.reuse, 0x1, P0 ;  /* 0x00000000835d7211 */ /* 0x080fe400000f0eff */
[----:B------:R-:W-:Y:S02]  /*1940*/  LEA R131, R13, R147, 0x1 ;  /* 0x000000930d837211 */ /* 0x000fe400078e08ff */
[----:B------:R-:W-:Y:S01]  /*1950*/  LEA.HI.X.SX32 R79, R133, R0, 0x1, P1 ;  /* 0x00000000854f7211 */ /* 0x000fe200008f0eff */
[----:B------:R0:W5:Y:S01]  /*1960*/  LDG.E.U16 R112, [R92.64] ;  /* 0x000000045c707981 */ /* 0x000162000c1e1500 */
[----:B-1----:R-:W-:Y:S02]  /*1970*/  LEA R80, P0, R135, R4, 0x1 ;  /* 0x0000000487507211 */ /* 0x002fe400078008ff */
[----:B------:R-:W-:Y:S01]  /*1980*/  LEA R133, R13, R131, 0x1 ;  /* 0x000000830d857211 */ /* 0x000fe200078e08ff */
[----:B------:R1:W5:Y:S01]  /*1990*/  LDG.E.U16 R114, [R78.64] ;  /* 0x000000044e727981 */ /* 0x000362000c1e1500 */
[----:B------:R-:W-:-:S03]  /*19a0*/  LEA.HI.X.SX32 R81, R135, R0, 0x1, P0 ;  /* 0x0000000087517211 */ /* 0x000fc600000f0eff */
[----:B------:R-:W-:Y:S01]  /*19b0*/  IMAD R135, R13, 0x2, R133 ;  /* 0x000000020d877824 */ /* 0x000fe200078e0285 */
[----:B------:R-:W-:Y:S01]  /*19c0*/  LEA R84, P0, R137, R4, 0x1 ;  /* 0x0000000489547211 */ /* 0x000fe200078008ff */
[----:B------:R0:W5:Y:S03]  /*19d0*/  LDG.E.U16 R155, [R80.64] ;  /* 0x00000004509b7981 */ /* 0x000166000c1e1500 */
[----:B------:R-:W-:Y:S02]  /*19e0*/  LEA R149, R13, R135, 0x1 ;  /* 0x000000870d957211 */ /* 0x000fe400078e08ff */
[----:B------:R-:W-:Y:S02]  /*19f0*/  LEA.HI.X.SX32 R85, R137, R0, 0x1, P0 ;  /* 0x0000000089557211 */ /* 0x000fe400000f0eff */
[----:B------:R-:W-:Y:S02]  /*1a00*/  LEA R82, P1, R139, R4, 0x1 ;  /* 0x000000048b527211 */ /* 0x000fe400078208ff */
[----:B------:R-:W-:Y:S01]  /*1a10*/  LEA R137, R13, R149, 0x1 ;  /* 0x000000950d897211 */ /* 0x000fe200078e08ff */
[----:B------:R1:W5:Y:S01]  /*1a20*/  LDG.E.U16 R116, [R84.64] ;  /* 0x0000000454747981 */ /* 0x000362000c1e1500 */
[----:B------:R-:W-:-:S02]  /*1a30*/  LEA.HI.X.SX32 R83, R139, R0, 0x1, P1 ;  /* 0x000000008b537211 */ /* 0x000fc400008f0eff */
[-C--:B------:R-:W-:Y:S01]  /*1a40*/  LEA R86, P0, R141, R4.reuse, 0x1 ;  /* 0x000000048d567211 */ /* 0x080fe200078008ff */
[----:B------:R-:W-:Y:S01]  /*1a50*/  IMAD R139, R13, 0x2, R137 ;  /* 0x000000020d8b7824 */ /* 0x000fe200078e0289 */
[----:B0-----:R-:W-:Y:S01]  /*1a60*/  LEA R80, P1, R123, R4, 0x1 ;  /* 0x000000047b507211 */ /* 0x001fe200078208ff */
[----:B------:R0:W5:Y:S01]  /*1a70*/  LDG.E.U16 R118, [R82.64] ;  /* 0x0000000452767981 */ /* 0x000162000c1e1500 */
[----:B------:R-:W-:Y:S02]  /*1a80*/  LEA.HI.X.SX32 R87, R141, R0, 0x1, P0 ;  /* 0x000000008d577211 */ /* 0x000fe400000f0eff */
[----:B------:R-:W-:Y:S02]  /*1a90*/  LEA R141, R13, R139, 0x1 ;  /* 0x0000008b0d8d7211 */ /* 0x000fe400078e08ff */
[----:B-1----:R-:W-:Y:S01]  /*1aa0*/  LEA R78, P0, R117, R4, 0x1 ;  /* 0x00000004754e7211 */ /* 0x002fe200078008ff */
[----:B------:R1:W5:Y:S01]  /*1ab0*/  LDG.E.U16 R157, [R86.64] ;  /* 0x00000004569d7981 */ /* 0x000362000c1e1500 */
[----:B------:R-:W-:-:S02]  /*1ac0*/  LEA R151, R13, R141, 0x1 ;  /* 0x0000008d0d977211 */ /* 0x000fc400078e08ff */
[----:B------:R-:W-:-:S03]  /*1ad0*/  LEA.HI.X.SX32 R79, R117, R0, 0x1, P0 ;  /* 0x00000000754f7211 */ /* 0x000fc600000f0eff */
[----:B------:R-:W-:Y:S01]  /*1ae0*/  IMAD R117, R13, 0x2, R151 ;  /* 0x000000020d757824 */ /* 0x000fe200078e0297 */
[----:B------:R-:W-:Y:S01]  /*1af0*/  LEA.HI.X.SX32 R81, R123, R0, 0x1, P1 ;  /* 0x000000007b517211 */ /* 0x000fe200008f0eff */
[----:B------:R0:W5:Y:S01]  /*1b00*/  LDG.E.U16 R159, [R78.64] ;  /* 0x000000044e9f7981 */ /* 0x000162000c1e1500 */
[----:B------:R-:W-:Y:S02]  /*1b10*/  LEA R84, P0, R127, R4, 0x1 ;  /* 0x000000047f547211 */ /* 0x000fe400078008ff */
[----:B------:R-:W-:Y:S01]  /*1b20*/  LEA R123, R13, R117, 0x1 ;  /* 0x000000750d7b7211 */ /* 0x000fe200078e08ff */
[----:B------:R1:W5:Y:S01]  /*1b30*/  LDG.E.U16 R161, [R80.64] ;  /* 0x0000000450a17981 */ /* 0x000362000c1e1500 */
[----:B------:R-:W-:Y:S02]  /*1b40*/  LEA.HI.X.SX32 R85, R127, R0, 0x1, P0 ;  /* 0x000000007f557211 */ /* 0x000fe400000f0eff */
[----:B------:R-:W-:Y:S02]  /*1b50*/  LEA R127, R13, R123, 0x1 ;  /* 0x0000007b0d7f7211 */ /* 0x000fe400078e08ff */
[-C--:B------:R-:W-:Y:S01]  /*1b60*/  LEA R92, P0, R133, R4.reuse, 0x1 ;  /* 0x00000004855c7211 */ /* 0x080fe200078008ff */
[----:B------:R1:W5:Y:S02]  /*1b70*/  LDG.E.U16 R163, [R84.64] ;  /* 0x0000000454a37981 */ /* 0x000364000c1e1500 */
[----:B------:R-:W-:Y:S01]  /*1b80*/  IMAD R153, R13, 0x2, R127 ;  /* 0x000000020d997824 */ /* 0x000fe200078e027f */
[----:B0-----:R-:W-:-:S02]  /*1b90*/  LEA R82, P1, R139, R4, 0x1 ;  /* 0x000000048b527211 */ /* 0x001fc400078208ff */
[-C--:B------:R-:W-:Y:S02]  /*1ba0*/  LEA.HI.X.SX32 R93, R133, R0.reuse, 0x1, P0 ;  /* 0x00000000855d7211 */ /* 0x080fe400000f0eff */
[----:B------:R-:W-:Y:S02]  /*1bb0*/  LEA R133, R13, R153, 0x1 ;  /* 0x000000990d857211 */ /* 0x000fe400078e08ff */
[----:B------:R-:W-:Y:S01]  /*1bc0*/  LEA.HI.X.SX32 R83, R139, R0, 0x1, P1 ;  /* 0x000000008b537211 */ /* 0x000fe200008f0eff */
[----:B------:R0:W5:Y:S01]  /*1bd0*/  LDG.E.U16 R165, [R92.64] ;  /* 0x000000045ca57981 */ /* 0x000162000c1e1500 */
[----:B------:R-:W-:Y:S02]  /*1be0*/  LEA R139, R13, R133, 0x1 ;  /* 0x000000850d8b7211 */ /* 0x000fe400078e08ff */
[-C--:B------:R-:W-:Y:S01]  /*1bf0*/  LEA R78, P0, R123, R4.reuse, 0x1 ;  /* 0x000000047b4e7211 */ /* 0x080fe200078008ff */
[----:B------:R0:W5:Y:S01]  /*1c00*/  LDG.E.U16 R167, [R82.64] ;  /* 0x0000000452a77981 */ /* 0x000162000c1e1500 */
[----:B-1----:R-:W-:-:S02]  /*1c10*/  LEA R80, P1, R139, R4, 0x1 ;  /* 0x000000048b507211 */ /* 0x002fc400078208ff */
[-C--:B------:R-:W-:Y:S02]  /*1c20*/  LEA.HI.X.SX32 R79, R123, R0.reuse, 0x1, P0 ;  /* 0x000000007b4f7211 */ /* 0x080fe400000f0eff */
[----:B------:R-:W-:-:S03]  /*1c30*/  LEA.HI.X.SX32 R81, R139, R0, 0x1, P1 ;  /* 0x000000008b517211 */ /* 0x000fc600008f0eff */
[----:B------:R1:W5:Y:S01]  /*1c40*/  LDG.E.U16 R169, [R78.64] ;  /* 0x000000044ea97981 */ /* 0x000362000c1e1500 */
[----:B------:R-:W-:-:S03]  /*1c50*/  LEA R86, P0, R95, R4, 0x1 ;  /* 0x000000045f567211 */ /* 0x000fc600078008ff */
[----:B------:R1:W5:Y:S01]  /*1c60*/  LDG.E.U16 R171, [R80.64] ;  /* 0x0000000450ab7981 */ /* 0x000362000c1e1500 */
[----:B------:R-:W-:Y:S02]  /*1c70*/  LEA.HI.X.SX32 R87, R95, R0, 0x1, P0 ;  /* 0x000000005f577211 */ /* 0x000fe400000f0eff */
[-C--:B------:R-:W-:Y:S02]  /*1c80*/  LEA R94, P0, R143, R4.reuse, 0x1 ;  /* 0x000000048f5e7211 */ /* 0x080fe400078008ff */
[----:B------:R-:W-:Y:S01]  /*1c90*/  LEA R84, P1, R101, R4, 0x1 ;  /* 0x0000000465547211 */ /* 0x000fe200078208ff */
[----:B------:R-:W-:Y:S01]  /*1ca0*/  IMAD R139, R13, 0x2, R139 ;  /* 0x000000020d8b7824 */ /* 0x000fe200078e028b */
[----:B------:R-:W-:Y:S01]  /*1cb0*/  LEA.HI.X.SX32 R95, R143, R0, 0x1, P0 ;  /* 0x000000008f5f7211 */ /* 0x000fe200000f0eff */
[----:B------:R1:W5:Y:S01]  /*1cc0*/  LDG.E.U16 R120, [R86.64] ;  /* 0x0000000456787981 */ /* 0x000362000c1e1500 */
[----:B0-----:R-:W-:Y:S02]  /*1cd0*/  LEA R92, P0, R129, R4, 0x1 ;  /* 0x00000004815c7211 */ /* 0x001fe400078008ff */
[-C--:B------:R-:W-:Y:S01]  /*1ce0*/  LEA.HI.X.SX32 R85, R101, R0.reuse, 0x1, P1 ;  /* 0x0000000065557211 */ /* 0x080fe200008f0eff */
[----:B------:R0:W5:Y:S01]  /*1cf0*/  LDG.E.U16 R122, [R94.64] ;  /* 0x000000045e7a7981 */ /* 0x000162000c1e1500 */
[----:B------:R-:W-:-:S02]  /*1d00*/  LEA.HI.X.SX32 R93, R129, R0, 0x1, P0 ;  /* 0x00000000815d7211 */ /* 0x000fc400000f0eff */
[-C--:B-1----:R-:W-:Y:S01]  /*1d10*/  LEA R78, P0, R135, R4.reuse, 0x1 ;  /* 0x00000004874e7211 */ /* 0x082fe200078008ff */
[----:B------:R1:W5:Y:S01]  /*1d20*/  LDG.E.U16 R123, [R84.64] ;  /* 0x00000004547b7981 */ /* 0x000362000c1e1500 */
[----:B------:R-:W-:Y:S02]  /*1d30*/  LEA R82, P1, R141, R4, 0x1 ;  /* 0x000000048d527211 */ /* 0x000fe400078208ff */
[-C--:B------:R-:W-:Y:S01]  /*1d40*/  LEA.HI.X.SX32 R79, R135, R0.reuse, 0x1, P0 ;  /* 0x00000000874f7211 */ /* 0x080fe200000f0eff */
[----:B------:R0:W5:Y:S01]  /*1d50*/  LDG.E.U16 R126, [R92.64] ;  /* 0x000000045c7e7981 */ /* 0x000162000c1e1500 */
[----:B------:R-:W-:Y:S02]  /*1d60*/  LEA.HI.X.SX32 R83, R141, R0, 0x1, P1 ;  /* 0x000000008d537211 */ /* 0x000fe400008f0eff */
[-C--:B------:R-:W-:Y:S01]  /*1d70*/  LEA R80, P0, R127, R4.reuse, 0x1 ;  /* 0x000000047f507211 */ /* 0x080fe200078008ff */
[----:B------:R1:W5:Y:S01]  /*1d80*/  LDG.E.U16 R128, [R78.64] ;  /* 0x000000044e807981 */ /* 0x000362000c1e1500 */
[----:B------:R-:W-:-:S02]  /*1d90*/  LEA R86, P1, R139, R4, 0x1 ;  /* 0x000000048b567211 */ /* 0x000fc400078208ff */
[-C--:B------:R-:W-:Y:S01]  /*1da0*/  LEA.HI.X.SX32 R81, R127, R0.reuse, 0x1, P0 ;  /* 0x000000007f517211 */ /* 0x080fe200000f0eff */
[----:B------:R1:W5:Y:S01]  /*1db0*/  LDG.E.U16 R130, [R82.64] ;  /* 0x0000000452827981 */ /* 0x000362000c1e1500 */
[----:B------:R-:W-:-:S03]  /*1dc0*/  LEA.HI.X.SX32 R87, R139, R0, 0x1, P1 ;  /* 0x000000008b577211 */ /* 0x000fc600008f0eff */
[----:B------:R1:W5:Y:S01]  /*1dd0*/  LDG.E.U16 R134, [R80.64] ;  /* 0x0000000450867981 */ /* 0x000362000c1e1500 */
[----:B0-----:R-:W-:-:S03]  /*1de0*/  LEA R94, P0, R115, R4, 0x1 ;  /* 0x00000004735e7211 */ /* 0x001fc600078008ff */
[----:B------:R0:W5:Y:S01]  /*1df0*/  LDG.E.U16 R136, [R86.64] ;  /* 0x0000000456887981 */ /* 0x000162000c1e1500 */
[----:B------:R-:W-:Y:S02]  /*1e00*/  LEA.HI.X.SX32 R95, R115, R0, 0x1, P0 ;  /* 0x00000000735f7211 */ /* 0x000fe400000f0eff */
[-C--:B------:R-:W-:Y:S02]  /*1e10*/  LEA R92, P0, R145, R4.reuse, 0x1 ;  /* 0x00000004915c7211 */ /* 0x080fe400078008ff */
[----:B-1----:R-:W-:Y:S01]  /*1e20*/  LEA R84, P1, R119, R4, 0x1 ;  /* 0x0000000477547211 */ /* 0x002fe200078208ff */
[----:B------:R1:W5:Y:S01]  /*1e30*/  LDG.E.U16 R115, [R94.64] ;  /* 0x000000045e737981 */ /* 0x000362000c1e1500 */
[----:B------:R-:W-:Y:S02]  /*1e40*/  LEA.HI.X.SX32 R93, R145, R0, 0x1, P0 ;  /* 0x00000000915d7211 */ /* 0x000fe400000f0eff */
[----:B------:R-:W-:Y:S02]  /*1e50*/  LEA R78, P0, R149, R4, 0x1 ;  /* 0x00000004954e7211 */ /* 0x000fe400078008ff */
[----:B------:R-:W-:Y:S01]  /*1e60*/  LEA.HI.X.SX32 R85, R119, R0, 0x1, P1 ;  /* 0x0000000077557211 */ /* 0x000fe200008f0eff */
[----:B------:R0:W5:Y:S01]  /*1e70*/  LDG.E.U16 R124, [R92.64] ;  /* 0x000000045c7c7981 */ /* 0x000162000c1e1500 */
[----:B------:R-:W-:-:S02]  /*1e80*/  LEA R100, P1, R147, R4, 0x1 ;  /* 0x0000000493647211 */ /* 0x000fc400078208ff */
[----:B------:R-:W-:Y:S01]  /*1e90*/  LEA.HI.X.SX32 R79, R149, R0, 0x1, P0 ;  /* 0x00000000954f7211 */ /* 0x000fe200000f0eff */
[----:B------:R0:W5:Y:S01]  /*1ea0*/  LDG.E.U16 R119, [R84.64] ;  /* 0x0000000454777981 */ /* 0x000162000c1e1500 */
[----:B------:R-:W-:Y:S02]  /*1eb0*/  LEA R82, P0, R151, R4, 0x1 ;  /* 0x0000000497527211 */ /* 0x000fe400078008ff */
[----:B------:R-:W-:Y:S01]  /*1ec0*/  LEA R139, R13, R139, 0x1 ;  /* 0x0000008b0d8b7211 */ /* 0x000fe200078e08ff */
[----:B------:R1:W5:Y:S01]  /*1ed0*/  LDG.E.U16 R129, [R78.64] ;  /* 0x000000044e817981 */ /* 0x000362000c1e1500 */
[----:B------:R-:W-:Y:S02]  /*1ee0*/  LEA.HI.X.SX32 R101, R147, R0, 0x1, P1 ;  /* 0x0000000093657211 */ /* 0x000fe400008f0eff */
[----:B------:R-:W-:Y:S02]  /*1ef0*/  LEA R80, P1, R153, R4, 0x1 ;  /* 0x0000000499507211 */ /* 0x000fe400078208ff */
[----:B------:R-:W-:Y:S01]  /*1f00*/  LEA.HI.X.SX32 R83, R151, R0, 0x1, P0 ;  /* 0x0000000097537211 */ /* 0x000fe200000f0eff */
[----:B------:R1:W5:Y:S01]  /*1f10*/  LDG.E.U16 R127, [R100.64] ;  /* 0x00000004647f7981 */ /* 0x000362000c1e1500 */
[----:B0-----:R-:W-:-:S02]  /*1f20*/  LEA R86, P0, R139, R4, 0x1 ;  /* 0x000000048b567211 */ /* 0x001fc400078008ff */
[----:B------:R-:W-:Y:S01]  /*1f30*/  LEA R13, R13, R139, 0x1 ;  /* 0x0000008b0d0d7211 */ /* 0x000fe200078e08ff */
[----:B------:R0:W5:Y:S01]  /*1f40*/  LDG.E.U16 R132, [R82.64] ;  /* 0x0000000452847981 */ /* 0x000162000c1e1500 */
[-C--:B------:R-:W-:Y:S02]  /*1f50*/  LEA.HI.X.SX32 R81, R153, R0.reuse, 0x1, P1 ;  /* 0x0000000099517211 */ /* 0x080fe400008f0eff */
[----:B------:R-:W-:Y:S02]  /*1f60*/  LEA.HI.X.SX32 R87, R139, R0, 0x1, P0 ;  /* 0x000000008b577211 */ /* 0x000fe400000f0eff */
[C---:B------:R-:W-:Y:S01]  /*1f70*/  LEA R92, P1, R13.reuse, R4, 0x1 ;  /* 0x000000040d5c7211 */ /* 0x040fe200078208ff */
[----:B------:R0:W5:Y:S03]  /*1f80*/  LDG.E.U16 R135, [R80.64] ;  /* 0x0000000450877981 */ /* 0x000166000c1e1500 */
[----:B------:R-:W-:-:S02]  /*1f90*/  LEA.HI.X.SX32 R93, R13, R0, 0x1, P1 ;  /* 0x000000000d5d7211 */ /* 0x000fc400008f0eff */
[----:B------:R0:W5:Y:S01]  /*1fa0*/  LDG.E.U16 R13, [R86.64] ;  /* 0x00000004560d7981 */ /* 0x000162000c1e1500 */
[----:B------:R-:W-:-:S04]  /*1fb0*/  LEA R84, P0, R105, R4, 0x1 ;  /* 0x0000000469547211 */ /* 0x000fc800078008ff */
[----:B------:R-:W-:Y:S02]  /*1fc0*/  LEA.HI.X.SX32 R85, R105, R0, 0x1, P0 ;  /* 0x0000000069557211 */ /* 0x000fe400000f0eff */
[-C--:B-1----:R-:W-:Y:S01]  /*1fd0*/  LEA R100, P0, R111, R4.reuse, 0x1 ;  /* 0x000000046f647211 */ /* 0x082fe200078008ff */
[----:B------:R1:W5:Y:S01]  /*1fe0*/  LDG.E.U16 R105, [R92.64] ;  /* 0x000000045c697981 */ /* 0x000362000c1e1500 */
[----:B------:R-:W-:Y:S02]  /*1ff0*/  LEA R94, P1, R121, R4, 0x1 ;  /* 0x00000004795e7211 */ /* 0x000fe400078208ff */
[----:B------:R-:W-:Y:S01]  /*2000*/  LEA.HI.X.SX32 R101, R111, R0, 0x1, P0 ;  /* 0x000000006f657211 */ /* 0x000fe200000f0eff */
[----:B------:R-:W5:Y:S01]  /*2010*/  LDG.E.U16 R84, [R84.64] ;  /* 0x0000000454547981 */ /* 0x000f62000c1e1500 */
[----:B------:R-:W-:Y:S02]  /*2020*/  LEA R78, P0, R125, R4, 0x1 ;  /* 0x000000047d4e7211 */ /* 0x000fe400078008ff */
[-C--:B------:R-:W-:Y:S01]  /*2030*/  LEA.HI.X.SX32 R95, R121, R0.reuse, 0x1, P1 ;  /* 0x00000000795f7211 */ /* 0x080fe200008f0eff */
[----:B------:R-:W5:Y:S01]  /*2040*/  LDG.E.U16 R100, [R100.64] ;  /* 0x0000000464647981 */ /* 0x000f62000c1e1500 */
[----:B------:R-:W-:-:S02]  /*2050*/  LEA.HI.X.SX32 R79, R125, R0, 0x1, P0 ;  /* 0x000000007d4f7211 */ /* 0x000fc400000f0eff */
[-C--:B0-----:R-:W-:Y:S01]  /*2060*/  LEA R80, P0, R131, R4.reuse, 0x1 ;  /* 0x0000000483507211 */ /* 0x081fe200078008ff */
[----:B------:R-:W5:Y:S01]  /*2070*/  LDG.E.U16 R94, [R94.64] ;  /* 0x000000045e5e7981 */ /* 0x000f62000c1e1500 */
[----:B------:R-:W-:Y:S02]  /*2080*/  LEA R82, P1, R137, R4, 0x1 ;  /* 0x0000000489527211 */ /* 0x000fe400078208ff */
[----:B------:R-:W-:Y:S01]  /*2090*/  LEA.HI.X.SX32 R81, R131, R0, 0x1, P0 ;  /* 0x0000000083517211 */ /* 0x000fe200000f0eff */
[----:B------:R0:W5:Y:S01]  /*20a0*/  LDG.E.U16 R78, [R78.64] ;  /* 0x000000044e4e7981 */ /* 0x000162000c1e1500 */
[----:B------:R-:W-:Y:S02]  /*20b0*/  LEA R86, P0, R117, R4, 0x1 ;  /* 0x0000000475567211 */ /* 0x000fe400078008ff */
[----:B------:R-:W-:Y:S01]  /*20c0*/  LEA.HI.X.SX32 R83, R137, R0, 0x1, P1 ;  /* 0x0000000089537211 */ /* 0x000fe200008f0eff */
[----:B------:R-:W5:Y:S01]  /*20d0*/  LDG.E.U16 R80, [R80.64] ;  /* 0x0000000450507981 */ /* 0x000f62000c1e1500 */
[----:B-1----:R-:W-:-:S02]  /*20e0*/  LEA R92, P1, R133, R4, 0x1 ;  /* 0x00000004855c7211 */ /* 0x002fc400078208ff */
[-C--:B------:R-:W-:Y:S01]  /*20f0*/  LEA.HI.X.SX32 R87, R117, R0.reuse, 0x1, P0 ;  /* 0x0000000075577211 */ /* 0x080fe200000f0eff */
[----:B------:R-:W5:Y:S01]  /*2100*/  LDG.E.U16 R82, [R82.64] ;  /* 0x0000000452527981 */ /* 0x000f62000c1e1500 */
[----:B------:R-:W-:-:S03]  /*2110*/  LEA.HI.X.SX32 R93, R133, R0, 0x1, P1 ;  /* 0x00000000855d7211 */ /* 0x000fc600008f0eff */
[----:B------:R-:W5:Y:S04]  /*2120*/  LDG.E.U16 R86, [R86.64] ;  /* 0x0000000456567981 */ /* 0x000f68000c1e1500 */
[----:B------:R-:W5:Y:S01]  /*2130*/  LDG.E.U16 R92, [R92.64] ;  /* 0x000000045c5c7981 */ /* 0x000f62000c1e1500 */
[----:B------:R-:W-:Y:S01]  /*2140*/  SHF.R.S32.HI R0, RZ, 0x6, R200 ;  /* 0x00000006ff007819 */ /* 0x000fe200000114c8 */
[----:B0-----:R-:W-:-:S03]  /*2150*/  IMAD.SHL.U32 R79, R2, 0x2, RZ ;  /* 0x00000002024f7824 */ /* 0x001fc600078e00ff */
[----:B------:R-:W-:-:S04]  /*2160*/  SGXT R0, R0, 0x1 ;  /* 0x000000010000781a */ /* 0x000fc80000000200 */
[----:B------:R-:W-:-:S04]  /*2170*/  LOP3.LUT R0, R79, 0x90, R0, 0x78, !PT ;  /* 0x000000904f007812 */ /* 0x000fc800078e7800 */
[C---:B------:R-:W-:Y:S01]  /*2180*/  LOP3.LUT R140, R0.reuse, 0x20, RZ, 0x3c, !PT ;  /* 0x00000020008c7812 */ /* 0x040fe200078e3cff */
[----:B--2---:R0:W-:Y:S04]  /*2190*/  STS.U16 [R0], R3 ;  /* 0x0000000300007388 */ /* 0x0041e80000000400 */
[----:B------:R-:W-:Y:S04]  /*21a0*/  STS.U16 [R0+0x400], R9 ;  /* 0x0004000900007388 */ /* 0x000fe80000000400 */
        /* <DEDUP_REMOVED lines=17> */
[----:B---3--:R-:W-:Y:S04]  /*22c0*/  STS.U16 [R0+0x4c00], R91 ;  /* 0x004c005b00007388 */ /* 0x008fe80000000400 */
[----:B------:R-:W-:Y:S04]  /*22d0*/  STS.U16 [R0+0x5000], R99 ;  /* 0x0050006300007388 */ /* 0x000fe80000000400 */
[----:B------:R-:W-:Y:S04]  /*22e0*/  STS.U16 [R0+0x5400], R107 ;  /* 0x0054006b00007388 */ /* 0x000fe80000000400 */
[----:B----4-:R-:W-:Y:S04]  /*22f0*/  STS.U16 [R0+0x5800], R113 ;  /* 0x0058007100007388 */ /* 0x010fe80000000400 */
[----:B-----5:R-:W-:Y:S04]  /*2300*/  STS.U16 [R0+0x5c00], R155 ;  /* 0x005c009b00007388 */ /* 0x020fe80000000400 */
        /* <DEDUP_REMOVED lines=8> */
[----:B------:R1:W-:Y:S04]  /*2390*/  STS.U16 [R140+0x100], R5 ;  /* 0x000100058c007388 */ /* 0x0003e80000000400 */
        /* <DEDUP_REMOVED lines=22> */
[----:B------:R-:W-:Y:S01]  /*2500*/  STS.U16 [R140+0x5d00], R116 ;  /* 0x005d00748c007388 */ /* 0x000fe20000000400 */
[----:B------:R-:W-:-:S03]  /*2510*/  LOP3.LUT R138, R0, 0x40, RZ, 0x3c, !PT ;  /* 0x00000040008a7812 */ /* 0x000fc600078e3cff */
        /* <DEDUP_REMOVED lines=32> */
[----:B0-----:R-:W-:-:S03]  /*2720*/  LOP3.LUT R3, R0, 0x60, RZ, 0x3c, !PT ;  /* 0x0000006000037812 */ /* 0x001fc600078e3cff */
        /* <DEDUP_REMOVED lines=35> */
[----:B------:R-:W-:-:S03]  /*2960*/  MOV R4, c[0x0][0x1d0] ;  /* 0x0000740000047a02 */ /* 0x000fc60000000f00 */
[----:B------:R-:W-:Y:S04]  /*2970*/  STS.U16 [R3+0x6b00], R78 ;  /* 0x006b004e03007388 */ /* 0x000fe80000000400 */
[----:B------:R-:W-:Y:S04]  /*2980*/  STS.U16 [R3+0x6f00], R80 ;  /* 0x006f005003007388 */ /* 0x000fe80000000400 */
[----:B------:R-:W-:Y:S04]  /*2990*/  STS.U16 [R3+0x7300], R82 ;  /* 0x0073005203007388 */ /* 0x000fe80000000400 */
[----:B------:R-:W-:Y:S01]  /*29a0*/  STS.U16 [R3+0x7700], R86 ;  /* 0x0077005603007388 */ /* 0x000fe20000000400 */
[----:B------:R-:W-:-:S03]  /*29b0*/  ISETP.GE.AND P0, PT, R4, 0x1, PT ;  /* 0x000000010400780c */ /* 0x000fc60003f06270 */
[----:B------:R0:W-:Y:S01]  /*29c0*/  STS.U16 [R3+0x7b00], R92 ;  /* 0x007b005c03007388 */ /* 0x0001e20000000400 */
[----:B-1----:R-:W-:Y:S01]  /*29d0*/  MOV R5, 0x3f800000 ;  /* 0x3f80000000057802 */ /* 0x002fe20000000f00 */
[----:B------:R-:W-:Y:S01]  /*29e0*/  IMAD.MOV.U32 R4, RZ, RZ, 0x3f800000 ;  /* 0x3f800000ff047424 */ /* 0x000fe200078e00ff */
[----:B0-----:R-:W-:-:S05]  /*29f0*/  MOV R3, 0x3f800000 ;  /* 0x3f80000000037802 */ /* 0x001fca0000000f00 */
[----:B------:R-:W-:Y:S04]  /*2a00*/  STL [R1+0x40], R3 ;  /* 0x0000400301007387 */ /* 0x000fe80000100800 */
[----:B------:R-:W-:Y:S04]  /*2a10*/  STL [R1+0x3c], R3 ;  /* 0x00003c0301007387 */ /* 0x000fe80000100800 */
[----:B------:R-:W-:Y:S04]  /*2a20*/  STL [R1+0x38], R5 ;  /* 0x0000380501007387 */ /* 0x000fe80000100800 */
[----:B------:R-:W-:Y:S04]  /*2a30*/  STL [R1+0x54], R4 ;  /* 0x0000540401007387 */ /* 0x000fe80000100800 */
[----:B------:R-:W-:Y:S04]  /*2a40*/  STL [R1+0x50], R3 ;  /* 0x0000500301007387 */ /* 0x000fe80000100800 */
[----:B------:R0:W-:Y:S04]  /*2a50*/  STL [R1+0x4c], R5 ;  /* 0x00004c0501007387 */ /* 0x0001e80000100800 */
[----:B------:R1:W-:Y:S04]  /*2a60*/  STL [R1+0x48], R4 ;  /* 0x0000480401007387 */ /* 0x0003e80000100800 */
[----:B------:R1:W-:Y:S01]  /*2a70*/  STL [R1+0x44], R3 ;  /* 0x0000440301007387 */ /* 0x0003e20000100800 */
[----:B------:R-:W-:Y:S01]  /*2a80*/  IMAD.MOV.U32 R237, RZ, RZ, -0x800000 ;  /* 0xff800000ffed7424 */ /* 0x000fe200078e00ff */
[----:B------:R-:W-:Y:S01]  /*2a90*/  MOV R236, 0xff800000 ;  /* 0xff80000000ec7802 */ /* 0x000fe20000000f00 */
[----:B------:R-:W-:Y:S01]  /*2aa0*/  IMAD.MOV.U32 R233, RZ, RZ, -0x800000 ;  /* 0xff800000ffe97424 */ /* 0x000fe200078e00ff */
[----:B------:R-:W-:Y:S01]  /*2ab0*/  MOV R234, 0xff800000 ;  /* 0xff80000000ea7802 */ /* 0x000fe20000000f00 */
[----:B------:R-:W-:Y:S01]  /*2ac0*/  IMAD.MOV.U32 R230, RZ, RZ, -0x800000 ;  /* 0xff800000ffe67424 */ /* 0x000fe200078e00ff */
[----:B------:R-:W-:Y:S01]  /*2ad0*/  MOV R232, 0xff800000 ;  /* 0xff80000000e87802 */ /* 0x000fe20000000f00 */
[----:B------:R-:W-:Y:S01]  /*2ae0*/  CS2R R96, SRZ ;  /* 0x0000000000607805 */ /* 0x000fe2000001ff00 */
[----:B------:R-:W-:Y:S01]  /*2af0*/  MOV R231, 0xff800000 ;  /* 0xff80000000e77802 */ /* 0x000fe20000000f00 */
[----:B------:R-:W-:Y:S01]  /*2b00*/  CS2R R98, SRZ ;  /* 0x0000000000627805 */ /* 0x000fe2000001ff00 */
[----:B------:R-:W-:Y:S01]  /*2b10*/  MOV R229, 0xff800000 ;  /* 0xff80000000e57802 */ /* 0x000fe20000000f00 */
[----:B------:R-:W-:Y:S01]  /*2b20*/  CS2R R100, SRZ ;  /* 0x0000000000647805 */ /* 0x000fe2000001ff00 */
        /* <DEDUP_REMOVED lines=61> */
[----:B------:R-:W-:-:S02]  /*2f00*/  LOP3.LUT R58, R200, 0x7f, RZ, 0xc0, !PT ;  /* 0x0000007fc83a7812 */ /* 0x000fc400078ec0ff */
[----:B0-----:R-:W-:Y:S01]  /*2f10*/  SHF.L.U32 R5, R200, 0x2, RZ ;  /* 0x00000002c8057819 */ /* 0x001fe200000006ff */
[----:B------:R-:W-:Y:S05]  /*2f20*/  @!P0 BRA `(.L_x_0) ;  /* 0x0000c31000008947 */ /* 0x000fea0003800000 */
[----:B-1----:R-:W-:Y:S01]  /*2f30*/  MOV R9, c[0x0][0x1b8] ;  /* 0x00006e0000097a02 */ /* 0x002fe20000000f00 */
[----:B------:R-:W-:Y:S01]  /*2f40*/  IMAD R11, R150, c[0x0][0x1b8], RZ ;  /* 0x00006e00960b7a24 */ /* 0x000fe200078e02ff */
[----:B------:R-:W-:Y:S01]  /*2f50*/  SHF.R.U32.HI R3, RZ, 0x3, R58 ;  /* 0x00000003ff037819 */ /* 0x000fe2000001163a */
[----:B------:R-:W-:Y:S01]  /*2f60*/  IMAD R4, R2, c[0x0][0x1b4], RZ ;  /* 0x00006d0002047a24 */ /* 0x000fe200078e02ff */
[----:B------:R-:W-:Y:S01]  /*2f70*/  LOP3.LUT R7, R200, 0x1c, RZ, 0xc0, !PT ;  /* 0x0000001cc8077812 */ /* 0x000fe200078ec0ff */
[----:B------:R-:W-:Y:S01]  /*2f80*/  IMAD R13, R9, 0x2, R11 ;  /* 0x00000002090d7824 */ /* 0x000fe200078e020b */
[----:B------:R-:W-:Y:S01]  /*2f90*/  LOP3.LUT R6, R5, 0x7c, RZ, 0xc0, !PT ;  /* 0x0000007c05067812 */ /* 0x000fe200078ec0ff */
[----:B------:R-:W-:Y:S01]  /*2fa0*/  IMAD R2, R148, c[0x0][0x1b0], RZ ;  /* 0x00006c0094027a24 */ /* 0x000fe200078e02ff */
[----:B------:R-:W-:Y:S01]  /*2fb0*/  LOP3.LUT R5, R3, 0xc, RZ, 0xc0, !PT ;  /* 0x0000000c03057812 */ /* 0x000fe200078ec0ff */
[----:B------:R-:W-:Y:S01]  /*2fc0*/  CS2R R108, SRZ ;  /* 0x00000000006c7805 */ /* 0x000fe2000001ff00 */
[----:B------:R-:W-:Y:S01]  /*2fd0*/  LEA R15, R9, R13, 0x1 ;  /* 0x0000000d090f7211 */ /* 0x000fe200078e08ff */
[----:B------:R-:W-:Y:S01]  /*2fe0*/  IMAD R6, R7, 0x20, R6 ;  /* 0x0000002007067824 */ /* 0x000fe200078e0206 */
[----:B------:R-:W-:Y:S01]  /*2ff0*/  SHF.L.U32 R3, R4, 0x1, RZ ;  /* 0x0000000104037819 */ /* 0x000fe200000006ff */
[----:B------:R-:W-:Y:S01]  /*3000*/  CS2R R110, SRZ ;  /* 0x00000000006e7805 */ /* 0x000fe2000001ff00 */
[----:B------:R-:W-:Y:S01]  /*3010*/  LEA R17, R9, R15, 0x1 ;  /* 0x0000000f09117211 */ /* 0x000fe200078e08ff */
[----:B------:R-:W-:Y:S01]  /*3020*/  CS2R R172, SRZ ;  /* 0x0000000000ac7805 */ /* 0x000fe2000001ff00 */
[C---:B------:R-:W-:Y:S01]  /*3030*/  SHF.L.U32 R10, R2.reuse, 0x1, RZ ;  /* 0x00000001020a7819 */ /* 0x040fe200000006ff */
[----:B------:R-:W-:Y:S01]  /*3040*/  IMAD.HI R2, R2, 0x2, RZ ;  /* 0x0000000202027827 */ /* 0x000fe200078e02ff */
[----:B------:R-:W-:Y:S01]  /*3050*/  LOP3.LUT R8, R200, 0x60, RZ, 0xc0, !PT ;  /* 0x00000060c8087812 */ /* 0x000fe200078ec0ff */
[----:B------:R-:W-:Y:S01]  /*3060*/  CS2R R174, SRZ ;  /* 0x0000000000ae7805 */ /* 0x000fe2000001ff00 */
[----:B------:R-:W-:Y:S01]  /*3070*/  SHF.L.U32 R226, R7, 0x2, RZ ;  /* 0x0000000207e27819 */ /* 0x000fe200000006ff */
[----:B------:R-:W-:Y:S01]  /*3080*/  IMAD R19, R9, 0x2, R17 ;  /* 0x0000000209137824 */ /* 0x000fe200078e0211 */
[----:B------:R-:W-:Y:S01]  /*3090*/  IADD3 R10, P1, P2, R3, c[0x0][0x170], R10 ;  /* 0x00005c00030a7a10 */ /* 0x000fe20007a3e00a */
[----:B------:R-:W-:Y:S01]  /*30a0*/  IMAD R3, R148, c[0x0][0x1a0], RZ ;  /* 0x0000680094037a24 */ /* 0x000fe200078e02ff */
[----:B------:R-:W-:Y:S01]  /*30b0*/  SHF.R.U32.HI R235, RZ, 0x1, R8 ;  /* 0x00000001ffeb7819 */ /* 0x000fe20000011608 */
[----:B------:R-:W-:Y:S01]  /*30c0*/  IMAD.IADD R226, R226, 0x1, R5 ;  /* 0x00000001e2e27824 */ /* 0x000fe200078e0205 */
[C---:B------:R-:W-:Y:S01]  /*30d0*/  LEA R21, R9.reuse, R19, 0x1 ;  /* 0x0000001309157211 */ /* 0x040fe200078e08ff */
[----:B------:R-:W-:Y:S01]  /*30e0*/  IMAD.HI R5, R4, 0x2, RZ ;  /* 0x0000000204057827 */ /* 0x000fe200078e02ff */
[----:B------:R-:W-:Y:S01]  /*30f0*/  LOP3.LUT R235, R6, R235, RZ, 0x3c, !PT ;  /* 0x000000eb06eb7212 */ /* 0x000fe200078e3cff */
[----:B------:R-:W-:Y:S01]  /*3100*/  CS2R R120, SRZ ;  /* 0x0000000000787805 */ /* 0x000fe2000001ff00 */
[----:B------:R-:W-:Y:S01]  /*3110*/  LEA R23, R9, R21, 0x1 ;  /* 0x0000001509177211 */ /* 0x000fe200078e08ff */
[----:B------:R-:W-:Y:S01]  /*3120*/  IMAD R4, R58, c[0x0][0x1a8], RZ ;  /* 0x00006a003a047a24 */ /* 0x000fe200078e02ff */
[----:B------:R-:W-:Y:S01]  /*3130*/  LEA R6, P0, R3, c[0x0][0x168], 0x1 ;  /* 0x00005a0003067a11 */ /* 0x000fe200078008ff */
[----:B------:R-:W-:Y:S01]  /*3140*/  IMAD.MOV.U32 R7, RZ, RZ, c[0x0][0x1a8] ;  /* 0x00006a00ff077624 */ /* 0x000fe200078e00ff */
[----:B------:R-:W-:Y:S01]  /*3150*/  IADD3.X R2, R5, c[0x0][0x174], R2, P1, P2 ;  /* 0x00005d0005027a10 */ /* 0x000fe20000fe4402 */
[----:B------:R-:W-:Y:S01]  /*3160*/  IMAD R25, R9, 0x2, R23 ;  /* 0x0000000209197824 */ /* 0x000fe200078e0217 */
[----:B------:R-:W-:Y:S01]  /*3170*/  LEA R104, P2, R15, R10, 0x1 ;  /* 0x0000000a0f687211 */ /* 0x000fe200078408ff */
[----:B------:R-:W-:Y:S01]  /*3180*/  CS2R R122, SRZ ;  /* 0x00000000007a7805 */ /* 0x000fe2000001ff00 */
[----:B------:R-:W-:Y:S01]  /*3190*/  LEA R5, R7, R4, 0x7 ;  /* 0x0000000407057211 */ /* 0x000fe200078e38ff */
[----:B------:R-:W-:Y:S01]  /*31a0*/  CS2R R128, SRZ ;  /* 0x0000000000807805 */ /* 0x000fe2000001ff00 */
[----:B------:R-:W-:Y:S01]  /*31b0*/  LEA R27, R9, R25, 0x1 ;  /* 0x00000019091b7211 */ /* 0x000fe200078e08ff */
[----:B------:R-:W-:Y:S01]  /*31c0*/  CS2R R130, SRZ ;  /* 0x0000000000827805 */ /* 0x000fe2000001ff00 */
[----:B------:R-:W-:Y:S01]  /*31d0*/  LEA.HI.X.SX32 R7, R3, c[0x0][0x16c], 0x1, P0 ;  /* 0x00005b0003077a11 */ /* 0x000fe200000f0eff */
[----:B------:R-:W-:Y:S01]  /*31e0*/  CS2R R132, SRZ ;  /* 0x0000000000847805 */ /* 0x000fe2000001ff00 */
[----:B------:R-:W-:Y:S01]  /*31f0*/  LEA R29, R9, R27, 0x1 ;  /* 0x0000001b091d7211 */ /* 0x000fe200078e08ff */
[----:B------:R-:W-:Y:S01]  /*3200*/  CS2R R134, SRZ ;  /* 0x0000000000867805 */ /* 0x000fe2000001ff00 */
[CC--:B------:R-:W-:Y:S01]  /*3210*/  LEA R224, P0, R4.reuse, R6.reuse, 0x1 ;  /* 0x0000000604e07211 */ /* 0x0c0fe200078008ff */
[----:B------:R-:W-:Y:S01]  /*3220*/  CS2R R136, SRZ ;  /* 0x0000000000887805 */ /* 0x000fe2000001ff00 */
[----:B------:R-:W-:Y:S01]  /*3230*/  LEA R6, P1, R5, R6, 0x1 ;  /* 0x0000000605067211 */ /* 0x000fe200078208ff */
[----:B------:R-:W-:Y:S01]  /*3240*/  IMAD R31, R9, 0x2, R29 ;  /* 0x00000002091f7824 */ /* 0x000fe200078e021d */
[----:B------:R-:W-:Y:S01]  /*3250*/  LEA.HI.X.SX32 R225, R4, R7, 0x1, P0 ;  /* 0x0000000704e17211 */ /* 0x000fe200000f0eff */
[----:B------:R-:W-:Y:S01]  /*3260*/  CS2R R138, SRZ ;  /* 0x00000000008a7805 */ /* 0x000fe2000001ff00 */
[----:B------:R-:W-:Y:S01]  /*3270*/  LEA R102, P0, R11, R10, 0x1 ;  /* 0x0000000a0b667211 */ /* 0x000fe200078008ff */
[----:B------:R-:W-:Y:S01]  /*3280*/  CS2R R140, SRZ ;  /* 0x00000000008c7805 */ /* 0x000fe2000001ff00 */
[----:B------:R-:W-:Y:S01]  /*3290*/  LEA R33, R9, R31, 0x1 ;  /* 0x0000001f09217211 */ /* 0x000fe200078e08ff */
[----:B------:R-:W-:Y:S01]  /*32a0*/  CS2R R142, SRZ ;  /* 0x00000000008e7805 */ /* 0x000fe2000001ff00 */
[----:B------:R-:W-:Y:S01]  /*32b0*/  LEA.HI.X.SX32 R103, R11, R2, 0x1, P0 ;  /* 0x000000020b677211 */ /* 0x000fe200000f0eff */
[----:B------:R-:W-:Y:S01]  /*32c0*/  CS2R R144, SRZ ;  /* 0x0000000000907805 */ /* 0x000fe2000001ff00 */
[----:B------:R-:W-:Y:S01]  /*32d0*/  LEA R35, R9, R33, 0x1 ;  /* 0x0000002109237211 */ /* 0x000fe200078e08ff */
[----:B------:R-:W-:Y:S01]  /*32e0*/  CS2R R146, SRZ ;  /* 0x0000000000927805 */ /* 0x000fe2000001ff00 */
[----:B------:R-:W-:Y:S01]  /*32f0*/  LEA.HI.X.SX32 R7, R5, R7, 0x1, P1 ;  /* 0x0000000705077211 */ /* 0x000fe200008f0eff */
[----:B------:R0:W-:Y:S01]  /*3300*/  STL.64 [R1+0x458], R102 ;  /* 0x0004586601007387 */ /* 0x0001e20000100a00 */
[C---:B------:R-:W-:Y:S01]  /*3310*/  LOP3.LUT R3, R200.reuse, 0x7, RZ, 0xc0, !PT ;  /* 0x00000007c8037812 */ /* 0x040fe200078ec0ff */
[----:B------:R-:W-:Y:S01]  /*3320*/  IMAD R37, R9, 0x2, R35 ;  /* 0x0000000209257824 */ /* 0x000fe200078e0223 */
[----:B------:R-:W-:Y:S01]  /*3330*/  LEA R106, P1, R13, R10, 0x1 ;  /* 0x0000000a0d6a7211 */ /* 0x000fe200078208ff */
[----:B------:R-:W-:Y:S01]  /*3340*/  CS2R R124, SRZ ;  /* 0x00000000007c7805 */ /* 0x000fe2000001ff00 */
[-C--:B------:R-:W-:Y:S01]  /*3350*/  LEA.HI.X.SX32 R105, R15, R2.reuse, 0x1, P2 ;  /* 0x000000020f697211 */ /* 0x080fe200010f0eff */
[----:B------:R-:W-:Y:S01]  /*3360*/  IMAD.SHL.U32 R4, R3, 0x10, RZ ;  /* 0x0000001003047824 */ /* 0x000fe200078e00ff */
[----:B------:R-:W-:Y:S01]  /*3370*/  LEA R39, R9, R37, 0x1 ;  /* 0x0000002509277211 */ /* 0x000fe200078e08ff */
[----:B------:R-:W-:Y:S01]  /*3380*/  IMAD R227, R3, 0x4, R8 ;  /* 0x0000000403e37824 */ /* 0x000fe200078e0208 */
[----:B------:R-:W-:Y:S01]  /*3390*/  LEA.HI.X.SX32 R107, R13, R2, 0x1, P1 ;  /* 0x000000020d6b7211 */ /* 0x000fe200008f0eff */
[----:B------:R-:W-:Y:S01]  /*33a0*/  CS2R R126, SRZ ;  /* 0x00000000007e7805 */ /* 0x000fe2000001ff00 */
[----:B------:R-:W-:Y:S01]  /*33b0*/  LEA R41, R9, R39, 0x1 ;  /* 0x0000002709297211 */ /* 0x000fe200078e08ff */
[----:B------:R-:W-:Y:S01]  /*33c0*/  CS2R R188, SRZ ;  /* 0x0000000000bc7805 */ /* 0x000fe2000001ff00 */
[----:B0-----:R-:W-:Y:S01]  /*33d0*/  LEA R102, P0, R17, R10, 0x1 ;  /* 0x0000000a11667211 */ /* 0x001fe200078008ff */
[----:B------:R0:W-:Y:S01]  /*33e0*/  STL.64 [R1+0x450], R106 ;  /* 0x0004506a01007387 */ /* 0x0001e20000100a00 */
[C---:B------:R-:W-:Y:S01]  /*33f0*/  SHF.L.U32 R57, R200.reuse, 0x7, RZ ;  /* 0x00000007c8397819 */ /* 0x040fe200000006ff */
[----:B------:R-:W-:Y:S01]  /*3400*/  IMAD R43, R9, 0x2, R41 ;  /* 0x00000002092b7824 */ /* 0x000fe200078e0229 */
[----:B------:R-:W-:Y:S01]  /*3410*/  LEA.HI.X.SX32 R103, R17, R2, 0x1, P0 ;  /* 0x0000000211677211 */ /* 0x000fe200000f0eff */
[----:B------:R1:W-:Y:S01]  /*3420*/  STL.64 [R1+0x448], R104 ;  /* 0x0004486801007387 */ /* 0x0003e20000100a00 */
[----:B------:R-:W-:Y:S01]  /*3430*/  SHF.L.U32 R97, R200, 0x1, RZ ;  /* 0x00000001c8617819 */ /* 0x000fe200000006ff */
[----:B------:R-:W-:Y:S01]  /*3440*/  CS2R R190, SRZ ;  /* 0x0000000000be7805 */ /* 0x000fe2000001ff00 */
[----:B------:R-:W-:Y:S01]  /*3450*/  LEA R45, R9, R43, 0x1 ;  /* 0x0000002b092d7211 */ /* 0x000fe200078e08ff */
[----:B------:R2:W-:Y:S01]  /*3460*/  STL.64 [R1+0x440], R102 ;  /* 0x0004406601007387 */ /* 0x0005e20000100a00 */
[----:B------:R-:W-:Y:S01]  /*3470*/  LEA R8, R3, R4, 0x7 ;  /* 0x0000000403087211 */ /* 0x000fe200078e38ff */
[----:B------:R-:W-:Y:S01]  /*3480*/  CS2R R192, SRZ ;  /* 0x0000000000c07805 */ /* 0x000fe2000001ff00 */
[----:B------:R-:W-:Y:S01]  /*3490*/  LEA R47, R9, R45, 0x1 ;  /* 0x0000002d092f7211 */ /* 0x000fe200078e08ff */
[----:B------:R-:W-:Y:S01]  /*34a0*/  CS2R R194, SRZ ;  /* 0x0000000000c27805 */ /* 0x000fe2000001ff00 */
[-C--:B0-----:R-:W-:Y:S01]  /*34b0*/  LEA R106, P0, R19, R10.reuse, 0x1 ;  /* 0x0000000a136a7211 */ /* 0x081fe200078008ff */
[----:B------:R-:W-:Y:S01]  /*34c0*/  CS2R R196, SRZ ;  /* 0x0000000000c47805 */ /* 0x000fe2000001ff00 */
[C---:B------:R-:W-:Y:S01]  /*34d0*/  LOP3.LUT R57, R4.reuse, 0x780, R57, 0xf8, !PT ;  /* 0x0000078004397812 */ /* 0x040fe200078ef839 */
[----:B------:R-:W-:Y:S01]  /*34e0*/  IMAD R49, R9, 0x2, R47 ;  /* 0x0000000209317824 */ /* 0x000fe200078e022f */
[-C--:B-1----:R-:W-:Y:S01]  /*34f0*/  LEA R104, P1, R21, R10.reuse, 0x1 ;  /* 0x0000000a15687211 */ /* 0x082fe200078208ff */
[----:B------:R-:W-:Y:S01]  /*3500*/  CS2R R198, SRZ ;  /* 0x0000000000c67805 */ /* 0x000fe2000001ff00 */
[----:B------:R-:W-:Y:S01]  /*3510*/  LOP3.LUT R4, R4, 0x30, R97, 0x78, !PT ;  /* 0x0000003004047812 */ /* 0x000fe200078e7861 */
[----:B------:R-:W-:Y:S01]  /*3520*/  CS2R R112, SRZ ;  /* 0x0000000000707805 */ /* 0x000fe2000001ff00 */
[----:B------:R-:W-:Y:S01]  /*3530*/  LEA R51, R9, R49, 0x1 ;  /* 0x0000003109337211 */ /* 0x000fe200078e08ff */
[----:B------:R-:W-:Y:S01]  /*3540*/  CS2R R114, SRZ ;  /* 0x0000000000727805 */ /* 0x000fe2000001ff00 */
[----:B--2---:R-:W-:-:S02]  /*3550*/  LEA R102, P2, R23, R10, 0x1 ;  /* 0x0000000a17667211 */ /* 0x004fc400078408ff */
[----:B------:R-:W-:Y:S02]  /*3560*/  LEA R53, R9, R51, 0x1 ;  /* 0x0000003309357211 */ /* 0x000fe400078e08ff */
[----:B------:R-:W-:Y:S02]  /*3570*/  LOP3.LUT R8, R8, 0x10, R97, 0x78, !PT ;  /* 0x0000001008087812 */ /* 0x000fe400078e7861 */
[-C--:B------:R-:W-:Y:S01]  /*3580*/  LEA.HI.X.SX32 R107, R19, R2.reuse, 0x1, P0 ;  /* 0x00000002136b7211 */ /* 0x080fe200000f0eff */
[----:B------:R-:W-:Y:S01]  /*3590*/  IMAD R55, R9, 0x2, R53 ;  /* 0x0000000209377824 */ /* 0x000fe200078e0235 */
[-C--:B------:R-:W-:Y:S02]  /*35a0*/  LEA.HI.X.SX32 R105, R21, R2.reuse, 0x1, P1 ;  /* 0x0000000215697211 */ /* 0x080fe400008f0eff */
[----:B------:R-:W-:Y:S01]  /*35b0*/  LEA.HI.X.SX32 R103, R23, R2, 0x1, P2 ;  /* 0x0000000217677211 */ /* 0x000fe200010f0eff */
[----:B------:R0:W-:Y:S01]  /*35c0*/  STL.64 [R1+0x438], R106 ;  /* 0x0004386a01007387 */ /* 0x0001e20000100a00 */
[----:B------:R-:W-:-:S02]  /*35d0*/  LEA R59, R9, R55, 0x1 ;  /* 0x00000037093b7211 */ /* 0x000fc400078e08ff */
[----:B------:R-:W-:Y:S01]  /*35e0*/  LEA R20, P2, R29, R10, 0x1 ;  /* 0x0000000a1d147211 */ /* 0x000fe200078408ff */
[----:B------:R1:W-:Y:S01]  /*35f0*/  STL.64 [R1+0x430], R104 ;  /* 0x0004306801007387 */ /* 0x0003e20000100a00 */
[----:B------:R-:W-:Y:S02]  /*3600*/  LEA R61, R9, R59, 0x1 ;  /* 0x0000003b093d7211 */ /* 0x000fe400078e08ff */
[----:B------:R-:W-:Y:S01]  /*3610*/  LEA.HI.X.SX32 R21, R29, R2, 0x1, P2 ;  /* 0x000000021d157211 */ /* 0x000fe200010f0eff */
[----:B------:R2:W-:Y:S01]  /*3620*/  STL.64 [R1+0x428], R102 ;  /* 0x0004286601007387 */ /* 0x0005e20000100a00 */
[----:B------:R-:W-:Y:S01]  /*3630*/  LEA R24, P2, R35, R10, 0x1 ;  /* 0x0000000a23187211 */ /* 0x000fe200078408ff */
[----:B------:R-:W-:Y:S01]  /*3640*/  IMAD R63, R9, 0x2, R61 ;  /* 0x00000002093f7824 */ /* 0x000fe200078e023d */
[CC--:B------:R-:W-:Y:S01]  /*3650*/  LEA R228, R227.reuse, R4.reuse, 0x7 ;  /* 0x00000004e3e47211 */ /* 0x0c0fe200078e38ff */
[----:B------:R-:W-:Y:S01]  /*3660*/  STL.64 [R1+0x410], R20 ;  /* 0x0004101401007387 */ /* 0x000fe20000100a00 */
[----:B------:R-:W-:Y:S01]  /*3670*/  LEA R227, R227, R4, 0x5 ;  /* 0x00000004e3e37211 */ /* 0x000fe200078e28ff */
[----:B0-----:R-:W-:Y:S01]  /*3680*/  CS2R R106, SRZ ;  /* 0x00000000006a7805 */ /* 0x001fe2000001ff00 */
[----:B------:R-:W-:-:S02]  /*3690*/  LEA R65, R9, R63, 0x1 ;  /* 0x0000003f09417211 */ /* 0x000fc400078e08ff */
[-C--:B-1----:R-:W-:Y:S02]  /*36a0*/  LEA R104, P0, R25, R10.reuse, 0x1 ;  /* 0x0000000a19687211 */ /* 0x082fe400078008ff */
[----:B------:R-:W-:Y:S02]  /*36b0*/  LEA R67, R9, R65, 0x1 ;  /* 0x0000004109437211 */ /* 0x000fe400078e08ff */
[----:B--2---:R-:W-:Y:S02]  /*36c0*/  LEA R102, P1, R27, R10, 0x1 ;  /* 0x0000000a1b667211 */ /* 0x004fe400078208ff */
[-C--:B------:R-:W-:Y:S01]  /*36d0*/  LEA.HI.X.SX32 R105, R25, R2.reuse, 0x1, P0 ;  /* 0x0000000219697211 */ /* 0x080fe200000f0eff */
[----:B------:R-:W-:Y:S01]  /*36e0*/  IMAD R69, R9, 0x2, R67 ;  /* 0x0000000209457824 */ /* 0x000fe200078e0243 */
[----:B------:R-:W-:Y:S02]  /*36f0*/  LEA.HI.X.SX32 R103, R27, R2, 0x1, P1 ;  /* 0x000000021b677211 */ /* 0x000fe400008f0eff */
[----:B------:R-:W-:Y:S01]  /*3700*/  LEA R26, P1, R33, R10, 0x1 ;  /* 0x0000000a211a7211 */ /* 0x000fe200078208ff */
[----:B------:R0:W-:Y:S01]  /*3710*/  STL.64 [R1+0x420], R104 ;  /* 0x0004206801007387 */ /* 0x0001e20000100a00 */
[----:B------:R-:W-:-:S02]  /*3720*/  LEA R71, R9, R69, 0x1 ;  /* 0x0000004509477211 */ /* 0x000fc400078e08ff */
[----:B------:R-:W-:Y:S01]  /*3730*/  LEA.HI.X.SX32 R25, R35, R2, 0x1, P2 ;  /* 0x0000000223197211 */ /* 0x000fe200010f0eff */
[----:B------:R1:W-:Y:S01]  /*3740*/  STL.64 [R1+0x418], R102 ;  /* 0x0004186601007387 */ /* 0x0003e20000100a00 */
[----:B------:R-:W-:Y:S02]  /*3750*/  LEA R73, R9, R71, 0x1 ;  /* 0x0000004709497211 */ /* 0x000fe400078e08ff */
[----:B------:R-:W-:Y:S01]  /*3760*/  LEA R28, P2, R41, R10, 0x1 ;  /* 0x0000000a291c7211 */ /* 0x000fe200078408ff */
[----:B------:R-:W-:Y:S01]  /*3770*/  STL.64 [R1+0x3f8], R24 ;  /* 0x0003f81801007387 */ /* 0x000fe20000100a00 */
[-C--:B------:R-:W-:Y:S01]  /*3780*/  LEA.HI.X.SX32 R27, R33, R2.reuse, 0x1, P1 ;  /* 0x00000002211b7211 */ /* 0x080fe200008f0eff */
[----:B------:R-:W-:Y:S01]  /*3790*/  IMAD R75, R9, 0x2, R73 ;  /* 0x00000002094b7824 */ /* 0x000fe200078e0249 */
[----:B------:R-:W-:Y:S01]  /*37a0*/  LEA.HI.X.SX32 R29, R41, R2, 0x1, P2 ;  /* 0x00000002291d7211 */ /* 0x000fe200010f0eff */
[----:B0-----:R-:W-:Y:S01]  /*37b0*/  CS2R R104, SRZ ;  /* 0x0000000000687805 */ /* 0x001fe2000001ff00 */
[----:B------:R-:W-:-:S02]  /*37c0*/  LEA R30, P1, R39, R10, 0x1 ;  /* 0x0000000a271e7211 */ /* 0x000fc400078208ff */
[----:B------:R-:W-:Y:S02]  /*37d0*/  LEA R77, R9, R75, 0x1 ;  /* 0x0000004b094d7211 */ /* 0x000fe400078e08ff */
[----:B-1----:R-:W-:Y:S02]  /*37e0*/  LEA R102, P0, R31, R10, 0x1 ;  /* 0x0000000a1f667211 */ /* 0x002fe400078008ff */
[----:B------:R-:W-:Y:S02]  /*37f0*/  LEA R79, R9, R77, 0x1 ;  /* 0x0000004d094f7211 */ /* 0x000fe400078e08ff */
[----:B------:R-:W-:Y:S02]  /*3800*/  LEA.HI.X.SX32 R103, R31, R2, 0x1, P0 ;  /* 0x000000021f677211 */ /* 0x000fe400000f0eff */
[----:B------:R-:W-:Y:S01]  /*3810*/  LEA R32, P0, R37, R10, 0x1 ;  /* 0x0000000a25207211 */ /* 0x000fe200078008ff */
[----:B------:R-:W-:Y:S01]  /*3820*/  IMAD R81, R9, 0x2, R79 ;  /* 0x0000000209517824 */ /* 0x000fe200078e024f */
[-C--:B------:R-:W-:Y:S01]  /*3830*/  LEA.HI.X.SX32 R31, R39, R2.reuse, 0x1, P1 ;  /* 0x00000002271f7211 */ /* 0x080fe200008f0eff */
[----:B------:R0:W-:Y:S01]  /*3840*/  STL.64 [R1+0x408], R102 ;  /* 0x0004086601007387 */ /* 0x0001e20000100a00 */
[----:B------:R-:W-:-:S02]  /*3850*/  LEA.HI.X.SX32 R33, R37, R2, 0x1, P0 ;  /* 0x0000000225217211 */ /* 0x000fc400000f0eff */
[----:B------:R-:W-:Y:S01]  /*3860*/  LEA R83, R9, R81, 0x1 ;  /* 0x0000005109537211 */ /* 0x000fe200078e08ff */
[----:B------:R-:W-:Y:S01]  /*3870*/  STL.64 [R1+0x400], R26 ;  /* 0x0004001a01007387 */ /* 0x000fe20000100a00 */
[----:B------:R-:W-:Y:S02]  /*3880*/  LEA R36, P0, R43, R10, 0x1 ;  /* 0x0000000a2b247211 */ /* 0x000fe400078008ff */
[----:B------:R-:W-:Y:S01]  /*3890*/  LEA R85, R9, R83, 0x1 ;  /* 0x0000005309557211 */ /* 0x000fe200078e08ff */
[----:B------:R-:W-:Y:S01]  /*38a0*/  STL.64 [R1+0x3e0], R28 ;  /* 0x0003e01c01007387 */ /* 0x000fe20000100a00 */
[----:B------:R-:W-:Y:S02]  /*38b0*/  LEA.HI.X.SX32 R37, R43, R2, 0x1, P0 ;  /* 0x000000022b257211 */ /* 0x000fe400000f0eff */
[----:B------:R-:W-:Y:S01]  /*38c0*/  LEA R87, R9, R85, 0x1 ;  /* 0x0000005509577211 */ /* 0x000fe200078e08ff */
[----:B------:R1:W-:Y:S01]  /*38d0*/  STL.64 [R1+0x3f0], R32 ;  /* 0x0003f02001007387 */ /* 0x0003e20000100a00 */
[-C--:B------:R-:W-:Y:S01]  /*38e0*/  LEA R34, P1, R45, R10.reuse, 0x1 ;  /* 0x0000000a2d227211 */ /* 0x080fe200078208ff */
[----:B0-----:R-:W-:Y:S01]  /*38f0*/  CS2R R102, SRZ ;  /* 0x0000000000667805 */ /* 0x001fe2000001ff00 */
[----:B------:R-:W-:Y:S01]  /*3900*/  LEA R89, R9, R87, 0x1 ;  /* 0x0000005709597211 */ /* 0x000fe200078e08ff */
[----:B------:R-:W-:Y:S01]  /*3910*/  STL.64 [R1+0x3e8], R30 ;  /* 0x0003e81e01007387 */ /* 0x000fe20000100a00 */
[----:B------:R-:W-:-:S02]  /*3920*/  LEA R40, P0, R49, R10, 0x1 ;  /* 0x0000000a31287211 */ /* 0x000fc400078008ff */
[-C--:B------:R-:W-:Y:S01]  /*3930*/  LEA.HI.X.SX32 R35, R45, R2.reuse, 0x1, P1 ;  /* 0x000000022d237211 */ /* 0x080fe200008f0eff */
[----:B------:R-:W-:Y:S01]  /*3940*/  IMAD R91, R9, 0x2, R89 ;  /* 0x00000002095b7824 */ /* 0x000fe200078e0259 */
[----:B------:R-:W-:Y:S02]  /*3950*/  LEA.HI.X.SX32 R41, R49, R2, 0x1, P0 ;  /* 0x0000000231297211 */ /* 0x000fe400000f0eff */
[-C--:B------:R-:W-:Y:S02]  /*3960*/  LEA R38, P1, R51, R10.reuse, 0x1 ;  /* 0x0000000a33267211 */ /* 0x080fe400078208ff */
[----:B------:R-:W-:Y:S02]  /*3970*/  LEA R93, R9, R91, 0x1 ;  /* 0x0000005b095d7211 */ /* 0x000fe400078e08ff */
[----:B-1----:R-:W-:Y:S02]  /*3980*/  LEA R32, P2, R47, R10, 0x1 ;  /* 0x0000000a2f207211 */ /* 0x002fe400078408ff */
[----:B------:R-:W-:-:S02]  /*3990*/  LEA R5, R9, R93, 0x1 ;  /* 0x0000005d09057211 */ /* 0x000fc400078e08ff */
[----:B------:R-:W-:Y:S02]  /*39a0*/  LEA.HI.X.SX32 R33, R47, R2, 0x1, P2 ;  /* 0x000000022f217211 */ /* 0x000fe400010f0eff */
[----:B------:R-:W-:Y:S02]  /*39b0*/  LEA R95, R9, R5, 0x1 ;  /* 0x00000005095f7211 */ /* 0x000fe400078e08ff */
[----:B------:R-:W-:Y:S01]  /*39c0*/  LEA R44, P0, R55, R10, 0x1 ;  /* 0x0000000a372c7211 */ /* 0x000fe200078008ff */
[----:B------:R-:W-:Y:S01]  /*39d0*/  STL.64 [R1+0x3c8], R32 ;  /* 0x0003c82001007387 */ /* 0x000fe20000100a00 */
[-C--:B------:R-:W-:Y:S01]  /*39e0*/  LEA.HI.X.SX32 R39, R51, R2.reuse, 0x1, P1 ;  /* 0x0000000233277211 */ /* 0x080fe200008f0eff */
[----:B------:R-:W-:Y:S01]  /*39f0*/  IMAD R97, R9, 0x2, R95 ;  /* 0x0000000209617824 */ /* 0x000fe200078e025f */
[----:B------:R-:W-:Y:S01]  /*3a00*/  LEA.HI.X.SX32 R45, R55, R2, 0x1, P0 ;  /* 0x00000002372d7211 */ /* 0x000fe200000f0eff */
[----:B------:R0:W-:Y:S01]  /*3a10*/  STL.64 [R1+0x3d8], R36 ;  /* 0x0003d82401007387 */ /* 0x0001e20000100a00 */
[-C--:B------:R-:W-:Y:S01]  /*3a20*/  LEA R42, P1, R59, R10.reuse, 0x1 ;  /* 0x0000000a3b2a7211 */ /* 0x080fe200078208ff */
[----:B------:R-:W-:Y:S01]  /*3a30*/  IMAD R99, R9, 0x2, R97 ;  /* 0x0000000209637824 */ /* 0x000fe200078e0261 */
[----:B------:R-:W-:Y:S01]  /*3a40*/  LEA R48, P0, R63, R10, 0x1 ;  /* 0x0000000a3f307211 */ /* 0x000fe200078008ff */
[----:B------:R-:W-:Y:S01]  /*3a50*/  STL.64 [R1+0x3d0], R34 ;  /* 0x0003d02201007387 */ /* 0x000fe20000100a00 */
[----:B------:R-:W-:-:S02]  /*3a60*/  LEA.HI.X.SX32 R43, R59, R2, 0x1, P1 ;  /* 0x000000023b2b7211 */ /* 0x000fc400008f0eff */
[----:B------:R-:W-:Y:S02]  /*3a70*/  LEA R101, R9, R99, 0x1 ;  /* 0x0000006309657211 */ /* 0x000fe400078e08ff */
[----:B------:R-:W-:Y:S02]  /*3a80*/  LEA.HI.X.SX32 R49, R63, R2, 0x1, P0 ;  /* 0x000000023f317211 */ /* 0x000fe400000f0eff */
[-C--:B------:R-:W-:Y:S01]  /*3a90*/  LEA R46, P1, R65, R10.reuse, 0x1 ;  /* 0x0000000a412e7211 */ /* 0x080fe200078208ff */
[----:B------:R-:W-:Y:S01]  /*3aa0*/  IMAD R11, R9, 0x2, R101 ;  /* 0x00000002090b7824 */ /* 0x000fe200078e0265 */
[-C--:B0-----:R-:W-:Y:S02]  /*3ab0*/  LEA R36, P2, R53, R10.reuse, 0x1 ;  /* 0x0000000a35247211 */ /* 0x081fe400078408ff */
[----:B------:R-:W-:Y:S02]  /*3ac0*/  LEA R52, P0, R69, R10, 0x1 ;  /* 0x0000000a45347211 */ /* 0x000fe400078008ff */
[----:B------:R-:W-:-:S02]  /*3ad0*/  LEA R13, R9, R11, 0x1 ;  /* 0x0000000b090d7211 */ /* 0x000fc400078e08ff */
[-C--:B------:R-:W-:Y:S02]  /*3ae0*/  LEA.HI.X.SX32 R37, R53, R2.reuse, 0x1, P2 ;  /* 0x0000000235257211 */ /* 0x080fe400010f0eff */
[----:B------:R-:W-:Y:S02]  /*3af0*/  LEA R15, R9, R13, 0x1 ;  /* 0x0000000d090f7211 */ /* 0x000fe400078e08ff */
[-C--:B------:R-:W-:Y:S01]  /*3b00*/  LEA.HI.X.SX32 R47, R65, R2.reuse, 0x1, P1 ;  /* 0x00000002412f7211 */ /* 0x080fe200008f0eff */
[----:B------:R-:W-:Y:S01]  /*3b10*/  STL.64 [R1+0x3b0], R36 ;  /* 0x0003b02401007387 */ /* 0x000fe20000100a00 */
[----:B------:R-:W-:Y:S01]  /*3b20*/  LEA.HI.X.SX32 R53, R69, R2, 0x1, P0 ;  /* 0x0000000245357211 */ /* 0x000fe200000f0eff */
[----:B------:R-:W-:Y:S01]  /*3b30*/  IMAD R17, R9, 0x2, R15 ;  /* 0x0000000209117824 */ /* 0x000fe200078e020f */
[-C--:B------:R-:W-:Y:S01]  /*3b40*/  LEA R50, P1, R71, R10.reuse, 0x1 ;  /* 0x0000000a47327211 */ /* 0x080fe200078208ff */
[----:B------:R0:W-:Y:S01]  /*3b50*/  STL.64 [R1+0x3c0], R40 ;  /* 0x0003c02801007387 */ /* 0x0001e20000100a00 */
[----:B------:R-:W-:-:S02]  /*3b60*/  LEA R60, P0, R75, R10, 0x1 ;  /* 0x0000000a4b3c7211 */ /* 0x000fc400078008ff */
[----:B------:R-:W-:Y:S01]  /*3b70*/  LEA R19, R9, R17, 0x1 ;  /* 0x0000001109137211 */ /* 0x000fe200078e08ff */
[----:B------:R-:W-:Y:S01]  /*3b80*/  STL.64 [R1+0x3b8], R38 ;  /* 0x0003b82601007387 */ /* 0x000fe20000100a00 */
[----:B------:R-:W-:Y:S02]  /*3b90*/  LEA.HI.X.SX32 R51, R71, R2, 0x1, P1 ;  /* 0x0000000247337211 */ /* 0x000fe400008f0eff */
[----:B------:R-:W-:Y:S02]  /*3ba0*/  LEA R21, R9, R19, 0x1 ;  /* 0x0000001309157211 */ /* 0x000fe400078e08ff */
[-C--:B------:R-:W-:Y:S02]  /*3bb0*/  LEA R54, P1, R77, R10.reuse, 0x1 ;  /* 0x0000000a4d367211 */ /* 0x080fe400078208ff */
[----:B------:R-:W-:Y:S01]  /*3bc0*/  LOP3.LUT R3, R200, 0x10, RZ, 0xc0, !PT ;  /* 0x00000010c8037812 */ /* 0x000fe200078ec0ff */
[----:B------:R-:W-:Y:S01]  /*3bd0*/  IMAD R23, R9, 0x2, R21 ;  /* 0x0000000209177824 */ /* 0x000fe200078e0215 */
[----:B0-----:R-:W-:-:S02]  /*3be0*/  LEA R40, P2, R61, R10, 0x1 ;  /* 0x0000000a3d287211 */ /* 0x001fc400078408ff */
[-C--:B------:R-:W-:Y:S02]  /*3bf0*/  LEA.HI.X.SX32 R55, R77, R2.reuse, 0x1, P1 ;  /* 0x000000024d377211 */ /* 0x080fe400008f0eff */
[----:B------:R-:W-:Y:S02]  /*3c00*/  LEA R25, R9, R23, 0x1 ;  /* 0x0000001709197211 */ /* 0x000fe400078e08ff */
[-C--:B------:R-:W-:Y:S02]  /*3c10*/  LEA.HI.X.SX32 R41, R61, R2.reuse, 0x1, P2 ;  /* 0x000000023d297211 */ /* 0x080fe400010f0eff */
[----:B------:R-:W-:Y:S02]  /*3c20*/  LEA R27, R9, R25, 0x1 ;  /* 0x00000019091b7211 */ /* 0x000fe400078e08ff */
[----:B------:R-:W-:Y:S01]  /*3c30*/  LEA.HI.X.SX32 R61, R75, R2, 0x1, P0 ;  /* 0x000000024b3d7211 */ /* 0x000fe200000f0eff */
[----:B------:R-:W-:Y:S01]  /*3c40*/  STL.64 [R1+0x398], R40 ;  /* 0x0003982801007387 */ /* 0x000fe20000100a00 */
[-C--:B------:R-:W-:Y:S01]  /*3c50*/  LEA R64, P0, R81, R10.reuse, 0x1 ;  /* 0x0000000a51407211 */ /* 0x080fe200078008ff */
[----:B------:R-:W-:Y:S01]  /*3c60*/  IMAD R29, R9, 0x2, R27 ;  /* 0x00000002091d7824 */ /* 0x000fe200078e021b */
[----:B------:R-:W-:Y:S01]  /*3c70*/  LEA R62, P1, R83, R10, 0x1 ;  /* 0x0000000a533e7211 */ /* 0x000fe200078208ff */
[----:B------:R0:W-:Y:S01]  /*3c80*/  STL.64 [R1+0x3a8], R44 ;  /* 0x0003a82c01007387 */ /* 0x0001e20000100a00 */
[----:B------:R-:W-:-:S02]  /*3c90*/  LEA.HI.X.SX32 R65, R81, R2, 0x1, P0 ;  /* 0x0000000251417211 */ /* 0x000fc400000f0eff */
[----:B------:R-:W-:Y:S01]  /*3ca0*/  LEA R31, R9, R29, 0x1 ;  /* 0x0000001d091f7211 */ /* 0x000fe200078e08ff */
[----:B------:R1:W-:Y:S01]  /*3cb0*/  STL.64 [R1+0x3a0], R42 ;  /* 0x0003a02a01007387 */ /* 0x0003e20000100a00 */
[----:B------:R-:W-:Y:S01]  /*3cc0*/  LEA.HI.X.SX32 R63, R83, R2, 0x1, P1 ;  /* 0x00000002533f7211 */ /* 0x000fe200008f0eff */
[----:B------:R-:W-:Y:S01]  /*3cd0*/  CS2R R80, SRZ ;  /* 0x0000000000507805 */ /* 0x000fe2000001ff00 */
[----:B------:R-:W-:Y:S01]  /*3ce0*/  LEA R33, R9, R31, 0x1 ;  /* 0x0000001f09217211 */ /* 0x000fe200078e08ff */
[----:B------:R-:W-:Y:S01]  /*3cf0*/  CS2R R82, SRZ ;  /* 0x0000000000527805 */ /* 0x000fe2000001ff00 */
[----:B------:R-:W-:Y:S02]  /*3d00*/  LEA R66, P0, R87, R10, 0x1 ;  /* 0x0000000a57427211 */ /* 0x000fe400078008ff */
[----:B------:R-:W-:Y:S01]  /*3d10*/  LEA R3, R3, R8, 0x6 ;  /* 0x0000000803037211 */ /* 0x000fe200078e30ff */
[----:B------:R-:W-:Y:S01]  /*3d20*/  IMAD R35, R9, 0x2, R33 ;  /* 0x0000000209237824 */ /* 0x000fe200078e0221 */
[----:B0-----:R-:W-:-:S02]  /*3d30*/  LEA R44, P2, R67, R10, 0x1 ;  /* 0x0000000a432c7211 */ /* 0x001fc400078408ff */
[----:B------:R-:W-:Y:S02]  /*3d40*/  LOP3.LUT R57, R57, 0x10, R200, 0x78, !PT ;  /* 0x0000001039397812 */ /* 0x000fe400078e78c8 */
[-C--:B------:R-:W-:Y:S02]  /*3d50*/  LEA.HI.X.SX32 R45, R67, R2.reuse, 0x1, P2 ;  /* 0x00000002432d7211 */ /* 0x080fe400010f0eff */
[----:B------:R-:W-:Y:S02]  /*3d60*/  LEA R37, R9, R35, 0x1 ;  /* 0x0000002309257211 */ /* 0x000fe400078e08ff */
[----:B------:R-:W-:Y:S01]  /*3d70*/  LEA.HI.X.SX32 R67, R87, R2, 0x1, P0 ;  /* 0x0000000257437211 */ /* 0x000fe200000f0eff */
[----:B------:R0:W-:Y:S01]  /*3d80*/  STL.64 [R1+0x380], R44 ;  /* 0x0003802c01007387 */ /* 0x0001e20000100a00 */
[----:B------:R-:W-:Y:S01]  /*3d90*/  LEA R39, R9, R37, 0x1 ;  /* 0x0000002509277211 */ /* 0x000fe200078e08ff */
[----:B------:R-:W-:Y:S01]  /*3da0*/  CS2R R86, SRZ ;  /* 0x0000000000567805 */ /* 0x000fe2000001ff00 */
[----:B------:R-:W-:Y:S01]  /*3db0*/  LEA R70, P0, R93, R10, 0x1 ;  /* 0x0000000a5d467211 */ /* 0x000fe200078008ff */
[----:B------:R2:W-:Y:S01]  /*3dc0*/  STL.64 [R1+0x390], R48 ;  /* 0x0003903001007387 */ /* 0x0005e20000100a00 */
[----:B------:R-:W-:Y:S01]  /*3dd0*/  MOV R56, c[0x0][0x1a4] ;  /* 0x0000690000387a02 */ /* 0x000fe20000000f00 */
[----:B------:R-:W-:Y:S01]  /*3de0*/  IMAD R41, R9, 0x2, R39 ;  /* 0x0000000209297824 */ /* 0x000fe200078e0227 */
[----:B------:R-:W-:Y:S01]  /*3df0*/  LEA.HI.X.SX32 R71, R93, R2, 0x1, P0 ;  /* 0x000000025d477211 */ /* 0x000fe200000f0eff */
[----:B------:R3:W-:Y:S01]  /*3e00*/  STL.64 [R1+0x388], R46 ;  /* 0x0003882e01007387 */ /* 0x0007e20000100a00 */
[-C--:B------:R-:W-:Y:S01]  /*3e10*/  LEA R72, P0, R97, R10.reuse, 0x1 ;  /* 0x0000000a61487211 */ /* 0x080fe200078008ff */
[C---:B------:R-:W-:Y:S01]  /*3e20*/  IMAD R78, R56.reuse, 0x16, RZ ;  /* 0x00000016384e7824 */ /* 0x040fe200078e02ff */
[C---:B-1----:R-:W-:Y:S01]  /*3e30*/  LEA R43, R9.reuse, R41, 0x1 ;  /* 0x00000029092b7211 */ /* 0x042fe200078e08ff */
[C---:B------:R-:W-:Y:S01]  /*3e40*/  IMAD R116, R56.reuse, 0x18, RZ ;  /* 0x0000001838747824 */ /* 0x040fe200078e02ff */
[C---:B------:R-:W-:Y:S01]  /*3e50*/  SHF.L.U32 R152, R56.reuse, 0x5, RZ ;  /* 0x0000000538987819 */ /* 0x040fe200000006ff */
[C---:B------:R-:W-:Y:S01]  /*3e60*/  IMAD R117, R56.reuse, 0x19, RZ ;  /* 0x0000001938757824 */ /* 0x040fe200078e02ff */
[----:B0-----:R-:W-:Y:S01]  /*3e70*/  LEA R45, R9, R43, 0x1 ;  /* 0x0000002b092d7211 */ /* 0x001fe200078e08ff */
[C---:B------:R-:W-:Y:S01]  /*3e80*/  IMAD R118, R56.reuse, 0x1a, RZ ;  /* 0x0000001a38767824 */ /* 0x040fe200078e02ff */
[----:B--2---:R-:W-:Y:S01]  /*3e90*/  LEA R48, P2, R73, R10, 0x1 ;  /* 0x0000000a49307211 */ /* 0x004fe200078408ff */
[C---:B------:R-:W-:Y:S01]  /*3ea0*/  IMAD R119, R56.reuse, 0x1b, RZ ;  /* 0x0000001b38777824 */ /* 0x040fe200078e02ff */
[----:B------:R-:W-:Y:S01]  /*3eb0*/  CS2R R92, SRZ ;  /* 0x00000000005c7805 */ /* 0x000fe2000001ff00 */
[----:B---3--:R-:W-:Y:S01]  /*3ec0*/  IMAD R47, R9, 0x2, R45 ;  /* 0x00000002092f7824 */ /* 0x008fe200078e022d */
[-C--:B------:R-:W-:Y:S01]  /*3ed0*/  LEA.HI.X.SX32 R49, R73, R2.reuse, 0x1, P2 ;  /* 0x0000000249317211 */ /* 0x080fe200010f0eff */
[C---:B------:R-:W-:Y:S01]  /*3ee0*/  IMAD R148, R56.reuse, 0x1c, RZ ;  /* 0x0000001c38947824 */ /* 0x040fe200078e02ff */
[----:B------:R-:W-:Y:S01]  /*3ef0*/  LEA.HI.X.SX32 R73, R97, R2, 0x1, P0 ;  /* 0x0000000261497211 */ /* 0x000fe200000f0eff */
[C---:B------:R-:W-:Y:S01]  /*3f00*/  IMAD R149, R56.reuse, 0x1d, RZ ;  /* 0x0000001d38957824 */ /* 0x040fe200078e02ff */
[C---:B------:R-:W-:Y:S01]  /*3f10*/  LEA R76, P0, R11.reuse, R10, 0x1 ;  /* 0x0000000a0b4c7211 */ /* 0x040fe200078008ff */
[----:B------:R0:W-:Y:S01]  /*3f20*/  STL.64 [R1+0x368], R48 ;  /* 0x0003683001007387 */ /* 0x0001e20000100a00 */
[C---:B------:R-:W-:Y:S01]  /*3f30*/  IMAD R150, R56.reuse, 0x1e, RZ ;  /* 0x0000001e38967824 */ /* 0x040fe200078e02ff */
[----:B------:R-:W-:Y:S01]  /*3f40*/  CS2R R96, SRZ ;  /* 0x0000000000607805 */ /* 0x000fe2000001ff00 */
[----:B------:R-:W-:Y:S01]  /*3f50*/  LEA.HI.X.SX32 R77, R11, R2, 0x1, P0 ;  /* 0x000000020b4d7211 */ /* 0x000fe200000f0eff */
[----:B------:R1:W-:Y:S01]  /*3f60*/  STL.64 [R1+0x378], R52 ;  /* 0x0003783401007387 */ /* 0x0003e20000100a00 */
[----:B------:R-:W-:-:S02]  /*3f70*/  IMAD R151, R56, 0x1f, RZ ;  /* 0x0000001f38977824 */ /* 0x000fc400078e02ff */
[C---:B------:R-:W-:Y:S01]  /*3f80*/  IMAD R153, R56.reuse, 0x21, RZ ;  /* 0x0000002138997824 */ /* 0x040fe200078e02ff */
[----:B------:R2:W-:Y:S01]  /*3f90*/  STL.64 [R1+0x370], R50 ;  /* 0x0003703201007387 */ /* 0x0005e20000100a00 */
[C---:B------:R-:W-:Y:S02]  /*3fa0*/  IMAD R154, R56.reuse, 0x22, RZ ;  /* 0x00000022389a7824 */ /* 0x040fe400078e02ff */
[C---:B------:R-:W-:Y:S01]  /*3fb0*/  IMAD R155, R56.reuse, 0x23, RZ ;  /* 0x00000023389b7824 */ /* 0x040fe200078e02ff */
[----:B0-----:R-:W-:Y:S01]  /*3fc0*/  LEA R49, R9, R47, 0x1 ;  /* 0x0000002f09317211 */ /* 0x001fe200078e08ff */
[C---:B------:R-:W-:Y:S02]  /*3fd0*/  IMAD R156, R56.reuse, 0x24, RZ ;  /* 0x00000024389c7824 */ /* 0x040fe400078e02ff */
[C---:B------:R-:W-:Y:S01]  /*3fe0*/  IMAD R157, R56.reuse, 0x25, RZ ;  /* 0x00000025389d7824 */ /* 0x040fe200078e02ff */
[----:B-1----:R-:W-:Y:S01]  /*3ff0*/  LEA R52, P2, R79, R10, 0x1 ;  /* 0x0000000a4f347211 */ /* 0x002fe200078408ff */
[----:B------:R-:W-:-:S02]  /*4000*/  IMAD R158, R56, 0x26, RZ ;  /* 0x00000026389e7824 */ /* 0x000fc400078e02ff */
[C---:B------:R-:W-:Y:S01]  /*4010*/  IMAD R159, R56.reuse, 0x27, RZ ;  /* 0x00000027389f7824 */ /* 0x040fe200078e02ff */
[----:B------:R-:W-:Y:S01]  /*4020*/  LEA.HI.X.SX32 R53, R79, R2, 0x1, P2 ;  /* 0x000000024f357211 */ /* 0x000fe200010f0eff */
[C---:B------:R-:W-:Y:S01]  /*4030*/  IMAD R79, R56.reuse, 0x17, RZ ;  /* 0x00000017384f7824 */ /* 0x040fe200078e02ff */
[----:B--2---:R-:W-:Y:S01]  /*4040*/  LEA R51, R9, R49, 0x1 ;  /* 0x0000003109337211 */ /* 0x004fe200078e08ff */
[C---:B------:R-:W-:Y:S02]  /*4050*/  IMAD R160, R56.reuse, 0x28, RZ ;  /* 0x0000002838a07824 */ /* 0x040fe400078e02ff */
[----:B------:R0:W-:Y:S01]  /*4060*/  STL.64 [R1+0x350], R52 ;  /* 0x0003503401007387 */ /* 0x0001e20000100a00 */
[C---:B------:R-:W-:Y:S02]  /*4070*/  IMAD R161, R56.reuse, 0x29, RZ ;  /* 0x0000002938a17824 */ /* 0x040fe400078e02ff */
[C---:B------:R-:W-:Y:S01]  /*4080*/  IMAD R162, R56.reuse, 0x2a, RZ ;  /* 0x0000002a38a27824 */ /* 0x040fe200078e02ff */
[----:B------:R1:W-:Y:S01]  /*4090*/  STL.64 [R1+0x360], R60 ;  /* 0x0003603c01007387 */ /* 0x0003e20000100a00 */
[----:B------:R-:W-:-:S02]  /*40a0*/  IMAD R163, R56, 0x2b, RZ ;  /* 0x0000002b38a37824 */ /* 0x000fc400078e02ff */
[C---:B------:R-:W-:Y:S01]  /*40b0*/  IMAD R164, R56.reuse, 0x2c, RZ ;  /* 0x0000002c38a47824 */ /* 0x040fe200078e02ff */
[----:B------:R2:W-:Y:S01]  /*40c0*/  STL.64 [R1+0x358], R54 ;  /* 0x0003583601007387 */ /* 0x0005e20000100a00 */
[C---:B------:R-:W-:Y:S02]  /*40d0*/  IMAD R165, R56.reuse, 0x2d, RZ ;  /* 0x0000002d38a57824 */ /* 0x040fe400078e02ff */
[C---:B------:R-:W-:Y:S01]  /*40e0*/  IMAD R166, R56.reuse, 0x2e, RZ ;  /* 0x0000002e38a67824 */ /* 0x040fe200078e02ff */
[----:B------:R3:W-:Y:S01]  /*40f0*/  STL.64 [R1+0x348], R64 ;  /* 0x0003484001007387 */ /* 0x0007e20000100a00 */
[----:B0-----:R-:W-:Y:S02]  /*4100*/  IMAD R53, R9, 0x2, R51 ;  /* 0x0000000209357824 */ /* 0x001fe400078e0233 */
[C---:B------:R-:W-:Y:S01]  /*4110*/  IMAD R167, R56.reuse, 0x2f, RZ ;  /* 0x0000002f38a77824 */ /* 0x040fe200078e02ff */
[----:B-1----:R-:W-:Y:S01]  /*4120*/  LEA R60, P2, R85, R10, 0x1 ;  /* 0x0000000a553c7211 */ /* 0x002fe200078408ff */
[----:B------:R0:W-:Y:S01]  /*4130*/  STL.64 [R1+0x340], R62 ;  /* 0x0003403e01007387 */ /* 0x0001e20000100a00 */
[----:B------:R-:W-:-:S02]  /*4140*/  IMAD R168, R56, 0x30, RZ ;  /* 0x0000003038a87824 */ /* 0x000fc400078e02ff */
[----:B------:R-:W-:Y:S01]  /*4150*/  LEA.HI.X.SX32 R61, R85, R2, 0x1, P2 ;  /* 0x00000002553d7211 */ /* 0x000fe200010f0eff */
[C---:B------:R-:W-:Y:S01]  /*4160*/  IMAD R169, R56.reuse, 0x31, RZ ;  /* 0x0000003138a97824 */ /* 0x040fe200078e02ff */
[----:B--2---:R-:W-:Y:S01]  /*4170*/  LEA R55, R9, R53, 0x1 ;  /* 0x0000003509377211 */ /* 0x004fe200078e08ff */
[C---:B------:R-:W-:Y:S01]  /*4180*/  IMAD R170, R56.reuse, 0x32, RZ ;  /* 0x0000003238aa7824 */ /* 0x040fe200078e02ff */
[----:B---3--:R-:W-:Y:S01]  /*4190*/  LEA R64, P1, R89, R10, 0x1 ;  /* 0x0000000a59407211 */ /* 0x008fe200078208ff */
[----:B------:R1:W-:Y:S01]  /*41a0*/  STL.64 [R1+0x338], R60 ;  /* 0x0003383c01007387 */ /* 0x0003e20000100a00 */
[----:B------:R-:W-:Y:S01]  /*41b0*/  LEA R59, R9, R55, 0x1 ;  /* 0x00000037093b7211 */ /* 0x000fe200078e08ff */
[C---:B------:R-:W-:Y:S01]  /*41c0*/  IMAD R171, R56.reuse, 0x33, RZ ;  /* 0x0000003338ab7824 */ /* 0x040fe200078e02ff */
[----:B------:R-:W-:Y:S01]  /*41d0*/  LEA.HI.X.SX32 R65, R89, R2, 0x1, P1 ;  /* 0x0000000259417211 */ /* 0x000fe200008f0eff */
[C---:B------:R-:W-:Y:S01]  /*41e0*/  IMAD R176, R56.reuse, 0x34, RZ ;  /* 0x0000003438b07824 */ /* 0x040fe200078e02ff */
[-C--:B0-----:R-:W-:Y:S01]  /*41f0*/  LEA R62, P2, R91, R10.reuse, 0x1 ;  /* 0x0000000a5b3e7211 */ /* 0x081fe200078408ff */
[C---:B------:R-:W-:Y:S01]  /*4200*/  IMAD R177, R56.reuse, 0x35, RZ ;  /* 0x0000003538b17824 */ /* 0x040fe200078e02ff */
[----:B------:R-:W-:Y:S01]  /*4210*/  LEA R68, P1, R5, R10, 0x1 ;  /* 0x0000000a05447211 */ /* 0x000fe200078208ff */
[C---:B------:R-:W-:Y:S01]  /*4220*/  IMAD R178, R56.reuse, 0x36, RZ ;  /* 0x0000003638b27824 */ /* 0x040fe200078e02ff */
[-C--:B------:R-:W-:Y:S01]  /*4230*/  LEA.HI.X.SX32 R63, R91, R2.reuse, 0x1, P2 ;  /* 0x000000025b3f7211 */ /* 0x080fe200010f0eff */
[C---:B------:R-:W-:Y:S01]  /*4240*/  IMAD R179, R56.reuse, 0x37, RZ ;  /* 0x0000003738b37824 */ /* 0x040fe200078e02ff */
[----:B------:R-:W-:Y:S01]  /*4250*/  LEA.HI.X.SX32 R69, R5, R2, 0x1, P1 ;  /* 0x0000000205457211 */ /* 0x000fe200008f0eff */
[C---:B-1----:R-:W-:Y:S01]  /*4260*/  IMAD R61, R9.reuse, 0x2, R59 ;  /* 0x00000002093d7824 */ /* 0x042fe200078e023b */
[C---:B------:R-:W-:Y:S01]  /*4270*/  SHF.L.U32 R60, R56.reuse, 0x2, RZ ;  /* 0x00000002383c7819 */ /* 0x040fe200000006ff */
[----:B------:R0:W-:Y:S01]  /*4280*/  STL.64 [R1+0x320], R62 ;  /* 0x0003203e01007387 */ /* 0x0001e20000100a00 */
[C---:B------:R-:W-:Y:S01]  /*4290*/  IMAD R180, R56.reuse, 0x38, RZ ;  /* 0x0000003838b47824 */ /* 0x040fe200078e02ff */
[----:B------:R-:W-:Y:S01]  /*42a0*/  CS2R R84, SRZ ;  /* 0x0000000000547805 */ /* 0x000fe2000001ff00 */
[C---:B------:R-:W-:Y:S01]  /*42b0*/  IMAD R181, R56.reuse, 0x39, RZ ;  /* 0x0000003938b57824 */ /* 0x040fe200078e02ff */
        /* <DEDUP_REMOVED lines=9> */
[----:B0-----:R-:W-:Y:S01]  /*4350*/  LEA R63, R9, R61, 0x1 ;  /* 0x0000003d093f7211 */ /* 0x001fe200078e08ff */
[C---:B------:R-:W-:Y:S01]  /*4360*/  IMAD R62, R56.reuse, 0x6, RZ ;  /* 0x00000006383e7824 */ /* 0x040fe200078e02ff */
[----:B-1----:R-:W-:Y:S01]  /*4370*/  LEA R66, P2, R95, R10, 0x1 ;  /* 0x0000000a5f427211 */ /* 0x002fe200078408ff */
[----:B------:R0:W-:Y:S01]  /*4380*/  STL.64 [R1+0x310], R68 ;  /* 0x0003104401007387 */ /* 0x0001e20000100a00 */
[----:B------:R-:W-:-:S02]  /*4390*/  IMAD R186, R56, 0x3e, RZ ;  /* 0x0000003e38ba7824 */ /* 0x000fc400078e02ff */
[----:B------:R-:W-:Y:S01]  /*43a0*/  LEA.HI.X.SX32 R67, R95, R2, 0x1, P2 ;  /* 0x000000025f437211 */ /* 0x000fe200010f0eff */
[C---:B------:R-:W-:Y:S01]  /*43b0*/  IMAD R187, R56.reuse, 0x3f, RZ ;  /* 0x0000003f38bb7824 */ /* 0x040fe200078e02ff */
[----:B--2---:R-:W-:Y:S01]  /*43c0*/  LEA R65, R9, R63, 0x1 ;  /* 0x0000003f09417211 */ /* 0x004fe200078e08ff */
[----:B------:R-:W-:Y:S01]  /*43d0*/  CS2R R94, SRZ ;  /* 0x00000000005e7805 */ /* 0x000fe2000001ff00 */
[----:B---3--:R-:W-:Y:S01]  /*43e0*/  LEA R70, P1, R99, R10, 0x1 ;  /* 0x0000000a63467211 */ /* 0x008fe200078208ff */
[----:B------:R1:W-:Y:S01]  /*43f0*/  STL.64 [R1+0x308], R66 ;  /* 0x0003084201007387 */ /* 0x0003e20000100a00 */
[----:B------:R-:W-:Y:S01]  /*4400*/  SHF.L.U32 R64, R56, 0x3, RZ ;  /* 0x0000000338407819 */ /* 0x000fe200000006ff */
[----:B------:R-:W-:Y:S01]  /*4410*/  IMAD R5, R9, 0x2, R65 ;  /* 0x0000000209057824 */ /* 0x000fe200078e0241 */
[----:B------:R-:W-:Y:S02]  /*4420*/  LEA.HI.X.SX32 R71, R99, R2, 0x1, P1 ;  /* 0x0000000263477211 */ /* 0x000fe400008f0eff */
[-C--:B0-----:R-:W-:Y:S01]  /*4430*/  LEA R68, P2, R101, R10.reuse, 0x1 ;  /* 0x0000000a65447211 */ /* 0x081fe200078408ff */
[----:B------:R-:W-:Y:S01]  /*4440*/  CS2R R98, SRZ ;  /* 0x0000000000627805 */ /* 0x000fe2000001ff00 */
[----:B------:R-:W-:-:S02]  /*4450*/  LEA R74, P1, R13, R10, 0x1 ;  /* 0x0000000a0d4a7211 */ /* 0x000fc400078208ff */
[-C--:B------:R-:W-:Y:S02]  /*4460*/  LEA.HI.X.SX32 R69, R101, R2.reuse, 0x1, P2 ;  /* 0x0000000265457211 */ /* 0x080fe400010f0eff */
[----:B------:R-:W-:Y:S01]  /*4470*/  LEA.HI.X.SX32 R75, R13, R2, 0x1, P1 ;  /* 0x000000020d4b7211 */ /* 0x000fe200008f0eff */
[----:B-1----:R-:W-:Y:S01]  /*4480*/  IMAD R66, R56, 0xa, RZ ;  /* 0x0000000a38427824 */ /* 0x002fe200078e02ff */
[----:B------:R-:W-:Y:S01]  /*4490*/  LEA R67, R9, R5, 0x1 ;  /* 0x0000000509437211 */ /* 0x000fe200078e08ff */
[----:B------:R0:W-:Y:S01]  /*44a0*/  STL.64 [R1+0x2f0], R68 ;  /* 0x0002f04401007387 */ /* 0x0001e20000100a00 */
[----:B------:R-:W-:-:S03]  /*44b0*/  CS2R R100, SRZ ;  /* 0x0000000000647805 */ /* 0x000fc6000001ff00 */
[----:B------:R1:W-:Y:S04]  /*44c0*/  STL.64 [R1+0x300], R72 ;  /* 0x0003004801007387 */ /* 0x0003e80000100a00 */
[----:B------:R2:W-:Y:S04]  /*44d0*/  STL.64 [R1+0x2f8], R70 ;  /* 0x0002f84601007387 */ /* 0x0005e80000100a00 */
[----:B------:R3:W-:Y:S01]  /*44e0*/  STL.64 [R1+0x2e8], R76 ;  /* 0x0002e84c01007387 */ /* 0x0007e20000100a00 */
[----:B0-----:R-:W-:Y:S01]  /*44f0*/  LEA R69, R9, R67, 0x1 ;  /* 0x0000004309457211 */ /* 0x001fe200078e08ff */
[----:B------:R-:W-:Y:S01]  /*4500*/  IMAD R68, R56, 0xc, RZ ;  /* 0x0000000c38447824 */ /* 0x000fe200078e02ff */
[C---:B-1----:R-:W-:Y:S01]  /*4510*/  LEA R72, P2, R15.reuse, R10, 0x1 ;  /* 0x0000000a0f487211 */ /* 0x042fe200078408ff */
[----:B------:R0:W-:Y:S03]  /*4520*/  STL.64 [R1+0x2e0], R74 ;  /* 0x0002e04a01007387 */ /* 0x0001e60000100a00 */
[----:B------:R-:W-:Y:S01]  /*4530*/  LEA.HI.X.SX32 R73, R15, R2, 0x1, P2 ;  /* 0x000000020f497211 */ /* 0x000fe200010f0eff */
[----:B--2---:R-:W-:-:S02]  /*4540*/  IMAD R71, R9, 0x2, R69 ;  /* 0x0000000209477824 */ /* 0x004fc400078e0245 */
[----:B------:R-:W-:Y:S01]  /*4550*/  IMAD R70, R56, 0xe, RZ ;  /* 0x0000000e38467824 */ /* 0x000fe200078e02ff */
[----:B---3--:R-:W-:Y:S01]  /*4560*/  LEA R76, P0, R17, R10, 0x1 ;  /* 0x0000000a114c7211 */ /* 0x008fe200078008ff */
[----:B------:R1:W-:Y:S01]  /*4570*/  STL.64 [R1+0x2d0], R72 ;  /* 0x0002d04801007387 */ /* 0x0003e20000100a00 */
[----:B------:R-:W-:Y:S02]  /*4580*/  LEA R11, R9, R71, 0x1 ;  /* 0x00000047090b7211 */ /* 0x000fe400078e08ff */
[----:B------:R-:W-:Y:S02]  /*4590*/  LEA.HI.X.SX32 R77, R17, R2, 0x1, P0 ;  /* 0x00000002114d7211 */ /* 0x000fe400000f0eff */
[----:B0-----:R-:W-:Y:S02]  /*45a0*/  LEA R74, P1, R19, R10, 0x1 ;  /* 0x0000000a134a7211 */ /* 0x001fe400078208ff */
[----:B------:R-:W-:Y:S01]  /*45b0*/  LEA R13, R9, R11, 0x1 ;  /* 0x0000000b090d7211 */ /* 0x000fe200078e08ff */
[----:B------:R0:W-:Y:S01]  /*45c0*/  STL.64 [R1+0x2c8], R76 ;  /* 0x0002c84c01007387 */ /* 0x0001e20000100a00 */
[----:B------:R-:W-:-:S02]  /*45d0*/  LEA.HI.X.SX32 R75, R19, R2, 0x1, P1 ;  /* 0x00000002134b7211 */ /* 0x000fc400008f0eff */
[----:B-1----:R-:W-:Y:S01]  /*45e0*/  LEA R72, P2, R21, R10, 0x1 ;  /* 0x0000000a15487211 */ /* 0x002fe200078408ff */
[----:B------:R-:W-:Y:S02]  /*45f0*/  IMAD R15, R9, 0x2, R13 ;  /* 0x00000002090f7824 */ /* 0x000fe400078e020d */
[----:B------:R1:W-:Y:S01]  /*4600*/  STL.64 [R1+0x2c0], R74 ;  /* 0x0002c04a01007387 */ /* 0x0003e20000100a00 */
[----:B------:R-:W-:Y:S02]  /*4610*/  LEA.HI.X.SX32 R73, R21, R2, 0x1, P2 ;  /* 0x0000000215497211 */ /* 0x000fe400010f0eff */
[----:B------:R-:W-:Y:S02]  /*4620*/  LEA R16, P2, R27, R10, 0x1 ;  /* 0x0000000a1b107211 */ /* 0x000fe400078408ff */
[----:B------:R-:W-:Y:S01]  /*4630*/  LEA R19, R9, R15, 0x1 ;  /* 0x0000000f09137211 */ /* 0x000fe200078e08ff */
[----:B------:R2:W-:Y:S01]  /*4640*/  STL.64 [R1+0x2b8], R72 ;  /* 0x0002b84801007387 */ /* 0x0005e20000100a00 */
[----:B------:R-:W-:Y:S01]  /*4650*/  LEA.HI.X.SX32 R17, R27, R2, 0x1, P2 ;  /* 0x000000021b117211 */ /* 0x000fe200010f0eff */
[C---:B0-----:R-:W-:Y:S01]  /*4660*/  IMAD R76, R56.reuse, 0x14, RZ ;  /* 0x00000014384c7824 */ /* 0x041fe200078e02ff */
[----:B------:R-:W-:Y:S01]  /*4670*/  LEA R21, R9, R19, 0x1 ;  /* 0x0000001309157211 */ /* 0x000fe200078e08ff */
[----:B------:R-:W-:Y:S01]  /*4680*/  IMAD R77, R56, 0x15, RZ ;  /* 0x00000015384d7824 */ /* 0x000fe200078e02ff */
[----:B-1----:R-:W-:-:S04]  /*4690*/  LEA R74, P0, R23, R10, 0x1 ;  /* 0x0000000a174a7211 */ /* 0x002fc800078008ff */
[----:B------:R-:W-:Y:S02]  /*46a0*/  LEA.HI.X.SX32 R75, R23, R2, 0x1, P0 ;  /* 0x00000002174b7211 */ /* 0x000fe400000f0eff */
[----:B--2---:R-:W-:-:S03]  /*46b0*/  LEA R72, P1, R25, R10, 0x1 ;  /* 0x0000000a19487211 */ /* 0x004fc600078208ff */
[----:B------:R0:W-:Y:S01]  /*46c0*/  STL.64 [R1+0x2b0], R74 ;  /* 0x0002b04a01007387 */ /* 0x0001e20000100a00 */
[----:B------:R-:W-:Y:S01]  /*46d0*/  LEA.HI.X.SX32 R73, R25, R2, 0x1, P1 ;  /* 0x0000000219497211 */ /* 0x000fe200008f0eff */
[----:B------:R-:W-:Y:S01]  /*46e0*/  IMAD R25, R9, 0x2, R21 ;  /* 0x0000000209197824 */ /* 0x000fe200078e0215 */
[----:B------:R-:W-:-:S03]  /*46f0*/  LEA R22, P1, R31, R10, 0x1 ;  /* 0x0000000a1f167211 */ /* 0x000fc600078208ff */
[----:B------:R1:W-:Y:S01]  /*4700*/  STL.64 [R1+0x2a8], R72 ;  /* 0x0002a84801007387 */ /* 0x0003e20000100a00 */
[----:B------:R-:W-:Y:S02]  /*4710*/  LEA.HI.X.SX32 R23, R31, R2, 0x1, P1 ;  /* 0x000000021f177211 */ /* 0x000fe400008f0eff */
[----:B------:R-:W-:Y:S01]  /*4720*/  LEA R27, R9, R25, 0x1 ;  /* 0x00000019091b7211 */ /* 0x000fe200078e08ff */
[----:B------:R2:W-:Y:S01]  /*4730*/  STL.64 [R1+0x2a0], R16 ;  /* 0x0002a01001007387 */ /* 0x0005e20000100a00 */
[C---:B0-----:R-:W-:Y:S02]  /*4740*/  IMAD R74, R56.reuse, 0x12, RZ ;  /* 0x00000012384a7824 */ /* 0x041fe400078e02ff */
[----:B------:R-:W-:Y:S01]  /*4750*/  IMAD R75, R56, 0x13, RZ ;  /* 0x00000013384b7824 */ /* 0x000fe200078e02ff */
[-C--:B-1----:R-:W-:Y:S02]  /*4760*/  LEA R72, P0, R29, R10.reuse, 0x1 ;  /* 0x0000000a1d487211 */ /* 0x082fe400078008ff */
[----:B--2---:R-:W-:-:S02]  /*4770*/  LEA R16, P2, R33, R10, 0x1 ;  /* 0x0000000a21107211 */ /* 0x004fc400078408ff */
[-C--:B------:R-:W-:Y:S02]  /*4780*/  LEA.HI.X.SX32 R73, R29, R2.reuse, 0x1, P0 ;  /* 0x000000021d497211 */ /* 0x080fe400000f0eff */
[----:B------:R-:W-:Y:S02]  /*4790*/  LEA.HI.X.SX32 R17, R33, R2, 0x1, P2 ;  /* 0x0000000221117211 */ /* 0x000fe400010f0eff */
[----:B------:R-:W-:Y:S01]  /*47a0*/  LEA R28, P0, R35, R10, 0x1 ;  /* 0x0000000a231c7211 */ /* 0x000fe200078008ff */
[----:B------:R0:W-:Y:S01]  /*47b0*/  STL.64 [R1+0x298], R72 ;  /* 0x0002984801007387 */ /* 0x0001e20000100a00 */
[----:B------:R-:W-:Y:S02]  /*47c0*/  LEA R33, R9, R27, 0x1 ;  /* 0x0000001b09217211 */ /* 0x000fe400078e08ff */
[----:B------:R-:W-:Y:S01]  /*47d0*/  LEA.HI.X.SX32 R29, R35, R2, 0x1, P0 ;  /* 0x00000002231d7211 */ /* 0x000fe200000f0eff */
[----:B------:R1:W-:Y:S02]  /*47e0*/  STL.64 [R1+0x290], R22 ;  /* 0x0002901601007387 */ /* 0x0003e40000100a00 */
[----:B------:R-:W-:-:S02]  /*47f0*/  IMAD R35, R9, 0x2, R33 ;  /* 0x0000000209237824 */ /* 0x000fc400078e0221 */
[----:B------:R2:W-:Y:S04]  /*4800*/  STL.64 [R1+0x288], R16 ;  /* 0x0002881001007387 */ /* 0x0005e80000100a00 */
[----:B------:R3:W-:Y:S01]  /*4810*/  STL.64 [R1+0x280], R28 ;  /* 0x0002801c01007387 */ /* 0x0007e20000100a00 */
[C---:B0-----:R-:W-:Y:S02]  /*4820*/  IMAD.SHL.U32 R72, R56.reuse, 0x10, RZ ;  /* 0x0000001038487824 */ /* 0x041fe400078e00ff */
[----:B------:R-:W-:Y:S01]  /*4830*/  IMAD R73, R56, 0x11, RZ ;  /* 0x0000001138497824 */ /* 0x000fe200078e02ff */
[-C--:B-1----:R-:W-:Y:S02]  /*4840*/  LEA R22, P1, R37, R10.reuse, 0x1 ;  /* 0x0000000a25167211 */ /* 0x082fe400078208ff */
[----:B--2---:R-:W-:-:S02]  /*4850*/  LEA R16, P2, R39, R10, 0x1 ;  /* 0x0000000a27107211 */ /* 0x004fc400078408ff */
[-C--:B------:R-:W-:Y:S02]  /*4860*/  LEA.HI.X.SX32 R23, R37, R2.reuse, 0x1, P1 ;  /* 0x0000000225177211 */ /* 0x080fe400008f0eff */
[----:B------:R-:W-:Y:S02]  /*4870*/  LEA.HI.X.SX32 R17, R39, R2, 0x1, P2 ;  /* 0x0000000227117211 */ /* 0x000fe400010f0eff */
[----:B---3--:R-:W-:Y:S01]  /*4880*/  LEA R28, P0, R41, R10, 0x1 ;  /* 0x0000000a291c7211 */ /* 0x008fe200078008ff */
[----:B------:R0:W-:Y:S01]  /*4890*/  STL.64 [R1+0x278], R22 ;  /* 0x0002781601007387 */ /* 0x0001e20000100a00 */
[----:B------:R-:W-:Y:S02]  /*48a0*/  LEA R37, R9, R35, 0x1 ;  /* 0x0000002309257211 */ /* 0x000fe400078e08ff */
[----:B------:R-:W-:Y:S01]  /*48b0*/  LEA.HI.X.SX32 R29, R41, R2, 0x1, P0 ;  /* 0x00000002291d7211 */ /* 0x000fe200000f0eff */
[----:B------:R1:W-:Y:S01]  /*48c0*/  STL.64 [R1+0x270], R16 ;  /* 0x0002701001007387 */ /* 0x0003e20000100a00 */
[----:B------:R-:W-:-:S03]  /*48d0*/  LEA R39, R9, R37, 0x1 ;  /* 0x0000002509277211 */ /* 0x000fc600078e08ff */
[----:B------:R2:W-:Y:S02]  /*48e0*/  STL.64 [R1+0x268], R28 ;  /* 0x0002681c01007387 */ /* 0x0005e40000100a00 */
[----:B------:R-:W-:Y:S01]  /*48f0*/  IMAD R41, R9, 0x2, R39 ;  /* 0x0000000209297824 */ /* 0x000fe200078e0227 */
[-C--:B0-----:R-:W-:Y:S02]  /*4900*/  LEA R22, P1, R43, R10.reuse, 0x1 ;  /* 0x0000000a2b167211 */ /* 0x081fe400078208ff */
[----:B-1----:R-:W-:Y:S02]  /*4910*/  LEA R16, P2, R45, R10, 0x1 ;  /* 0x0000000a2d107211 */ /* 0x002fe400078408ff */
[-C--:B------:R-:W-:Y:S02]  /*4920*/  LEA.HI.X.SX32 R23, R43, R2.reuse, 0x1, P1 ;  /* 0x000000022b177211 */ /* 0x080fe400008f0eff */
[----:B------:R-:W-:Y:S02]  /*4930*/  LEA.HI.X.SX32 R17, R45, R2, 0x1, P2 ;  /* 0x000000022d117211 */ /* 0x000fe400010f0eff */
[----:B--2---:R-:W-:Y:S01]  /*4940*/  LEA R28, P0, R47, R10, 0x1 ;  /* 0x0000000a2f1c7211 */ /* 0x004fe200078008ff */
[----:B------:R0:W-:Y:S01]  /*4950*/  STL.64 [R1+0x260], R22 ;  /* 0x0002601601007387 */ /* 0x0001e20000100a00 */
[----:B------:R-:W-:-:S02]  /*4960*/  LEA R43, R9, R41, 0x1 ;  /* 0x00000029092b7211 */ /* 0x000fc400078e08ff */
        /* <DEDUP_REMOVED lines=15> */
[----:B------:R2:W-:Y:S01]  /*4a60*/  STL.64 [R1+0x238], R28 ;  /* 0x0002381c01007387 */ /* 0x0005e20000100a00 */
[-C--:B0-----:R-:W-:Y:S02]  /*4a70*/  LEA R22, P1, R55, R10.reuse, 0x1 ;  /* 0x0000000a37167211 */ /* 0x081fe400078208ff */
[----:B-1----:R-:W-:Y:S02]  /*4a80*/  LEA R16, P2, R59, R10, 0x1 ;  /* 0x0000000a3b107211 */ /* 0x002fe400078408ff */
[-C--:B------:R-:W-:Y:S02]  /*4a90*/  LEA.HI.X.SX32 R23, R55, R2.reuse, 0x1, P1 ;  /* 0x0000000237177211 */ /* 0x080fe400008f0eff */
[----:B------:R-:W-:Y:S01]  /*4aa0*/  LEA.HI.X.SX32 R17, R59, R2, 0x1, P2 ;  /* 0x000000023b117211 */ /* 0x000fe200010f0eff */
[C---:B------:R-:W-:Y:S01]  /*4ab0*/  IMAD R59, R56.reuse, 0x3, RZ ;  /* 0x00000003383b7824 */ /* 0x040fe200078e02ff */
[C---:B--2---:R-:W-:Y:S01]  /*4ac0*/  LEA R28, P0, R61.reuse, R10, 0x1 ;  /* 0x0000000a3d1c7211 */ /* 0x044fe200078008ff */
[----:B------:R0:W-:Y:S03]  /*4ad0*/  STL.64 [R1+0x230], R22 ;  /* 0x0002301601007387 */ /* 0x0001e60000100a00 */
[----:B------:R-:W-:Y:S01]  /*4ae0*/  LEA.HI.X.SX32 R29, R61, R2, 0x1, P0 ;  /* 0x000000023d1d7211 */ /* 0x000fe200000f0eff */
[----:B------:R1:W-:Y:S01]  /*4af0*/  STL.64 [R1+0x228], R16 ;  /* 0x0002281001007387 */ /* 0x0003e20000100a00 */
[----:B------:R-:W-:Y:S01]  /*4b00*/  LEA R30, P0, R5, R10, 0x1 ;  /* 0x0000000a051e7211 */ /* 0x000fe200078008ff */
[----:B------:R-:W-:-:S02]  /*4b10*/  IMAD R61, R56, 0x5, RZ ;  /* 0x00000005383d7824 */ /* 0x000fc400078e02ff */
[----:B------:R2:W-:Y:S01]  /*4b20*/  STL.64 [R1+0x220], R28 ;  /* 0x0002201c01007387 */ /* 0x0005e20000100a00 */
[----:B------:R-:W-:Y:S02]  /*4b30*/  LEA.HI.X.SX32 R31, R5, R2, 0x1, P0 ;  /* 0x00000002051f7211 */ /* 0x000fe400000f0eff */
[-C--:B0-----:R-:W-:Y:S02]  /*4b40*/  LEA R22, P1, R63, R10.reuse, 0x1 ;  /* 0x0000000a3f167211 */ /* 0x081fe400078208ff */
[----:B-1----:R-:W-:Y:S02]  /*4b50*/  LEA R16, P2, R65, R10, 0x1 ;  /* 0x0000000a41107211 */ /* 0x002fe400078408ff */
[-C--:B------:R-:W-:Y:S01]  /*4b60*/  LEA.HI.X.SX32 R23, R63, R2.reuse, 0x1, P1 ;  /* 0x000000023f177211 */ /* 0x080fe200008f0eff */
[----:B------:R-:W-:Y:S01]  /*4b70*/  IMAD R63, R56, 0x7, RZ ;  /* 0x00000007383f7824 */ /* 0x000fe200078e02ff */
[----:B------:R-:W-:Y:S01]  /*4b80*/  LEA.HI.X.SX32 R17, R65, R2, 0x1, P2 ;  /* 0x0000000241117211 */ /* 0x000fe200010f0eff */
[----:B--2---:R-:W-:-:S02]  /*4b90*/  IMAD R29, R9, 0x2, R51 ;  /* 0x00000002091d7824 */ /* 0x004fc400078e0233 */
[----:B------:R0:W-:Y:S01]  /*4ba0*/  STL.64 [R1+0x218], R22 ;  /* 0x0002181601007387 */ /* 0x0001e20000100a00 */
[----:B------:R-:W-:Y:S02]  /*4bb0*/  IMAD R65, R56, 0x9, RZ ;  /* 0x0000000938417824 */ /* 0x000fe400078e02ff */
[C---:B------:R-:W-:Y:S01]  /*4bc0*/  LEA R53, R9.reuse, R29, 0x1 ;  /* 0x0000001d09357211 */ /* 0x040fe200078e08ff */
[----:B------:R1:W-:Y:S03]  /*4bd0*/  STL.64 [R1+0x210], R16 ;  /* 0x0002101001007387 */ /* 0x0003e60000100a00 */
[----:B------:R-:W-:Y:S01]  /*4be0*/  LEA R55, R9, R53, 0x1 ;  /* 0x0000003509377211 */ /* 0x000fe200078e08ff */
[----:B------:R-:W-:Y:S01]  /*4bf0*/  STL.64 [R1+0x208], R30 ;  /* 0x0002081e01007387 */ /* 0x000fe20000100a00 */
[-C--:B0-----:R-:W-:Y:S02]  /*4c00*/  LEA R22, P1, R67, R10.reuse, 0x1 ;  /* 0x0000000a43167211 */ /* 0x081fe400078208ff */
[----:B-1----:R-:W-:-:S02]  /*4c10*/  LEA R16, P2, R69, R10, 0x1 ;  /* 0x0000000a45107211 */ /* 0x002fc400078408ff */
[-C--:B------:R-:W-:Y:S01]  /*4c20*/  LEA.HI.X.SX32 R23, R67, R2.reuse, 0x1, P1 ;  /* 0x0000000243177211 */ /* 0x080fe200008f0eff */
[C---:B------:R-:W-:Y:S01]  /*4c30*/  IMAD R67, R56.reuse, 0xb, RZ ;  /* 0x0000000b38437824 */ /* 0x040fe200078e02ff */
[----:B------:R-:W-:Y:S01]  /*4c40*/  LEA.HI.X.SX32 R17, R69, R2, 0x1, P2 ;  /* 0x0000000245117211 */ /* 0x000fe200010f0eff */
[----:B------:R-:W-:Y:S01]  /*4c50*/  IMAD R69, R56, 0xd, RZ ;  /* 0x0000000d38457824 */ /* 0x000fe200078e02ff */
[C---:B------:R-:W-:Y:S01]  /*4c60*/  LEA R4, P2, R13.reuse, R10, 0x1 ;  /* 0x0000000a0d047211 */ /* 0x040fe200078408ff */
[----:B------:R0:W-:Y:S03]  /*4c70*/  STL.64 [R1+0x200], R22 ;  /* 0x0002001601007387 */ /* 0x0001e60000100a00 */
[----:B------:R-:W-:Y:S01]  /*4c80*/  LEA.HI.X.SX32 R5, R13, R2, 0x1, P2 ;  /* 0x000000020d057211 */ /* 0x000fe200010f0eff */
[----:B------:R1:W-:Y:S01]  /*4c90*/  STL.64 [R1+0x1f8], R16 ;  /* 0x0001f81001007387 */ /* 0x0003e20000100a00 */
[----:B0-----:R-:W-:-:S02]  /*4ca0*/  LEA R22, P0, R71, R10, 0x1 ;  /* 0x0000000a47167211 */ /* 0x001fc400078008ff */
[----:B-1----:R-:W-:Y:S02]  /*4cb0*/  LEA R16, P1, R11, R10, 0x1 ;  /* 0x0000000a0b107211 */ /* 0x002fe400078208ff */
[-C--:B------:R-:W-:Y:S01]  /*4cc0*/  LEA.HI.X.SX32 R23, R71, R2.reuse, 0x1, P0 ;  /* 0x0000000247177211 */ /* 0x080fe200000f0eff */
[----:B------:R-:W-:Y:S01]  /*4cd0*/  IMAD R71, R56, 0xf, RZ ;  /* 0x0000000f38477824 */ /* 0x000fe200078e02ff */
[----:B------:R-:W-:Y:S01]  /*4ce0*/  LEA.HI.X.SX32 R17, R11, R2, 0x1, P1 ;  /* 0x000000020b117211 */ /* 0x000fe200008f0eff */
[----:B------:R-:W-:Y:S01]  /*4cf0*/  IMAD R11, R9, 0x2, R55 ;  /* 0x00000002090b7824 */ /* 0x000fe200078e0237 */
[C---:B------:R-:W-:Y:S01]  /*4d00*/  LEA R30, P0, R15.reuse, R10, 0x1 ;  /* 0x0000000a0f1e7211 */ /* 0x040fe200078008ff */
[----:B------:R0:W-:Y:S03]  /*4d10*/  STL.64 [R1+0x1f0], R22 ;  /* 0x0001f01601007387 */ /* 0x0001e60000100a00 */
[----:B------:R-:W-:Y:S01]  /*4d20*/  LEA.HI.X.SX32 R31, R15, R2, 0x1, P0 ;  /* 0x000000020f1f7211 */ /* 0x000fe200000f0eff */
[----:B------:R-:W-:Y:S01]  /*4d30*/  STL.64 [R1+0x1e8], R16 ;  /* 0x0001e81001007387 */ /* 0x000fe20000100a00 */
[----:B------:R-:W-:-:S03]  /*4d40*/  LEA R14, P0, R25, R10, 0x1 ;  /* 0x0000000a190e7211 */ /* 0x000fc600078008ff */
[----:B------:R1:W-:Y:S01]  /*4d50*/  STL.64 [R1+0x1e0], R4 ;  /* 0x0001e00401007387 */ /* 0x0003e20000100a00 */
[----:B------:R-:W-:Y:S02]  /*4d60*/  LEA.HI.X.SX32 R15, R25, R2, 0x1, P0 ;  /* 0x00000002190f7211 */ /* 0x000fe400000f0eff */
[C---:B0-----:R-:W-:Y:S01]  /*4d70*/  LEA R22, P1, R19.reuse, R10, 0x1 ;  /* 0x0000000a13167211 */ /* 0x041fe200078208ff */
[----:B------:R0:W-:Y:S03]  /*4d80*/  STL.64 [R1+0x1d8], R30 ;  /* 0x0001d81e01007387 */ /* 0x0001e60000100a00 */
[----:B------:R-:W-:Y:S02]  /*4d90*/  LEA.HI.X.SX32 R23, R19, R2, 0x1, P1 ;  /* 0x0000000213177211 */ /* 0x000fe400008f0eff */
[-C--:B------:R-:W-:Y:S02]  /*4da0*/  LEA R12, P1, R27, R10.reuse, 0x1 ;  /* 0x0000000a1b0c7211 */ /* 0x080fe400078208ff */
[----:B-1----:R-:W-:Y:S01]  /*4db0*/  LEA R4, P2, R21, R10, 0x1 ;  /* 0x0000000a15047211 */ /* 0x002fe200078408ff */
[----:B------:R1:W-:Y:S01]  /*4dc0*/  STL.64 [R1+0x1d0], R22 ;  /* 0x0001d01601007387 */ /* 0x0003e20000100a00 */
[----:B------:R-:W-:-:S02]  /*4dd0*/  LEA.HI.X.SX32 R13, R27, R2, 0x1, P1 ;  /* 0x000000021b0d7211 */ /* 0x000fc400008f0eff */
[----:B------:R-:W-:Y:S02]  /*4de0*/  LEA.HI.X.SX32 R5, R21, R2, 0x1, P2 ;  /* 0x0000000215057211 */ /* 0x000fe400010f0eff */
[----:B------:R-:W-:-:S03]  /*4df0*/  LEA R17, R9, R11, 0x1 ;  /* 0x0000000b09117211 */ /* 0x000fc600078e08ff */
[----:B------:R2:W-:Y:S01]  /*4e00*/  STL.64 [R1+0x1c8], R4 ;  /* 0x0001c80401007387 */ /* 0x0005e20000100a00 */
[----:B0-----:R-:W-:-:S03]  /*4e10*/  LEA R31, R9, R17, 0x1 ;  /* 0x00000011091f7211 */ /* 0x001fc600078e08ff */
[----:B------:R0:W-:Y:S02]  /*4e20*/  STL.64 [R1+0x1c0], R14 ;  /* 0x0001c00e01007387 */ /* 0x0001e40000100a00 */
[C---:B-1----:R-:W-:Y:S02]  /*4e30*/  IMAD R23, R9.reuse, 0x2, R31 ;  /* 0x0000000209177824 */ /* 0x042fe400078e021f */
[----:B------:R1:W-:Y:S03]  /*4e40*/  STL.64 [R1+0x1b8], R12 ;  /* 0x0001b80c01007387 */ /* 0x0003e60000100a00 */
[----:B------:R-:W-:Y:S02]  /*4e50*/  LEA R25, R9, R23, 0x1 ;  /* 0x0000001709197211 */ /* 0x000fe400078e08ff */
[----:B--2---:R-:W-:Y:S02]  /*4e60*/  LEA R4, P2, R33, R10, 0x1 ;  /* 0x0000000a21047211 */ /* 0x004fe400078408ff */
[----:B------:R-:W-:-:S02]  /*4e70*/  LEA R27, R9, R25, 0x1 ;  /* 0x00000019091b7211 */ /* 0x000fc400078e08ff */
[----:B------:R-:W-:Y:S02]  /*4e80*/  LEA.HI.X.SX32 R5, R33, R2, 0x1, P2 ;  /* 0x0000000221057211 */ /* 0x000fe400010f0eff */
[-C--:B0-----:R-:W-:Y:S02]  /*4e90*/  LEA R14, P0, R35, R10.reuse, 0x1 ;  /* 0x0000000a230e7211 */ /* 0x081fe400078008ff */
[----:B-1----:R-:W-:Y:S01]  /*4ea0*/  LEA R12, P1, R37, R10, 0x1 ;  /* 0x0000000a250c7211 */ /* 0x002fe200078208ff */
[----:B------:R0:W-:Y:S01]  /*4eb0*/  STL.64 [R1+0x1b0], R4 ;  /* 0x0001b00401007387 */ /* 0x0001e20000100a00 */
[-C--:B------:R-:W-:Y:S02]  /*4ec0*/  LEA.HI.X.SX32 R15, R35, R2.reuse, 0x1, P0 ;  /* 0x00000002230f7211 */ /* 0x080fe400000f0eff */
[----:B------:R-:W-:Y:S02]  /*4ed0*/  LEA.HI.X.SX32 R13, R37, R2, 0x1, P1 ;  /* 0x00000002250d7211 */ /* 0x000fe400008f0eff */
[----:B------:R-:W-:-:S03]  /*4ee0*/  LEA R20, P0, R41, R10, 0x1 ;  /* 0x0000000a29147211 */ /* 0x000fc600078008ff */
[----:B------:R1:W-:Y:S01]  /*4ef0*/  STL.64 [R1+0x1a0], R12 ;  /* 0x0001a00c01007387 */ /* 0x0003e20000100a00 */
[----:B------:R-:W-:Y:S02]  /*4f00*/  LEA.HI.X.SX32 R21, R41, R2, 0x1, P0 ;  /* 0x0000000229157211 */ /* 0x000fe400000f0eff */
[-C--:B------:R-:W-:Y:S01]  /*4f10*/  LEA R34, P0, R47, R10.reuse, 0x1 ;  /* 0x0000000a2f227211 */ /* 0x080fe200078008ff */
[----:B------:R2:W-:Y:S01]  /*4f20*/  STL.64 [R1+0x1a8], R14 ;  /* 0x0001a80e01007387 */ /* 0x0005e20000100a00 */
[----:B0-----:R-:W-:Y:S01]  /*4f30*/  LEA R4, P2, R39, R10, 0x1 ;  /* 0x0000000a27047211 */ /* 0x001fe200078408ff */
[----:B------:R-:W-:Y:S01]  /*4f40*/  CS2R R40, SRZ ;  /* 0x0000000000287805 */ /* 0x000fe2000001ff00 */
[-C--:B------:R-:W-:Y:S02]  /*4f50*/  LEA.HI.X.SX32 R35, R47, R2.reuse, 0x1, P0 ;  /* 0x000000022f237211 */ /* 0x080fe400000f0eff */
[----:B------:R-:W-:Y:S01]  /*4f60*/  LEA.HI.X.SX32 R5, R39, R2, 0x1, P2 ;  /* 0x0000000227057211 */ /* 0x000fe200010f0eff */
[----:B------:R-:W-:Y:S01]  /*4f70*/  CS2R R46, SRZ ;  /* 0x00000000002e7805 */ /* 0x000fe2000001ff00 */
[----:B------:R-:W-:Y:S01]  /*4f80*/  LEA R36, P0, R29, R10, 0x1 ;  /* 0x0000000a1d247211 */ /* 0x000fe200078008ff */
[----:B-1----:R-:W-:Y:S01]  /*4f90*/  IMAD R13, R9, 0x2, R27 ;  /* 0x00000002090d7824 */ /* 0x002fe200078e021b */
[----:B------:R-:W-:Y:S01]  /*4fa0*/  CS2R R38, SRZ ;  /* 0x0000000000267805 */ /* 0x000fe2000001ff00 */
[----:B------:R0:W-:Y:S01]  /*4fb0*/  STL.64 [R1+0x198], R4 ;  /* 0x0001980401007387 */ /* 0x0001e20000100a00 */
[----:B------:R-:W-:-:S02]  /*4fc0*/  LEA.HI.X.SX32 R37, R29, R2, 0x1, P0 ;  /* 0x000000021d257211 */ /* 0x000fc400000f0eff */
[----:B--2---:R-:W-:Y:S01]  /*4fd0*/  LEA R14, P1, R43, R10, 0x1 ;  /* 0x0000000a2b0e7211 */ /* 0x004fe200078208ff */
[----:B------:R1:W-:Y:S01]  /*4fe0*/  STL.64 [R1+0x190], R20 ;  /* 0x0001901401007387 */ /* 0x0003e20000100a00 */
[----:B------:R-:W-:Y:S02]  /*4ff0*/  LEA R19, R9, R13, 0x1 ;  /* 0x0000000d09137211 */ /* 0x000fe400078e08ff */
[----:B------:R-:W-:Y:S02]  /*5000*/  LEA.HI.X.SX32 R15, R43, R2, 0x1, P1 ;  /* 0x000000022b0f7211 */ /* 0x000fe400008f0eff */
[-C--:B------:R-:W-:Y:S01]  /*5010*/  LEA R32, P1, R49, R10.reuse, 0x1 ;  /* 0x0000000a31207211 */ /* 0x080fe200078208ff */
[----:B------:R-:W-:Y:S01]  /*5020*/  CS2R R42, SRZ ;  /* 0x00000000002a7805 */ /* 0x000fe2000001ff00 */
[----:B0-----:R-:W-:Y:S01]  /*5030*/  LEA R4, P2, R45, R10, 0x1 ;  /* 0x0000000a2d047211 */ /* 0x001fe200078408ff */
[----:B------:R0:W-:Y:S01]  /*5040*/  STL.64 [R1+0x188], R14 ;  /* 0x0001880e01007387 */ /* 0x0001e20000100a00 */
[----:B------:R-:W-:-:S02]  /*5050*/  LEA.HI.X.SX32 R33, R49, R2, 0x1, P1 ;  /* 0x0000000231217211 */ /* 0x000fc400008f0eff */
[----:B------:R-:W-:Y:S01]  /*5060*/  LEA.HI.X.SX32 R5, R45, R2, 0x1, P2 ;  /* 0x000000022d057211 */ /* 0x000fe200010f0eff */
[----:B------:R-:W-:Y:S01]  /*5070*/  CS2R R48, SRZ ;  /* 0x0000000000307805 */ /* 0x000fe2000001ff00 */
[----:B-1----:R-:W-:Y:S01]  /*5080*/  LEA R21, R9, R19, 0x1 ;  /* 0x0000001309157211 */ /* 0x002fe200078e08ff */
[----:B------:R-:W-:Y:S02]  /*5090*/  CS2R R44, SRZ ;  /* 0x00000000002c7805 */ /* 0x000fe4000001ff00 */
[----:B------:R1:W-:Y:S01]  /*50a0*/  STL.64 [R1+0x180], R4 ;  /* 0x0001800401007387 */ /* 0x0003e20000100a00 */
[----:B0-----:R-:W-:-:S04]  /*50b0*/  LEA R14, P2, R51, R10, 0x1 ;  /* 0x0000000a330e7211 */ /* 0x001fc800078408ff */
[----:B------:R-:W-:Y:S02]  /*50c0*/  LEA.HI.X.SX32 R15, R51, R2, 0x1, P2 ;  /* 0x00000002330f7211 */ /* 0x000fe400010f0eff */
[----:B------:R-:W-:Y:S01]  /*50d0*/  CS2R R50, SRZ ;  /* 0x0000000000327805 */ /* 0x000fe2000001ff00 */
[C---:B-1----:R-:W-:Y:S02]  /*50e0*/  IMAD R5, R9.reuse, 0x2, R21 ;  /* 0x0000000209057824 */ /* 0x042fe400078e0215 */
[----:B------:R0:W-:Y:S04]  /*50f0*/  STL.64 [R1+0x168], R14 ;  /* 0x0001680e01007387 */ /* 0x0001e80000100a00 */
[----:B------:R1:W-:Y:S04]  /*5100*/  STL.64 [R1+0x178], R34 ;  /* 0x0001782201007387 */ /* 0x0003e80000100a00 */
[----:B------:R2:W-:Y:S04]  /*5110*/  STL.64 [R1+0x170], R32 ;  /* 0x0001702001007387 */ /* 0x0005e80000100a00 */
[----:B------:R3:W-:Y:S01]  /*5120*/  STL.64 [R1+0x160], R36 ;  /* 0x0001602401007387 */ /* 0x0007e20000100a00 */
[----:B0-----:R-:W-:-:S02]  /*5130*/  LEA R15, R9, R5, 0x1 ;  /* 0x00000005090f7211 */ /* 0x001fc400078e08ff */
[-C--:B-1----:R-:W-:Y:S02]  /*5140*/  LEA R34, P1, R53, R10.reuse, 0x1 ;  /* 0x0000000a35227211 */ /* 0x082fe400078208ff */
[----:B------:R-:W-:Y:S02]  /*5150*/  LEA R18, R9, R15, 0x1 ;  /* 0x0000000f09127211 */ /* 0x000fe400078e08ff */
[----:B--2---:R-:W-:Y:S02]  /*5160*/  LEA R32, P2, R55, R10, 0x1 ;  /* 0x0000000a37207211 */ /* 0x004fe400078408ff */
[-C--:B------:R-:W-:Y:S01]  /*5170*/  LEA.HI.X.SX32 R35, R53, R2.reuse, 0x1, P1 ;  /* 0x0000000235237211 */ /* 0x080fe200008f0eff */
[----:B------:R-:W-:Y:S01]  /*5180*/  IMAD R8, R9, 0x2, R18 ;  /* 0x0000000209087824 */ /* 0x000fe200078e0212 */
[----:B------:R-:W-:Y:S01]  /*5190*/  LEA.HI.X.SX32 R33, R55, R2, 0x1, P2 ;  /* 0x0000000237217211 */ /* 0x000fe200010f0eff */
[----:B---3--:R-:W-:Y:S01]  /*51a0*/  CS2R R36, SRZ ;  /* 0x0000000000247805 */ /* 0x008fe2000001ff00 */
[----:B------:R-:W-:Y:S01]  /*51b0*/  LEA R28, P2, R31, R10, 0x1 ;  /* 0x0000000a1f1c7211 */ /* 0x000fe200078408ff */
[----:B------:R0:W-:Y:S01]  /*51c0*/  STL.64 [R1+0x158], R34 ;  /* 0x0001582201007387 */ /* 0x0001e20000100a00 */
[----:B------:R-:W-:Y:S01]  /*51d0*/  LEA R14, R9, R8, 0x1 ;  /* 0x00000008090e7211 */ /* 0x000fe200078e08ff */
[----:B------:R-:W-:Y:S01]  /*51e0*/  CS2R R52, SRZ ;  /* 0x0000000000347805 */ /* 0x000fe2000001ff00 */
[----:B------:R-:W-:Y:S01]  /*51f0*/  LEA.HI.X.SX32 R29, R31, R2, 0x1, P2 ;  /* 0x000000021f1d7211 */ /* 0x000fe200010f0eff */
[----:B------:R1:W-:Y:S01]  /*5200*/  STL.64 [R1+0x150], R32 ;  /* 0x0001502001007387 */ /* 0x0003e20000100a00 */
[----:B------:R-:W-:Y:S01]  /*5210*/  CS2R R30, SRZ ;  /* 0x00000000001e7805 */ /* 0x000fe2000001ff00 */
[----:B------:R-:W-:Y:S01]  /*5220*/  CS2R R54, SRZ ;  /* 0x0000000000367805 */ /* 0x000fe2000001ff00 */
[----:B0-----:R-:W-:-:S02]  /*5230*/  LEA R34, P0, R11, R10, 0x1 ;  /* 0x0000000a0b227211 */ /* 0x001fc400078008ff */
[----:B-1----:R-:W-:Y:S02]  /*5240*/  LEA R32, P1, R17, R10, 0x1 ;  /* 0x0000000a11207211 */ /* 0x002fe400078208ff */
[-C--:B------:R-:W-:Y:S02]  /*5250*/  LEA.HI.X.SX32 R35, R11, R2.reuse, 0x1, P0 ;  /* 0x000000020b237211 */ /* 0x080fe400000f0eff */
[----:B------:R-:W-:Y:S02]  /*5260*/  LEA.HI.X.SX32 R33, R17, R2, 0x1, P1 ;  /* 0x0000000211217211 */ /* 0x000fe400008f0eff */
[C---:B------:R-:W-:Y:S01]  /*5270*/  LEA R17, R9.reuse, R14, 0x1 ;  /* 0x0000000e09117211 */ /* 0x040fe200078e08ff */
[----:B------:R0:W-:Y:S04]  /*5280*/  STL.64 [R1+0x148], R34 ;  /* 0x0001482201007387 */ /* 0x0001e80000100a00 */
[----:B------:R1:W-:Y:S01]  /*5290*/  STL.64 [R1+0x140], R32 ;  /* 0x0001402001007387 */ /* 0x0003e20000100a00 */
[----:B------:R-:W-:-:S03]  /*52a0*/  IMAD R11, R9, 0x2, R17 ;  /* 0x00000002090b7824 */ /* 0x000fc600078e0211 */
[----:B------:R2:W-:Y:S02]  /*52b0*/  STL.64 [R1+0x138], R28 ;  /* 0x0001381c01007387 */ /* 0x0005e40000100a00 */
[----:B------:R-:W-:Y:S02]  /*52c0*/  LEA R12, R9, R11, 0x1 ;  /* 0x0000000b090c7211 */ /* 0x000fe400078e08ff */
[----:B0-----:R-:W-:Y:S02]  /*52d0*/  LEA R34, P0, R23, R10, 0x1 ;  /* 0x0000000a17227211 */ /* 0x001fe400078008ff */
[----:B------:R-:W-:Y:S02]  /*52e0*/  LEA R16, R9, R12, 0x1 ;  /* 0x0000000c09107211 */ /* 0x000fe400078e08ff */
[----:B------:R-:W-:Y:S02]  /*52f0*/  LEA.HI.X.SX32 R35, R23, R2, 0x1, P0 ;  /* 0x0000000217237211 */ /* 0x000fe400000f0eff */
[-C--:B-1----:R-:W-:Y:S01]  /*5300*/  LEA R32, P1, R25, R10.reuse, 0x1 ;  /* 0x0000000a19207211 */ /* 0x082fe200078208ff */
[----:B------:R-:W-:Y:S01]  /*5310*/  IMAD R4, R9, 0x2, R16 ;  /* 0x0000000209047824 */ /* 0x000fe200078e0210 */
[----:B--2---:R-:W-:Y:S01]  /*5320*/  LEA R28, P2, R27, R10, 0x1 ;  /* 0x0000000a1b1c7211 */ /* 0x004fe200078408ff */
[----:B------:R0:W-:Y:S01]  /*5330*/  STL.64 [R1+0x130], R34 ;  /* 0x0001302201007387 */ /* 0x0001e20000100a00 */
[----:B------:R-:W-:-:S02]  /*5340*/  LEA.HI.X.SX32 R33, R25, R2, 0x1, P1 ;  /* 0x0000000219217211 */ /* 0x000fc400008f0eff */
[----:B------:R-:W-:Y:S02]  /*5350*/  LEA.HI.X.SX32 R29, R27, R2, 0x1, P2 ;  /* 0x000000021b1d7211 */ /* 0x000fe400010f0eff */
[-C--:B------:R-:W-:Y:S02]  /*5360*/  LEA R24, P1, R19, R10.reuse, 0x1 ;  /* 0x0000000a13187211 */ /* 0x080fe400078208ff */
[----:B------:R-:W-:Y:S01]  /*5370*/  LEA R22, P2, R21, R10, 0x1 ;  /* 0x0000000a15167211 */ /* 0x000fe200078408ff */
[----:B------:R1:W-:Y:S01]  /*5380*/  STL.64 [R1+0x120], R28 ;  /* 0x0001201c01007387 */ /* 0x0003e20000100a00 */
[-C--:B------:R-:W-:Y:S02]  /*5390*/  LEA.HI.X.SX32 R25, R19, R2.reuse, 0x1, P1 ;  /* 0x0000000213197211 */ /* 0x080fe400008f0eff */
[----:B------:R-:W-:Y:S01]  /*53a0*/  LEA.HI.X.SX32 R23, R21, R2, 0x1, P2 ;  /* 0x0000000215177211 */ /* 0x000fe200010f0eff */
[----:B------:R2:W-:Y:S01]  /*53b0*/  STL.64 [R1+0x128], R32 ;  /* 0x0001282001007387 */ /* 0x0005e20000100a00 */
[----:B0-----:R-:W-:Y:S01]  /*53c0*/  CS2R R34, SRZ ;  /* 0x0000000000227805 */ /* 0x001fe2000001ff00 */
[----:B-1----:R-:W-:-:S04]  /*53d0*/  LEA R28, P0, R13, R10, 0x1 ;  /* 0x0000000a0d1c7211 */ /* 0x002fc800078008ff */
[----:B------:R-:W-:Y:S01]  /*53e0*/  LEA.HI.X.SX32 R29, R13, R2, 0x1, P0 ;  /* 0x000000020d1d7211 */ /* 0x000fe200000f0eff */
[----:B--2---:R-:W-:Y:S01]  /*53f0*/  CS2R R32, SRZ ;  /* 0x0000000000207805 */ /* 0x004fe2000001ff00 */
[----:B------:R-:W-:Y:S02]  /*5400*/  LEA R26, P0, R5, R10, 0x1 ;  /* 0x0000000a051a7211 */ /* 0x000fe400078008ff */
[----:B------:R-:W-:Y:S01]  /*5410*/  LEA R13, R9, R4, 0x1 ;  /* 0x00000004090d7211 */ /* 0x000fe200078e08ff */
[----:B------:R0:W-:Y:S01]  /*5420*/  STL.64 [R1+0x118], R28 ;  /* 0x0001181c01007387 */ /* 0x0001e20000100a00 */
[----:B------:R-:W-:-:S03]  /*5430*/  LEA.HI.X.SX32 R27, R5, R2, 0x1, P0 ;  /* 0x00000002051b7211 */ /* 0x000fc600000f0eff */
[----:B------:R1:W-:Y:S04]  /*5440*/  STL.64 [R1+0x110], R24 ;  /* 0x0001101801007387 */ /* 0x0003e80000100a00 */
[----:B------:R2:W-:Y:S04]  /*5450*/  STL.64 [R1+0x108], R22 ;  /* 0x0001081601007387 */ /* 0x0005e80000100a00 */
[----:B------:R3:W-:Y:S01]  /*5460*/  STL.64 [R1+0x100], R26 ;  /* 0x0001001a01007387 */ /* 0x0007e20000100a00 */
[----:B0-----:R-:W-:Y:S01]  /*5470*/  CS2R R28, SRZ ;  /* 0x00000000001c7805 */ /* 0x001fe2000001ff00 */
[----:B-1----:R-:W-:-:S02]  /*5480*/  LEA R24, P1, R15, R10, 0x1 ;  /* 0x0000000a0f187211 */ /* 0x002fc400078208ff */
[C---:B--2---:R-:W-:Y:S02]  /*5490*/  LEA R22, P2, R18.reuse, R10, 0x1 ;  /* 0x0000000a12167211 */ /* 0x044fe400078408ff */
[-C--:B------:R-:W-:Y:S02]  /*54a0*/  LEA.HI.X.SX32 R25, R15, R2.reuse, 0x1, P1 ;  /* 0x000000020f197211 */ /* 0x080fe400008f0eff */
[----:B------:R-:W-:Y:S01]  /*54b0*/  LEA.HI.X.SX32 R23, R18, R2, 0x1, P2 ;  /* 0x0000000212177211 */ /* 0x000fe200010f0eff */
[----:B---3--:R-:W-:Y:S01]  /*54c0*/  CS2R R26, SRZ ;  /* 0x00000000001a7805 */ /* 0x008fe2000001ff00 */
[----:B------:R-:W-:Y:S01]  /*54d0*/  LEA R20, P2, R17, R10, 0x1 ;  /* 0x0000000a11147211 */ /* 0x000fe200078408ff */
[----:B------:R0:W-:Y:S01]  /*54e0*/  STL.64 [R1+0xf8], R24 ;  /* 0x0000f81801007387 */ /* 0x0001e20000100a00 */
[----:B------:R-:W-:Y:S02]  /*54f0*/  LEA R15, R9, R13, 0x1 ;  /* 0x0000000d090f7211 */ /* 0x000fe400078e08ff */
[----:B------:R-:W-:Y:S01]  /*5500*/  LEA.HI.X.SX32 R21, R17, R2, 0x1, P2 ;  /* 0x0000000211157211 */ /* 0x000fe200010f0eff */
[----:B------:R1:W-:Y:S01]  /*5510*/  STL.64 [R1+0xf0], R22 ;  /* 0x0000f01601007387 */ /* 0x0003e20000100a00 */
[----:B------:R-:W-:Y:S01]  /*5520*/  LEA R18, P2, R16, R10, 0x1 ;  /* 0x0000000a10127211 */ /* 0x000fe200078408ff */
[----:B------:R-:W-:-:S03]  /*5530*/  IMAD R5, R9, 0x2, R15 ;  /* 0x0000000209057824 */ /* 0x000fc600078e020f */
[----:B------:R-:W-:Y:S02]  /*5540*/  LEA.HI.X.SX32 R19, R16, R2, 0x1, P2 ;  /* 0x0000000210137211 */ /* 0x000fe400010f0eff */
[-C--:B0-----:R-:W-:Y:S02]  /*5550*/  LEA R24, P0, R8, R10.reuse, 0x1 ;  /* 0x0000000a08187211 */ /* 0x081fe400078008ff */
[----:B-1----:R-:W-:Y:S02]  /*5560*/  LEA R22, P1, R14, R10, 0x1 ;  /* 0x0000000a0e167211 */ /* 0x002fe400078208ff */
[-C--:B------:R-:W-:Y:S02]  /*5570*/  LEA.HI.X.SX32 R25, R8, R2.reuse, 0x1, P0 ;  /* 0x0000000208197211 */ /* 0x080fe400000f0eff */
[----:B------:R-:W-:Y:S02]  /*5580*/  LEA.HI.X.SX32 R23, R14, R2, 0x1, P1 ;  /* 0x000000020e177211 */ /* 0x000fe400008f0eff */
[C---:B------:R-:W-:Y:S01]  /*5590*/  LEA R8, R9.reuse, R5, 0x1 ;  /* 0x0000000509087211 */ /* 0x040fe200078e08ff */
[----:B------:R0:W-:Y:S03]  /*55a0*/  STL.64 [R1+0xe8], R24 ;  /* 0x0000e81801007387 */ /* 0x0001e60000100a00 */
[----:B------:R-:W-:Y:S01]  /*55b0*/  LEA R14, R9, R8, 0x1 ;  /* 0x00000008090e7211 */ /* 0x000fe200078e08ff */
[----:B------:R1:W-:Y:S04]  /*55c0*/  STL.64 [R1+0xe0], R22 ;  /* 0x0000e01601007387 */ /* 0x0003e80000100a00 */
[----:B------:R2:W-:Y:S01]  /*55d0*/  STL.64 [R1+0xd8], R20 ;  /* 0x0000d81401007387 */ /* 0x0005e20000100a00 */
[----:B0-----:R-:W-:Y:S01]  /*55e0*/  CS2R R24, SRZ ;  /* 0x0000000000187805 */ /* 0x001fe2000001ff00 */
[----:B-1----:R-:W-:-:S02]  /*55f0*/  LEA R22, P0, R11, R10, 0x1 ;  /* 0x0000000a0b167211 */ /* 0x002fc400078008ff */
[C---:B--2---:R-:W-:Y:S02]  /*5600*/  LEA R20, P1, R12.reuse, R10, 0x1 ;  /* 0x0000000a0c147211 */ /* 0x044fe400078208ff */
[-C--:B------:R-:W-:Y:S01]  /*5610*/  LEA.HI.X.SX32 R23, R11, R2.reuse, 0x1, P0 ;  /* 0x000000020b177211 */ /* 0x080fe200000f0eff */
[----:B------:R-:W-:Y:S01]  /*5620*/  IMAD R11, R9, 0x2, R14 ;  /* 0x00000002090b7824 */ /* 0x000fe200078e020e */
[----:B------:R-:W-:-:S03]  /*5630*/  LEA.HI.X.SX32 R21, R12, R2, 0x1, P1 ;  /* 0x000000020c157211 */ /* 0x000fc600008f0eff */
[----:B------:R0:W-:Y:S01]  /*5640*/  STL.64 [R1+0xd0], R22 ;  /* 0x0000d01601007387 */ /* 0x0001e20000100a00 */
[----:B------:R-:W-:-:S03]  /*5650*/  LEA R12, R9, R11, 0x1 ;  /* 0x0000000b090c7211 */ /* 0x000fc600078e08ff */
[----:B------:R1:W-:Y:S04]  /*5660*/  STL.64 [R1+0xc8], R20 ;  /* 0x0000c81401007387 */ /* 0x0003e80000100a00 */
[----:B------:R2:W-:Y:S01]  /*5670*/  STL.64 [R1+0xc0], R18 ;  /* 0x0000c01201007387 */ /* 0x0005e20000100a00 */
[CC--:B0-----:R-:W-:Y:S02]  /*5680*/  LEA R22, P0, R4.reuse, R10.reuse, 0x1 ;  /* 0x0000000a04167211 */ /* 0x0c1fe400078008ff */
[----:B-1----:R-:W-:Y:S02]  /*5690*/  LEA R20, P1, R13, R10, 0x1 ;  /* 0x0000000a0d147211 */ /* 0x002fe400078208ff */
[----:B------:R-:W-:Y:S02]  /*56a0*/  LEA.HI.X.SX32 R23, R4, R2, 0x1, P0 ;  /* 0x0000000204177211 */ /* 0x000fe400000f0eff */
[----:B--2---:R-:W-:-:S02]  /*56b0*/  LEA R18, P2, R15, R10, 0x1 ;  /* 0x0000000a0f127211 */ /* 0x004fc400078408ff */
[-C--:B------:R-:W-:Y:S01]  /*56c0*/  LEA.HI.X.SX32 R21, R13, R2.reuse, 0x1, P1 ;  /* 0x000000020d157211 */ /* 0x080fe200008f0eff */
[----:B------:R0:W-:Y:S01]  /*56d0*/  STL.64 [R1+0xb8], R22 ;  /* 0x0000b81601007387 */ /* 0x0001e20000100a00 */
[----:B------:R-:W-:Y:S02]  /*56e0*/  LEA.HI.X.SX32 R19, R15, R2, 0x1, P2 ;  /* 0x000000020f137211 */ /* 0x000fe400010f0eff */
[----:B------:R-:W-:Y:S01]  /*56f0*/  LEA R13, R9, R12, 0x1 ;  /* 0x0000000c090d7211 */ /* 0x000fe200078e08ff */
[----:B------:R1:W-:Y:S01]  /*5700*/  STL.64 [R1+0xb0], R20 ;  /* 0x0000b01401007387 */ /* 0x0003e20000100a00 */
[----:B------:R-:W-:-:S03]  /*5710*/  LEA R16, P2, R14, R10, 0x1 ;  /* 0x0000000a0e107211 */ /* 0x000fc600078408ff */
[----:B------:R2:W-:Y:S01]  /*5720*/  STL.64 [R1+0xa8], R18 ;  /* 0x0000a81201007387 */ /* 0x0005e20000100a00 */
[----:B------:R-:W-:Y:S01]  /*5730*/  IMAD R4, R9, 0x2, R13 ;  /* 0x0000000209047824 */ /* 0x000fe200078e020d */
[----:B------:R-:W-:Y:S01]  /*5740*/  LEA.HI.X.SX32 R17, R14, R2, 0x1, P2 ;  /* 0x000000020e117211 */ /* 0x000fe200010f0eff */
[----:B0-----:R-:W-:Y:S01]  /*5750*/  CS2R R22, SRZ ;  /* 0x0000000000167805 */ /* 0x001fe2000001ff00 */
[CC--:B-1----:R-:W-:Y:S02]  /*5760*/  LEA R20, P0, R5.reuse, R10.reuse, 0x1 ;  /* 0x0000000a05147211 */ /* 0x0c2fe400078008ff */
[C---:B--2---:R-:W-:Y:S02]  /*5770*/  LEA R18, P1, R8.reuse, R10, 0x1 ;  /* 0x0000000a08127211 */ /* 0x044fe400078208ff */
[-C--:B------:R-:W-:Y:S02]  /*5780*/  LEA.HI.X.SX32 R21, R5, R2.reuse, 0x1, P0 ;  /* 0x0000000205157211 */ /* 0x080fe400000f0eff */
[----:B------:R-:W-:-:S02]  /*5790*/  LEA.HI.X.SX32 R19, R8, R2, 0x1, P1 ;  /* 0x0000000208137211 */ /* 0x000fc400008f0eff */
[C---:B------:R-:W-:Y:S01]  /*57a0*/  LEA R5, R9.reuse, R4, 0x1 ;  /* 0x0000000409057211 */ /* 0x040fe200078e08ff */
[----:B------:R0:W-:Y:S03]  /*57b0*/  STL.64 [R1+0xa0], R20 ;  /* 0x0000a01401007387 */ /* 0x0001e60000100a00 */
[C---:B------:R-:W-:Y:S01]  /*57c0*/  LEA R8, R9.reuse, R5, 0x1 ;  /* 0x0000000509087211 */ /* 0x040fe200078e08ff */
[----:B------:R1:W-:Y:S04]  /*57d0*/  STL.64 [R1+0x98], R18 ;  /* 0x0000981201007387 */ /* 0x0003e80000100a00 */
[----:B------:R2:W-:Y:S01]  /*57e0*/  STL.64 [R1+0x90], R16 ;  /* 0x0000901001007387 */ /* 0x0005e20000100a00 */
[----:B------:R-:W-:Y:S01]  /*57f0*/  IMAD R9, R9, 0x2, R8 ;  /* 0x0000000209097824 */ /* 0x000fe200078e0208 */
[----:B0-----:R-:W-:-:S04]  /*5800*/  LEA R20, P0, R11, R10, 0x1 ;  /* 0x0000000a0b147211 */ /* 0x001fc800078008ff */
[-C--:B------:R-:W-:Y:S02]  /*5810*/  LEA R14, P3, R9, R10.reuse, 0x1 ;  /* 0x0000000a090e7211 */ /* 0x080fe400078608ff */
[C---:B-1----:R-:W-:Y:S02]  /*5820*/  LEA R18, P1, R12.reuse, R10, 0x1 ;  /* 0x0000000a0c127211 */ /* 0x042fe400078208ff */
[----:B------:R-:W-:Y:S02]  /*5830*/  LEA.HI.X.SX32 R21, R11, R2, 0x1, P0 ;  /* 0x000000020b157211 */ /* 0x000fe400000f0eff */
[C---:B--2---:R-:W-:Y:S02]  /*5840*/  LEA R16, P2, R13.reuse, R10, 0x1 ;  /* 0x0000000a0d107211 */ /* 0x044fe400078408ff */
[-C--:B------:R-:W-:Y:S01]  /*5850*/  LEA.HI.X.SX32 R19, R12, R2.reuse, 0x1, P1 ;  /* 0x000000020c137211 */ /* 0x080fe200008f0eff */
[----:B------:R0:W-:Y:S01]  /*5860*/  STL.64 [R1+0x88], R20 ;  /* 0x0000881401007387 */ /* 0x0001e20000100a00 */
[----:B------:R-:W-:-:S02]  /*5870*/  LEA.HI.X.SX32 R17, R13, R2, 0x1, P2 ;  /* 0x000000020d117211 */ /* 0x000fc400010f0eff */
[----:B------:R-:W-:Y:S01]  /*5880*/  LEA.HI.X.SX32 R15, R9, R2, 0x1, P3 ;  /* 0x00000002090f7211 */ /* 0x000fe200018f0eff */
[----:B------:R1:W-:Y:S01]  /*5890*/  STL.64 [R1+0x80], R18 ;  /* 0x0000801201007387 */ /* 0x0003e20000100a00 */
[----:B------:R-:W-:Y:S01]  /*58a0*/  MOV R9, 0xff800000 ;  /* 0xff80000000097802 */ /* 0x000fe20000000f00 */
[----:B------:R-:W-:Y:S02]  /*58b0*/  CS2R R12, SRZ ;  /* 0x00000000000c7805 */ /* 0x000fe4000001ff00 */
[----:B------:R2:W-:Y:S01]  /*58c0*/  STL.64 [R1+0x78], R16 ;  /* 0x0000781001007387 */ /* 0x0005e20000100a00 */
[CC--:B0-----:R-:W-:Y:S02]  /*58d0*/  LEA R20, P0, R4.reuse, R10.reuse, 0x1 ;  /* 0x0000000a04147211 */ /* 0x0c1fe400078008ff */
[----:B-1----:R-:W-:Y:S02]  /*58e0*/  LEA R18, P1, R5, R10, 0x1 ;  /* 0x0000000a05127211 */ /* 0x002fe400078208ff */
[----:B------:R-:W-:Y:S01]  /*58f0*/  LEA.HI.X.SX32 R21, R4, R2, 0x1, P0 ;  /* 0x0000000204157211 */ /* 0x000fe200000f0eff */
[----:B------:R-:W-:Y:S01]  /*5900*/  IMAD.MOV.U32 R4, RZ, RZ, 0x3f800000 ;  /* 0x3f800000ff047424 */ /* 0x000fe200078e00ff */
[----:B--2---:R-:W-:-:S02]  /*5910*/  LEA R16, P2, R8, R10, 0x1 ;  /* 0x0000000a08107211 */ /* 0x004fc400078408ff */
[-C--:B------:R-:W-:Y:S01]  /*5920*/  LEA.HI.X.SX32 R19, R5, R2.reuse, 0x1, P1 ;  /* 0x0000000205137211 */ /* 0x080fe200008f0eff */
[----:B------:R0:W-:Y:S01]  /*5930*/  STL.64 [R1+0x70], R20 ;  /* 0x0000701401007387 */ /* 0x0001e20000100a00 */
[----:B------:R-:W-:Y:S02]  /*5940*/  LEA.HI.X.SX32 R17, R8, R2, 0x1, P2 ;  /* 0x0000000208117211 */ /* 0x000fe400010f0eff */
[----:B------:R-:W-:Y:S01]  /*5950*/  MOV R8, 0xff800000 ;  /* 0xff80000000087802 */ /* 0x000fe20000000f00 */
[----:B------:R1:W-:Y:S01]  /*5960*/  STL.64 [R1+0x68], R18 ;  /* 0x0000681201007387 */ /* 0x0003e20000100a00 */
[----:B------:R-:W-:Y:S02]  /*5970*/  MOV R10, 0xff800000 ;  /* 0xff800000000a7802 */ /* 0x000fe40000000f00 */
[----:B------:R-:W-:Y:S01]  /*5980*/  SHF.L.U32 R5, R58, 0x1, RZ ;  /* 0x000000013a057819 */ /* 0x000fe200000006ff */
[----:B------:R2:W-:Y:S01]  /*5990*/  STL.64 [R1+0x60], R16 ;  /* 0x0000601001007387 */ /* 0x0005e20000100a00 */
[----:B------:R-:W-:Y:S01]  /*59a0*/  LOP3.LUT P0, RZ, R200, 0x3, RZ, 0xc0, !PT ;  /* 0x00000003c8ff7812 */ /* 0x000fe2000780c0ff */
[----:B------:R-:W-:Y:S01]  /*59b0*/  IMAD.SHL.U32 R58, R56, 0x2, RZ ;  /* 0x00000002383a7824 */ /* 0x000fe200078e00ff */
[C---:B------:R-:W-:Y:S01]  /*59c0*/  LOP3.LUT R201, R5.reuse, 0x10, RZ, 0x3c, !PT ;  /* 0x0000001005c97812 */ /* 0x040fe200078e3cff */
[----:B------:R-:W-:Y:S01]  /*59d0*/  STL.64 [R1+0x58], R14 ;  /* 0x0000580e01007387 */ /* 0x000fe20000100a00 */
[C---:B------:R-:W-:Y:S01]  /*59e0*/  LOP3.LUT R201, R5.reuse, 0x40, RZ, 0x3c, !PT ;  /* 0x0000004005c97812 */ /* 0x040fe200078e3cff */
[----:B0-----:R-:W-:Y:S01]  /*59f0*/  CS2R R20, SRZ ;  /* 0x0000000000147805 */ /* 0x001fe2000001ff00 */
[----:B------:R-:W-:Y:S01]  /*5a00*/  LOP3.LUT R201, R5, 0x70, RZ, 0x3c, !PT ;  /* 0x0000007005c97812 */ /* 0x000fe200078e3cff */
[----:B------:R0:W-:Y:S01]  /*5a10*/  STL [R1+0x40], R4 ;  /* 0x0000400401007387 */ /* 0x0001e20000100800 */
[----:B------:R-:W-:Y:S01]  /*5a20*/  LOP3.LUT R200, R235, 0x40, RZ, 0x3c, !PT ;  /* 0x00000040ebc87812 */ /* 0x000fe200078e3cff */
[----:B-1----:R-:W-:Y:S01]  /*5a30*/  CS2R R18, SRZ ;  /* 0x0000000000127805 */ /* 0x002fe2000001ff00 */
[----:B------:R-:W-:Y:S01]  /*5a40*/  LOP3.LUT R201, R228, 0x40, RZ, 0x3c, !PT ;  /* 0x00000040e4c97812 */ /* 0x000fe200078e3cff */
[----:B------:R-:W-:Y:S01]  /*5a50*/  STL [R1+0x14], R8 ;  /* 0x0000140801007387 */ /* 0x000fe20000100800 */
[C---:B------:R-:W-:Y:S01]  /*5a60*/  LOP3.LUT R200, R57.reuse, 0x20, RZ, 0x3c, !PT ;  /* 0x0000002039c87812 */ /* 0x040fe200078e3cff */
[----:B--2---:R-:W-:Y:S01]  /*5a70*/  CS2R R16, SRZ ;  /* 0x0000000000107805 */ /* 0x004fe2000001ff00 */
[C---:B------:R-:W-:Y:S01]  /*5a80*/  LOP3.LUT R201, R57.reuse, 0x40, RZ, 0x3c, !PT ;  /* 0x0000004039c97812 */ /* 0x040fe200078e3cff */
[----:B------:R-:W-:Y:S01]  /*5a90*/  STL [R1+0x18], R8 ;  /* 0x0000180801007387 */ /* 0x000fe20000100800 */
[----:B------:R-:W-:Y:S01]  /*5aa0*/  LOP3.LUT R57, R57, 0x60, RZ, 0x3c, !PT ;  /* 0x0000006039397812 */ /* 0x000fe200078e3cff */
[----:B0-----:R-:W-:Y:S01]  /*5ab0*/  IMAD.MOV.U32 R4, RZ, RZ, RZ ;  /* 0x000000ffff047224 */ /* 0x001fe200078e00ff */
[C---:B------:R-:W-:Y:S01]  /*5ac0*/  LOP3.LUT R203, R5.reuse, 0x20, RZ, 0x3c, !PT ;  /* 0x0000002005cb7812 */ /* 0x040fe200078e3cff */
[----:B------:R-:W-:Y:S01]  /*5ad0*/  STL [R1+0x1c], R10 ;  /* 0x00001c0a01007387 */ /* 0x000fe20000100800 */
[C---:B------:R-:W-:Y:S01]  /*5ae0*/  LOP3.LUT R202, R5.reuse, 0x30, RZ, 0x3c, !PT ;  /* 0x0000003005ca7812 */ /* 0x040fe200078e3cff */
[----:B------:R-:W-:Y:S01]  /*5af0*/  CS2R R14, SRZ ;  /* 0x00000000000e7805 */ /* 0x000fe2000001ff00 */
[C---:B------:R-:W-:Y:S01]  /*5b00*/  LOP3.LUT R203, R5.reuse, 0x50, RZ, 0x3c, !PT ;  /* 0x0000005005cb7812 */ /* 0x040fe200078e3cff */
[----:B------:R-:W-:Y:S01]  /*5b10*/  STL [R1+0x20], R9 ;  /* 0x0000200901007387 */ /* 0x000fe20000100800 */
[----:B------:R-:W-:-:S02]  /*5b20*/  LOP3.LUT R202, R5, 0x60, RZ, 0x3c, !PT ;  /* 0x0000006005ca7812 */ /* 0x000fc400078e3cff */
[----:B------:R-:W-:Y:S01]  /*5b30*/  MOV R2, RZ ;  /* 0x000000ff00027202 */ /* 0x000fe20000000f00 */
[----:B------:R-:W-:Y:S01]  /*5b40*/  STL [R1+0x24], R8 ;  /* 0x0000240801007387 */ /* 0x000fe20000100800 */
[----:B------:R-:W-:-:S03]  /*5b50*/  IMAD.WIDE R202, R56, 0x2, R224 ;  /* 0x0000000238ca7825 */ /* 0x000fc600078e02e0 */
[----:B------:R0:W-:Y:S04]  /*5b60*/  STL [R1+0x28], R10 ;  /* 0x0000280a01007387 */ /* 0x0001e80000100800 */
[----:B------:R1:W-:Y:S04]  /*5b70*/  STL [R1+0x2c], R9 ;  /* 0x00002c0901007387 */ /* 0x0003e80000100800 */
[----:B------:R-:W-:Y:S01]  /*5b80*/  STL [R1+0x34], RZ ;  /* 0x000034ff01007387 */ /* 0x000fe20000100800 */
[----:B0-----:R-:W-:-:S03]  /*5b90*/  MOV R10, 0x3f800000 ;  /* 0x3f800000000a7802 */ /* 0x001fc60000000f00 */
[----:B------:R0:W-:Y:S01]  /*5ba0*/  STL [R1+0x30], R8 ;  /* 0x0000300801007387 */ /* 0x0001e20000100800 */
[----:B-1----:R-:W-:Y:S01]  /*5bb0*/  MOV R9, 0x3f800000 ;  /* 0x3f80000000097802 */ /* 0x002fe20000000f00 */
[----:B0-----:R-:W-:-:S05]  /*5bc0*/  IMAD.MOV.U32 R8, RZ, RZ, 0x3f800000 ;  /* 0x3f800000ff087424 */ /* 0x001fca00078e00ff */
[----:B------:R-:W-:Y:S04]  /*5bd0*/  STL [R1+0x3c], R8 ;  /* 0x00003c0801007387 */ /* 0x000fe80000100800 */
[----:B------:R-:W-:Y:S04]  /*5be0*/  STL [R1+0x38], R10 ;  /* 0x0000380a01007387 */ /* 0x000fe80000100800 */
[----:B------:R-:W-:Y:S04]  /*5bf0*/  STL [R1+0x54], R9 ;  /* 0x0000540901007387 */ /* 0x000fe80000100800 */
[----:B------:R-:W-:Y:S04]  /*5c00*/  STL [R1+0x50], R8 ;  /* 0x0000500801007387 */ /* 0x000fe80000100800 */
[----:B------:R0:W-:Y:S04]  /*5c10*/  STL [R1+0x4c], R10 ;  /* 0x00004c0a01007387 */ /* 0x0001e80000100800 */
[----:B------:R-:W-:Y:S04]  /*5c20*/  STL [R1+0x48], R9 ;  /* 0x0000480901007387 */ /* 0x000fe80000100800 */
[----:B------:R1:W-:Y:S01]  /*5c30*/  STL [R1+0x44], R8 ;  /* 0x0000440801007387 */ /* 0x0003e20000100800 */
[----:B0-----:R-:W-:-:S03]  /*5c40*/  CS2R R10, SRZ ;  /* 0x00000000000a7805 */ /* 0x001fc6000001ff00 */
[----:B------:R0:W-:Y:S04]  /*5c50*/  STL [R1+0x89c], R200 ;  /* 0x00089cc801007387 */ /* 0x0001e80000100800 */
[----:B------:R2:W-:Y:S01]  /*5c60*/  STL [R1+0x898], R201 ;  /* 0x000898c901007387 */ /* 0x0005e20000100800 */
[----:B-1----:R-:W-:-:S03]  /*5c70*/  CS2R R8, SRZ ;  /* 0x0000000000087805 */ /* 0x002fc6000001ff00 */
[----:B------:R1:W-:Y:S01]  /*5c80*/  STL [R1+0x884], R57 ;  /* 0x0008843901007387 */ /* 0x0003e20000100800 */
[----:B0-----:R-:W-:-:S03]  /*5c90*/  LOP3.LUT R200, R227, 0x40, RZ, 0x3c, !PT ;  /* 0x00000040e3c87812 */ /* 0x001fc600078e3cff */
[----:B------:R0:W-:Y:S01]  /*5ca0*/  STL.64 [R1+0x890], R202 ;  /* 0x000890ca01007387 */ /* 0x0001e20000100a00 */
[----:B--2---:R-:W-:-:S04]  /*5cb0*/  IMAD.WIDE R200, R58, 0x2, R224 ;  /* 0x000000023ac87825 */ /* 0x004fc800078e02e0 */
[----:B-1----:R-:W-:-:S05]  /*5cc0*/  IMAD.WIDE R56, R56, 0x2, R6 ;  /* 0x0000000238387825 */ /* 0x002fca00078e0206 */
[----:B------:R1:W-:Y:S01]  /*5cd0*/  STL.64 [R1+0x888], R56 ;  /* 0x0008883801007387 */ /* 0x0003e20000100a00 */
[----:B0-----:R-:W-:-:S03]  /*5ce0*/  IMAD.WIDE R202, R58, 0x2, R6 ;  /* 0x000000023aca7825 */ /* 0x001fc600078e0206 */
[----:B------:R0:W-:Y:S04]  /*5cf0*/  STL.64 [R1+0x878], R200 ;  /* 0x000878c801007387 */ /* 0x0001e80000100a00 */
[----:B------:R-:W-:Y:S01]  /*5d00*/  STL.64 [R1+0x870], R202 ;  /* 0x000870ca01007387 */ /* 0x000fe20000100a00 */
[----:B-1----:R-:W-:-:S04]  /*5d10*/  IMAD.WIDE R56, R59, 0x2, R224 ;  /* 0x000000023b387825 */ /* 0x002fc800078e02e0 */
[----:B0-----:R-:W-:Y:S01]  /*5d20*/  IMAD.WIDE R200, R59, 0x2, R6 ;  /* 0x000000023bc87825 */ /* 0x001fe200078e0206 */
[----:B------:R0:W-:Y:S03]  /*5d30*/  STL.64 [R1+0x868], R56 ;  /* 0x0008683801007387 */ /* 0x0001e60000100a00 */
[C---:B------:R-:W-:Y:S01]  /*5d40*/  IMAD.WIDE R58, R60.reuse, 0x2, R224 ;  /* 0x000000023c3a7825 */ /* 0x040fe200078e02e0 */
[----:B------:R1:W-:Y:S04]  /*5d50*/  STL.64 [R1+0x860], R200 ;  /* 0x000860c801007387 */ /* 0x0003e80000100a00 */
[----:B------:R2:W-:Y:S01]  /*5d60*/  STL.64 [R1+0x858], R58 ;  /* 0x0008583a01007387 */ /* 0x0005e20000100a00 */
[----:B0-----:R-:W-:-:S04]  /*5d70*/  IMAD.WIDE R56, R60, 0x2, R6 ;  /* 0x000000023c387825 */ /* 0x001fc800078e0206 */
[C---:B-1----:R-:W-:Y:S01]  /*5d80*/  IMAD.WIDE R200, R61.reuse, 0x2, R224 ;  /* 0x000000023dc87825 */ /* 0x042fe200078e02e0 */
[----:B------:R0:W-:Y:S03]  /*5d90*/  STL.64 [R1+0x850], R56 ;  /* 0x0008503801007387 */ /* 0x0001e60000100a00 */
[--C-:B--2---:R-:W-:Y:S01]  /*5da0*/  IMAD.WIDE R58, R61, 0x2, R6.reuse ;  /* 0x000000023d3a7825 */ /* 0x104fe200078e0206 */
[----:B------:R-:W-:Y:S03]  /*5db0*/  STL.64 [R1+0x848], R200 ;  /* 0x000848c801007387 */ /* 0x000fe60000100a00 */
[C---:B------:R-:W-:Y:S01]  /*5dc0*/  IMAD.WIDE R60, R62.reuse, 0x2, R6 ;  /* 0x000000023e3c7825 */ /* 0x040fe200078e0206 */
[----:B------:R1:W-:Y:S03]  /*5dd0*/  STL.64 [R1+0x840], R58 ;  /* 0x0008403a01007387 */ /* 0x0003e60000100a00 */
[----:B0-----:R-:W-:-:S05]  /*5de0*/  IMAD.WIDE R56, R62, 0x2, R224 ;  /* 0x000000023e387825 */ /* 0x001fca00078e02e0 */
[----:B------:R0:W-:Y:S01]  /*5df0*/  STL.64 [R1+0x838], R56 ;  /* 0x0008383801007387 */ /* 0x0001e20000100a00 */
[----:B-1----:R-:W-:-:S03]  /*5e00*/  IMAD.WIDE R58, R63, 0x2, R224 ;  /* 0x000000023f3a7825 */ /* 0x002fc600078e02e0 */
[----:B------:R1:W-:Y:S04]  /*5e10*/  STL.64 [R1+0x830], R60 ;  /* 0x0008303c01007387 */ /* 0x0003e80000100a00 */
[----:B------:R2:W-:Y:S01]  /*5e20*/  STL.64 [R1+0x828], R58 ;  /* 0x0008283a01007387 */ /* 0x0005e20000100a00 */
[----:B0-----:R-:W-:-:S04]  /*5e30*/  IMAD.WIDE R56, R63, 0x2, R6 ;  /* 0x000000023f387825 */ /* 0x001fc800078e0206 */
[C---:B-1----:R-:W-:Y:S01]  /*5e40*/  IMAD.WIDE R60, R64.reuse, 0x2, R224 ;  /* 0x00000002403c7825 */ /* 0x042fe200078e02e0 */
[----:B------:R0:W-:Y:S03]  /*5e50*/  STL.64 [R1+0x820], R56 ;  /* 0x0008203801007387 */ /* 0x0001e60000100a00 */
[----:B--2---:R-:W-:Y:S01]  /*5e60*/  IMAD.WIDE R58, R64, 0x2, R6 ;  /* 0x00000002403a7825 */ /* 0x004fe200078e0206 */
[----:B------:R1:W-:Y:S04]  /*5e70*/  STL.64 [R1+0x818], R60 ;  /* 0x0008183c01007387 */ /* 0x0003e80000100a00 */
[----:B------:R2:W-:Y:S01]  /*5e80*/  STL.64 [R1+0x810], R58 ;  /* 0x0008103a01007387 */ /* 0x0005e20000100a00 */
[----:B0-----:R-:W-:-:S04]  /*5e90*/  IMAD.WIDE R56, R65, 0x2, R224 ;  /* 0x0000000241387825 */ /* 0x001fc800078e02e0 */
[----:B-1----:R-:W-:Y:S01]  /*5ea0*/  IMAD.WIDE R60, R65, 0x2, R6 ;  /* 0x00000002413c7825 */ /* 0x002fe200078e0206 */
[----:B------:R0:W-:Y:S03]  /*5eb0*/  STL.64 [R1+0x808], R56 ;  /* 0x0008083801007387 */ /* 0x0001e60000100a00 */
[C---:B--2---:R-:W-:Y:S01]  /*5ec0*/  IMAD.WIDE R58, R66.reuse, 0x2, R224 ;  /* 0x00000002423a7825 */ /* 0x044fe200078e02e0 */
        /* <DEDUP_REMOVED lines=214> */
[----:B------:R0:W-:Y:S01]  /*6c30*/  STL.64 [R1+0x4a8], R56 ;  /* 0x0004a83801007387 */ /* 0x0001e20000100a00 */
[----:B--2---:R-:W-:-:S03]  /*6c40*/  LOP3.LUT R58, R3, 0x20, RZ, 0x3c, !PT ;  /* 0x00000020033a7812 */ /* 0x004fc600078e3cff */
[----:B------:R1:W-:Y:S01]  /*6c50*/  STL.64 [R1+0x4a0], R60 ;  /* 0x0004a03c01007387 */ /* 0x0003e20000100a00 */
[C---:B0-----:R-:W-:Y:S02]  /*6c60*/  LOP3.LUT R57, R3.reuse, 0x40, RZ, 0x3c, !PT ;  /* 0x0000004003397812 */ /* 0x041fe400078e3cff */
[----:B------:R-:W-:Y:S02]  /*6c70*/  LOP3.LUT R56, R3, 0x60, RZ, 0x3c, !PT ;  /* 0x0000006003387812 */ /* 0x000fe400078e3cff */
.L_x_1:
[----:B------:R-:W2:Y:S04]  /*6c80*/  LDL.64 R68, [R1+0x870] ;  /* 0x0008700001447983 */ /* 0x000ea80000100a00 */
[----:B------:R-:W3:Y:S04]  /*6c90*/  LDL.64 R56, [R1+0x890] ;  /* 0x0008900001387983 */ /* 0x000ee80000100a00 */
[----:B------:R-:W2:Y:S04]  /*6ca0*/  LDL.64 R64, [R1+0x888] ;  /* 0x0008880001407983 */ /* 0x000ea80000100a00 */
        /* <DEDUP_REMOVED lines=8> */
[----:B------:R-:W-:Y:S04]  /*6d30*/  STL [R1+0x9ac], R0 ;  /* 0x0009ac0001007387 */ /* 0x000fe80000100800 */
        /* <DEDUP_REMOVED lines=36> */
[----:B------:R0:W-:Y:S04]  /*6f80*/  STL [R1+0x918], R86 ;  /* 0x0009185601007387 */ /* 0x0001e80000100800 */
        /* <DEDUP_REMOVED lines=26> */
[----:B------:R-:W-:Y:S01]  /*7130*/  STL [R1+0x8ac], R93 ;  /* 0x0008ac5d01007387 */ /* 0x000fe20000100800 */
[----:B-1---5:R-:W-:-:S03]  /*7140*/  IMAD.WIDE R60, R2, 0x2, R224 ;  /* 0x00000002023c7825 */ /* 0x022fc600078e02e0 */
[----:B------:R-:W-:Y:S04]  /*7150*/  STL [R1+0x8a8], R94 ;  /* 0x0008a85e01007387 */ /* 0x000fe80000100800 */
[----:B------:R-:W-:Y:S04]  /*7160*/  STL [R1+0x8a4], R95 ;  /* 0x0008a45f01007387 */ /* 0x000fe80000100800 */
[----:B------:R-:W-:Y:S04]  /*7170*/  STL [R1+0x9b0], R224 ;  /* 0x0009b0e001007387 */ /* 0x000fe80000100800 */
[----:B------:R-:W-:Y:S04]  /*7180*/  STL [R1+0x8a0], R225 ;  /* 0x0008a0e101007387 */ /* 0x000fe80000100800 */
[----:B------:R-:W-:Y:S04]  /*7190*/  STL [R1+0x9b8], R6 ;  /* 0x0009b80601007387 */ /* 0x000fe80000100800 */
[----:B------:R1:W-:Y:S04]  /*71a0*/  STL [R1+0x9b4], R7 ;  /* 0x0009b40701007387 */ /* 0x0003e80000100800 */
[----:B------:R-:W4:Y:S04]  /*71b0*/  LDL.64 R74, [R1+0x830] ;  /* 0x00083000014a7983 */ /* 0x000f280000100a00 */
[----:B0-----:R2:W4:Y:S01]  /*71c0*/  LDG.E.U16 R86, [R60.64] ;  /* 0x000000043c567981 */ /* 0x001522000c1e1500 */
[----:B------:R-:W-:-:S03]  /*71d0*/  IMAD.WIDE R58, R2, 0x2, R6 ;  /* 0x00000002023a7825 */ /* 0x000fc600078e0206 */
[----:B------:R-:W4:Y:S04]  /*71e0*/  LDL.64 R70, [R1+0x828] ;  /* 0x0008280001467983 */ /* 0x000f280000100a00 */
[----:B------:R-:W4:Y:S01]  /*71f0*/  LDL.64 R78, [R1+0x820] ;  /* 0x00082000014e7983 */ /* 0x000f220000100a00 */
[----:B--2---:R-:W-:-:S03]  /*7200*/  IMAD.WIDE R60, R2, 0x2, R68 ;  /* 0x00000002023c7825 */ /* 0x004fc600078e0244 */
[----:B------:R-:W2:Y:S04]  /*7210*/  LDL.64 R68, [R1+0x818] ;  /* 0x0008180001447983 */ /* 0x000ea80000100a00 */
[----:B-1----:R-:W2:Y:S04]  /*7220*/  LDL.64 R6, [R1+0x810] ;  /* 0x0008100001067983 */ /* 0x002ea80000100a00 */
[----:B------:R-:W2:Y:S04]  /*7230*/  LDL.64 R90, [R1+0x7f8] ;  /* 0x0007f800015a7983 */ /* 0x000ea80000100a00 */
[----:B------:R-:W2:Y:S01]  /*7240*/  LDL.64 R88, [R1+0x7f0] ;  /* 0x0007f00001587983 */ /* 0x000ea20000100a00 */
[----:B---3--:R-:W-:-:S03]  /*7250*/  IMAD.WIDE R56, R2, 0x2, R56 ;  /* 0x0000000202387825 */ /* 0x008fc600078e0238 */
[----:B------:R0:W3:Y:S01]  /*7260*/  LDG.E.U16 R85, [R58.64] ;  /* 0x000000043a557981 */ /* 0x0000e2000c1e1500 */
[----:B------:R-:W-:-:S03]  /*7270*/  IMAD.WIDE R64, R2, 0x2, R64 ;  /* 0x0000000202407825 */ /* 0x000fc600078e0240 */
[----:B------:R1:W3:Y:S01]  /*7280*/  LDG.E.U16 R83, [R56.64] ;  /* 0x0000000438537981 */ /* 0x0002e2000c1e1500 */
[----:B------:R-:W-:-:S03]  /*7290*/  IMAD.WIDE R62, R2, 0x2, R62 ;  /* 0x00000002023e7825 */ /* 0x000fc600078e023e */
[----:B------:R1:W3:Y:S01]  /*72a0*/  LDG.E.U16 R82, [R64.64] ;  /* 0x0000000440527981 */ /* 0x0002e2000c1e1500 */
[----:B0-----:R-:W-:-:S03]  /*72b0*/  IMAD.WIDE R58, R2, 0x2, R150 ;  /* 0x00000002023a7825 */ /* 0x001fc600078e0296 */
[----:B------:R0:W3:Y:S01]  /*72c0*/  LDG.E.U16 R80, [R62.64] ;  /* 0x000000043e507981 */ /* 0x0000e2000c1e1500 */
[----:B-1----:R-:W-:-:S03]  /*72d0*/  IMAD.WIDE R56, R2, 0x2, R72 ;  /* 0x0000000202387825 */ /* 0x002fc600078e0248 */
[----:B------:R-:W3:Y:S01]  /*72e0*/  LDL.64 R72, [R1+0x808] ;  /* 0x0008080001487983 */ /* 0x000ee20000100a00 */
[----:B------:R-:W-:-:S03]  /*72f0*/  IMAD.WIDE R64, R2, 0x2, R66 ;  /* 0x0000000202407825 */ /* 0x000fc600078e0242 */
[----:B------:R-:W3:Y:S04]  /*7300*/  LDL.64 R66, [R1+0x800] ;  /* 0x0008000001427983 */ /* 0x000ee80000100a00 */
[----:B------:R1:W3:Y:S01]  /*7310*/  LDG.E.U16 R50, [R58.64] ;  /* 0x000000043a327981 */ /* 0x0002e2000c1e1500 */
[----:B0-----:R-:W-:-:S03]  /*7320*/  IMAD.WIDE R62, R2, 0x2, R148 ;  /* 0x00000002023e7825 */ /* 0x001fc600078e0294 */
[----:B------:R0:W3:Y:S04]  /*7330*/  LDG.E.U16 R49, [R56.64] ;  /* 0x0000000438317981 */ /* 0x0000e8000c1e1500 */
[----:B------:R0:W3:Y:S01]  /*7340*/  LDG.E.U16 R51, [R60.64] ;  /* 0x000000043c337981 */ /* 0x0000e2000c1e1500 */
[----:B-1----:R-:W-:-:S03]  /*7350*/  IMAD.WIDE R58, R2, 0x2, R116 ;  /* 0x00000002023a7825 */ /* 0x002fc600078e0274 */
[----:B------:R4:W3:Y:S01]  /*7360*/  LDG.E.U16 R48, [R64.64] ;  /* 0x0000000440307981 */ /* 0x0008e2000c1e1500 */
[----:B0-----:R-:W-:-:S03]  /*7370*/  IMAD.WIDE R56, R2, 0x2, R76 ;  /* 0x0000000202387825 */ /* 0x001fc600078e024c */
[----:B------:R-:W3:Y:S01]  /*7380*/  LDL.64 R76, [R1+0x7e0] ;  /* 0x0007e000014c7983 */ /* 0x000ee20000100a00 */
[----:B------:R-:W-:-:S03]  /*7390*/  IMAD.WIDE R60, R2, 0x2, R118 ;  /* 0x00000002023c7825 */ /* 0x000fc600078e0276 */
[----:B------:R-:W3:Y:S04]  /*73a0*/  LDL.64 R94, [R1+0x7e8] ;  /* 0x0007e800015e7983 */ /* 0x000ee80000100a00 */
[----:B------:R2:W3:Y:S04]  /*73b0*/  LDG.E.U16 R0, [R58.64] ;  /* 0x000000043a007981 */ /* 0x0004e8000c1e1500 */
[----:B------:R0:W3:Y:S04]  /*73c0*/  LDG.E.U16 R47, [R62.64] ;  /* 0x000000043e2f7981 */ /* 0x0000e8000c1e1500 */
[----:B------:R1:W3:Y:S04]  /*73d0*/  LDG.E.U16 R46, [R60.64] ;  /* 0x000000043c2e7981 */ /* 0x0002e8000c1e1500 */
[----:B------:R-:W3:Y:S04]  /*73e0*/  LDL.64 R92, [R1+0x7b8] ;  /* 0x0007b800015c7983 */ /* 0x000ee80000100a00 */
[----:B------:R0:W3:Y:S04]  /*73f0*/  LDG.E.U16 R45, [R56.64] ;  /* 0x00000004382d7981 */ /* 0x0000e8000c1e1500 */
[----:B------:R-:W3:Y:S04]  /*7400*/  LDL.64 R112, [R1+0x6c0] ;  /* 0x0006c00001707983 */ /* 0x000ee80000100a00 */
        /* <DEDUP_REMOVED lines=9> */
[----:B------:R-:W3:Y:S01]  /*74a0*/  LDL.64 R140, [R1+0x5b0] ;  /* 0x0005b000018c7983 */ /* 0x000ee20000100a00 */
[----:B----4-:R-:W-:-:S03]  /*74b0*/  IMAD.WIDE R64, R2, 0x2, R74 ;  /* 0x0000000202407825 */ /* 0x010fc600078e024a */
[----:B------:R-:W4:Y:S04]  /*74c0*/  LDL.64 R74, [R1+0x7d8] ;  /* 0x0007d800014a7983 */ /* 0x000f280000100a00 */
[----:B------:R3:W4:Y:S01]  /*74d0*/  LDG.E.U16 R44, [R64.64] ;  /* 0x00000004402c7981 */ /* 0x000722000c1e1500 */
[----:B0-----:R-:W-:-:S03]  /*74e0*/  IMAD.WIDE R62, R2, 0x2, R70 ;  /* 0x00000002023e7825 */ /* 0x001fc600078e0246 */
[----:B------:R-:W4:Y:S01]  /*74f0*/  LDL.64 R70, [R1+0x7d0] ;  /* 0x0007d00001467983 */ /* 0x000f220000100a00 */
[----:B-1----:R-:W-:-:S03]  /*7500*/  IMAD.WIDE R60, R2, 0x2, R78 ;  /* 0x00000002023c7825 */ /* 0x002fc600078e024e */
[----:B------:R-:W4:Y:S01]  /*7510*/  LDL.64 R78, [R1+0x7c8] ;  /* 0x0007c800014e7983 */ /* 0x000f220000100a00 */
[----:B--2---:R-:W-:-:S03]  /*7520*/  IMAD.WIDE R58, R2, 0x2, R68 ;  /* 0x00000002023a7825 */ /* 0x004fc600078e0244 */
[----:B------:R-:W2:Y:S01]  /*7530*/  LDL.64 R68, [R1+0x7c0] ;  /* 0x0007c00001447983 */ /* 0x000ea20000100a00 */
[----:B------:R-:W-:-:S03]  /*7540*/  IMAD.WIDE R56, R2, 0x2, R6 ;  /* 0x0000000202387825 */ /* 0x000fc600078e0206 */
[----:B------:R0:W2:Y:S04]  /*7550*/  LDG.E.U16 R6, [R60.64] ;  /* 0x000000043c067981 */ /* 0x0000a8000c1e1500 */
[----:B------:R1:W2:Y:S04]  /*7560*/  LDG.E.U16 R84, [R58.64] ;  /* 0x000000043a547981 */ /* 0x0002a8000c1e1500 */
[----:B------:R3:W2:Y:S01]  /*7570*/  LDG.E.U16 R7, [R62.64] ;  /* 0x000000043e077981 */ /* 0x0006a2000c1e1500 */
[----:B0-----:R-:W-:-:S03]  /*7580*/  IMAD.WIDE R60, R2, 0x2, R90 ;  /* 0x00000002023c7825 */ /* 0x001fc600078e025a */
[----:B------:R-:W2:Y:S01]  /*7590*/  LDL.64 R90, [R1+0x7a0] ;  /* 0x0007a000015a7983 */ /* 0x000ea20000100a00 */
[----:B-1----:R-:W-:-:S03]  /*75a0*/  IMAD.WIDE R58, R2, 0x2, R88 ;  /* 0x00000002023a7825 */ /* 0x002fc600078e0258 */
[----:B------:R-:W2:Y:S04]  /*75b0*/  LDL.64 R88, [R1+0x798] ;  /* 0x0007980001587983 */ /* 0x000ea80000100a00 */
[----:B------:R0:W2:Y:S04]  /*75c0*/  LDG.E.U16 R81, [R56.64] ;  /* 0x0000000438517981 */ /* 0x0000a8000c1e1500 */
[----:B------:R4:W2:Y:S01]  /*75d0*/  LDG.E.U16 R247, [R60.64] ;  /* 0x000000043cf77981 */ /* 0x0008a2000c1e1500 */
[----:B---3--:R-:W-:-:S03]  /*75e0*/  IMAD.WIDE R64, R2, 0x2, R72 ;  /* 0x0000000202407825 */ /* 0x008fc600078e0248 */
[----:B------:R-:W3:Y:S01]  /*75f0*/  LDL.64 R72, [R1+0x7b0] ;  /* 0x0007b00001487983 */ /* 0x000ee20000100a00 */
[----:B------:R-:W-:-:S03]  /*7600*/  IMAD.WIDE R62, R2, 0x2, R66 ;  /* 0x00000002023e7825 */ /* 0x000fc600078e0242 */
[----:B------:R-:W3:Y:S04]  /*7610*/  LDL.64 R66, [R1+0x7a8] ;  /* 0x0007a80001427983 */ /* 0x000ee80000100a00 */
[----:B------:R1:W3:Y:S04]  /*7620*/  LDG.E.U16 R249, [R62.64] ;  /* 0x000000043ef97981 */ /* 0x0002e8000c1e1500 */
[----:B------:R0:W3:Y:S04]  /*7630*/  LDG.E.U16 R251, [R64.64] ;  /* 0x0000000440fb7981 */ /* 0x0000e8000c1e1500 */
[----:B------:R4:W3:Y:S01]  /*7640*/  LDG.E.U16 R245, [R58.64] ;  /* 0x000000043af57981 */ /* 0x0008e2000c1e1500 */
[----:B-1----:R-:W-:-:S03]  /*7650*/  IMAD.WIDE R62, R2, 0x2, R76 ;  /* 0x00000002023e7825 */ /* 0x002fc600078e024c */
[----:B0-----:R-:W3:Y:S01]  /*7660*/  LDL.64 R64, [R1+0x790] ;  /* 0x0007900001407983 */ /* 0x001ee20000100a00 */
[----:B------:R-:W-:-:S03]  /*7670*/  IMAD.WIDE R56, R2, 0x2, R94 ;  /* 0x0000000202387825 */ /* 0x000fc600078e025e */
[----:B------:R-:W3:Y:S04]  /*7680*/  LDL.64 R76, [R1+0x788] ;  /* 0x00078800014c7983 */ /* 0x000ee80000100a00 */
[----:B------:R-:W3:Y:S04]  /*7690*/  LDL.64 R94, [R1+0x770] ;  /* 0x00077000015e7983 */ /* 0x000ee80000100a00 */
[----:B------:R0:W3:Y:S04]  /*76a0*/  LDG.E.U16 R243, [R56.64] ;  /* 0x0000000438f37981 */ /* 0x0000e8000c1e1500 */
[----:B------:R3:W3:Y:S01]  /*76b0*/  LDG.E.U16 R241, [R62.64] ;  /* 0x000000043ef17981 */ /* 0x0006e2000c1e1500 */
[----:B------:R-:W-:-:S03]  /*76c0*/  IMAD.WIDE R230, R2, 0x2, R92 ;  /* 0x0000000202e67825 */ /* 0x000fc600078e025c */
[----:B------:R-:W3:Y:S04]  /*76d0*/  LDL.64 R92, [R1+0x748] ;  /* 0x00074800015c7983 */ /* 0x000ee80000100a00 */
[----:B------:R1:W3:Y:S01]  /*76e0*/  LDG.E.U16 R230, [R230.64] ;  /* 0x00000004e6e67981 */ /* 0x0002e2000c1e1500 */
[----:B----4-:R-:W-:-:S03]  /*76f0*/  IMAD.WIDE R60, R2, 0x2, R74 ;  /* 0x00000002023c7825 */ /* 0x010fc600078e024a */
[----:B------:R-:W4:Y:S04]  /*7700*/  LDL.64 R74, [R1+0x780] ;  /* 0x00078000014a7983 */ /* 0x000f280000100a00 */
[----:B------:R1:W4:Y:S01]  /*7710*/  LDG.E.U16 R239, [R60.64] ;  /* 0x000000043cef7981 */ /* 0x000322000c1e1500 */
[----:B------:R-:W-:-:S03]  /*7720*/  IMAD.WIDE R58, R2, 0x2, R70 ;  /* 0x00000002023a7825 */ /* 0x000fc600078e0246 */
[----:B------:R-:W4:Y:S01]  /*7730*/  LDL.64 R70, [R1+0x778] ;  /* 0x0007780001467983 */ /* 0x000f220000100a00 */
[----:B0-----:R-:W-:-:S03]  /*7740*/  IMAD.WIDE R56, R2, 0x2, R78 ;  /* 0x0000000202387825 */ /* 0x001fc600078e024e */
[----:B------:R-:W4:Y:S01]  /*7750*/  LDL.64 R78, [R1+0x768] ;  /* 0x00076800014e7983 */ /* 0x000f220000100a00 */
[----:B--2---:R-:W-:-:S03]  /*7760*/  IMAD.WIDE R232, R2, 0x2, R68 ;  /* 0x0000000202e87825 */ /* 0x004fc600078e0244 */
[----:B------:R-:W2:Y:S04]  /*7770*/  LDL.64 R68, [R1+0x760] ;  /* 0x0007600001447983 */ /* 0x000ea80000100a00 */
[----:B------:R0:W2:Y:S04]  /*7780*/  LDG.E.U16 R237, [R58.64] ;  /* 0x000000043aed7981 */ /* 0x0000a8000c1e1500 */
[----:B------:R1:W2:Y:S01]  /*7790*/  LDG.E.U16 R234, [R56.64] ;  /* 0x0000000438ea7981 */ /* 0x0002a2000c1e1500 */
[----:B------:R-:W-:-:S03]  /*77a0*/  IMAD.WIDE R164, R2, 0x2, R114 ;  /* 0x0000000202a47825 */ /* 0x000fc600078e0272 */
[----:B------:R-:W2:Y:S01]  /*77b0*/  LDL.64 R114, [R1+0x618] ;  /* 0x0006180001727983 */ /* 0x000ea20000100a00 */
        /* <DEDUP_REMOVED lines=11> */
[----:B------:R4:W3:Y:S01]  /*7870*/  LDG.E.U16 R221, [R60.64] ;  /* 0x000000043cdd7981 */ /* 0x0008e2000c1e1500 */
[----:B------:R-:W-:-:S03]  /*7880*/  IMAD.WIDE R166, R2, 0x2, R136 ;  /* 0x0000000202a67825 */ /* 0x000fc600078e0288 */
[----:B------:R-:W3:Y:S04]  /*7890*/  LDL.64 R136, [R1+0x5a0] ;  /* 0x0005a00001887983 */ /* 0x000ee80000100a00 */
[----:B------:R1:W3:Y:S01]  /*78a0*/  LDG.E.U16 R164, [R164.64] ;  /* 0x00000004a4a47981 */ /* 0x0002e2000c1e1500 */
[----:B------:R-:W-:-:S03]  /*78b0*/  IMAD.WIDE R64, R2, 0x2, R64 ;  /* 0x0000000202407825 */ /* 0x000fc600078e0240 */
[----:B------:R1:W3:Y:S01]  /*78c0*/  LDG.E.U16 R232, [R232.64] ;  /* 0x00000004e8e87981 */ /* 0x0002e2000c1e1500 */
[----:B0-----:R-:W-:-:S03]  /*78d0*/  IMAD.WIDE R62, R2, 0x2, R76 ;  /* 0x00000002023e7825 */ /* 0x001fc600078e024c */
[----:B------:R-:W3:Y:S01]  /*78e0*/  LDL.64 R76, [R1+0x730] ;  /* 0x00073000014c7983 */ /* 0x000ee20000100a00 */
[----:B------:R-:W-:-:S03]  /*78f0*/  IMAD.WIDE R56, R2, 0x2, R94 ;  /* 0x0000000202387825 */ /* 0x000fc600078e025e */
[----:B------:R2:W3:Y:S04]  /*7900*/  LDG.E.U16 R217, [R62.64] ;  /* 0x000000043ed97981 */ /* 0x0004e8000c1e1500 */
[----:B------:R0:W3:Y:S04]  /*7910*/  LDG.E.U16 R218, [R64.64] ;  /* 0x0000000440da7981 */ /* 0x0000e8000c1e1500 */
[----:B------:R0:W3:Y:S04]  /*7920*/  LDG.E.U16 R214, [R56.64] ;  /* 0x0000000438d67981 */ /* 0x0000e8000c1e1500 */
[----:B------:R-:W3:Y:S01]  /*7930*/  LDL.64 R94, [R1+0x6b8] ;  /* 0x0006b800015e7983 */ /* 0x000ee20000100a00 */
[----:B0-----:R-:W-:-:S03]  /*7940*/  IMAD.WIDE R56, R2, 0x2, R92 ;  /* 0x0000000202387825 */ /* 0x001fc600078e025c */
[----:B------:R-:W3:Y:S04]  /*7950*/  LDL.64 R92, [R1+0x6f0] ;  /* 0x0006f000015c7983 */ /* 0x000ee80000100a00 */
[----:B------:R0:W3:Y:S01]  /*7960*/  LDG.E.U16 R205, [R56.64] ;  /* 0x0000000438cd7981 */ /* 0x0000e2000c1e1500 */
[----:B----4-:R-:W-:-:S03]  /*7970*/  IMAD.WIDE R60, R2, 0x2, R74 ;  /* 0x00000002023c7825 */ /* 0x010fc600078e024a */
[----:B------:R-:W4:Y:S04]  /*7980*/  LDL.64 R74, [R1+0x728] ;  /* 0x00072800014a7983 */ /* 0x000f280000100a00 */
[----:B------:R3:W4:Y:S01]  /*7990*/  LDG.E.U16 R216, [R60.64] ;  /* 0x000000043cd87981 */ /* 0x000722000c1e1500 */
[----:B------:R-:W-:-:S03]  /*79a0*/  IMAD.WIDE R64, R2, 0x2, R78 ;  /* 0x0000000202407825 */ /* 0x000fc600078e024e */
[----:B------:R-:W4:Y:S01]  /*79b0*/  LDL.64 R78, [R1+0x710] ;  /* 0x00071000014e7983 */ /* 0x000f220000100a00 */
[----:B--2---:R-:W-:-:S03]  /*79c0*/  IMAD.WIDE R62, R2, 0x2, R68 ;  /* 0x00000002023e7825 */ /* 0x004fc600078e0244 */
[----:B------:R-:W2:Y:S04]  /*79d0*/  LDL.64 R68, [R1+0x708] ;  /* 0x0007080001447983 */ /* 0x000ea80000100a00 */
[----:B------:R0:W2:Y:S04]  /*79e0*/  LDG.E.U16 R213, [R64.64] ;  /* 0x0000000440d57981 */ /* 0x0000a8000c1e1500 */
[----:B------:R1:W2:Y:S01]  /*79f0*/  LDG.E.U16 R211, [R62.64] ;  /* 0x000000043ed37981 */ /* 0x0002a2000c1e1500 */
[----:B0-----:R-:W-:-:S03]  /*7a00*/  IMAD.WIDE R64, R2, 0x2, R90 ;  /* 0x0000000202407825 */ /* 0x001fc600078e025a */
[----:B------:R-:W2:Y:S01]  /*7a10*/  LDL.64 R90, [R1+0x6e8] ;  /* 0x0006e800015a7983 */ /* 0x000ea20000100a00 */
[----:B-1----:R-:W-:-:S03]  /*7a20*/  IMAD.WIDE R62, R2, 0x2, R88 ;  /* 0x00000002023e7825 */ /* 0x002fc600078e0258 */
[----:B------:R-:W2:Y:S01]  /*7a30*/  LDL.64 R88, [R1+0x6e0] ;  /* 0x0006e00001587983 */ /* 0x000ea20000100a00 */
[----:B------:R-:W-:-:S03]  /*7a40*/  IMAD.WIDE R58, R2, 0x2, R70 ;  /* 0x00000002023a7825 */ /* 0x000fc600078e0246 */
[----:B------:R-:W2:Y:S04]  /*7a50*/  LDL.64 R70, [R1+0x720] ;  /* 0x0007200001467983 */ /* 0x000ea80000100a00 */
[----:B------:R0:W2:Y:S01]  /*7a60*/  LDG.E.U16 R215, [R58.64] ;  /* 0x000000043ad77981 */ /* 0x0000a2000c1e1500 */
[----:B---3--:R-:W-:-:S03]  /*7a70*/  IMAD.WIDE R60, R2, 0x2, R72 ;  /* 0x00000002023c7825 */ /* 0x008fc600078e0248 */
[----:B------:R-:W3:Y:S04]  /*7a80*/  LDL.64 R72, [R1+0x700] ;  /* 0x0007000001487983 */ /* 0x000ee80000100a00 */
[----:B------:R1:W3:Y:S01]  /*7a90*/  LDG.E.U16 R209, [R60.64] ;  /* 0x000000043cd17981 */ /* 0x0002e2000c1e1500 */
[----:B0-----:R-:W-:-:S03]  /*7aa0*/  IMAD.WIDE R58, R2, 0x2, R66 ;  /* 0x00000002023a7825 */ /* 0x001fc600078e0242 */
[----:B------:R-:W3:Y:S04]  /*7ab0*/  LDL.64 R66, [R1+0x6f8] ;  /* 0x0006f80001427983 */ /* 0x000ee80000100a00 */
[----:B------:R4:W3:Y:S04]  /*7ac0*/  LDG.E.U16 R207, [R58.64] ;  /* 0x000000043acf7981 */ /* 0x0008e8000c1e1500 */
[----:B------:R0:W3:Y:S04]  /*7ad0*/  LDG.E.U16 R201, [R62.64] ;  /* 0x000000043ec97981 */ /* 0x0000e8000c1e1500 */
[----:B------:R2:W3:Y:S01]  /*7ae0*/  LDG.E.U16 R203, [R64.64] ;  /* 0x0000000440cb7981 */ /* 0x0004e2000c1e1500 */
[----:B-1----:R-:W-:-:S03]  /*7af0*/  IMAD.WIDE R60, R2, 0x2, R76 ;  /* 0x00000002023c7825 */ /* 0x002fc600078e024c */
[----:B0-----:R-:W3:Y:S04]  /*7b00*/  LDL.64 R62, [R1+0x6a8] ;  /* 0x0006a800013e7983 */ /* 0x001ee80000100a00 */
        /* <DEDUP_REMOVED lines=8> */
[----:B--2---:R-:W-:-:S03]  /*7b90*/  IMAD.WIDE R158, R2, 0x2, R68 ;  /* 0x00000002029e7825 */ /* 0x004fc600078e0244 */
[----:B------:R-:W2:Y:S01]  /*7ba0*/  LDL.64 R68, [R1+0x6b0] ;  /* 0x0006b00001447983 */ /* 0x000ea20000100a00 */
[----:B-1----:R-:W-:-:S03]  /*7bb0*/  IMAD.WIDE R58, R2, 0x2, R78 ;  /* 0x00000002023a7825 */ /* 0x002fc600078e024e */
[----:B------:R-:W2:Y:S04]  /*7bc0*/  LDL.64 R78, [R1+0x6a0] ;  /* 0x0006a000014e7983 */ /* 0x000ea80000100a00 */
[----:B------:R1:W2:Y:S01]  /*7bd0*/  LDG.E.U16 R163, [R58.64] ;  /* 0x000000043aa37981 */ /* 0x0002a2000c1e1500 */
[----:B------:R-:W-:-:S03]  /*7be0*/  IMAD.WIDE R118, R2, 0x2, R90 ;  /* 0x0000000202767825 */ /* 0x000fc600078e025a */
[----:B------:R0:W2:Y:S04]  /*7bf0*/  LDG.E.U16 R158, [R158.64] ;  /* 0x000000049e9e7981 */ /* 0x0000a8000c1e1500 */
[----:B------:R-:W2:Y:S01]  /*7c00*/  LDL.64 R90, [R1+0x680] ;  /* 0x00068000015a7983 */ /* 0x000ea20000100a00 */
[----:B-1----:R-:W-:-:S03]  /*7c10*/  IMAD.WIDE R58, R2, 0x2, R88 ;  /* 0x00000002023a7825 */ /* 0x002fc600078e0258 */
[----:B------:R-:W2:Y:S01]  /*7c20*/  LDL.64 R88, [R1+0x678] ;  /* 0x0006780001587983 */ /* 0x000ea20000100a00 */
[----:B------:R-:W-:-:S03]  /*7c30*/  IMAD.WIDE R56, R2, 0x2, R70 ;  /* 0x0000000202387825 */ /* 0x000fc600078e0246 */
[----:B------:R2:W2:Y:S01]  /*7c40*/  LDG.E.U16 R117, [R58.64] ;  /* 0x000000043a757981 */ /* 0x0004a2000c1e1500 */
[----:B0-----:R-:W-:-:S03]  /*7c50*/  IMAD.WIDE R60, R2, 0x2, R112 ;  /* 0x00000002023c7825 */ /* 0x001fc600078e0270 */
[----:B------:R3:W2:Y:S04]  /*7c60*/  LDG.E.U16 R184, [R56.64] ;  /* 0x0000000438b87981 */ /* 0x0006a8000c1e1500 */
[----:B------:R-:W2:Y:S01]  /*7c70*/  LDL.64 R112, [R1+0x658] ;  /* 0x0006580001707983 */ /* 0x000ea20000100a00 */
[----:B------:R-:W-:-:S03]  /*7c80*/  IMAD.WIDE R64, R2, 0x2, R94 ;  /* 0x0000000202407825 */ /* 0x000fc600078e025e */
[----:B------:R-:W2:Y:S01]  /*7c90*/  LDL.64 R94, [R1+0x638] ;  /* 0x00063800015e7983 */ /* 0x000ea20000100a00 */
[----:B---3--:R-:W-:-:S03]  /*7ca0*/  IMAD.WIDE R56, R2, 0x2, R72 ;  /* 0x0000000202387825 */ /* 0x008fc600078e0248 */
[----:B------:R-:W2:Y:S01]  /*7cb0*/  LDL.64 R72, [R1+0x698] ;  /* 0x0006980001487983 */ /* 0x000ea20000100a00 */
[----:B------:R-:W-:-:S03]  /*7cc0*/  IMAD.WIDE R152, R2, 0x2, R66 ;  /* 0x0000000202987825 */ /* 0x000fc600078e0242 */
[----:B------:R4:W2:Y:S04]  /*7cd0*/  LDG.E.U16 R157, [R56.64] ;  /* 0x00000004389d7981 */ /* 0x0008a8000c1e1500 */
[----:B------:R-:W2:Y:S01]  /*7ce0*/  LDL.64 R66, [R1+0x690] ;  /* 0x0006900001427983 */ /* 0x000ea20000100a00 */
[----:B------:R-:W-:-:S03]  /*7cf0*/  IMAD.WIDE R170, R2, 0x2, R114 ;  /* 0x0000000202aa7825 */ /* 0x000fc600078e0272 */
[----:B------:R-:W2:Y:S04]  /*7d00*/  LDL.64 R114, [R1+0x5c0] ;  /* 0x0005c00001727983 */ /* 0x000ea80000100a00 */
[----:B------:R0:W2:Y:S04]  /*7d10*/  LDG.E.U16 R152, [R152.64] ;  /* 0x0000000498987981 */ /* 0x0000a8000c1e1500 */
[----:B------:R-:W2:Y:S01]  /*7d20*/  LDL.64 R70, [R1+0x6c8] ;  /* 0x0006c80001467983 */ /* 0x000ea20000100a00 */
[----:B------:R-:W-:-:S03]  /*7d30*/  IMAD.WIDE R76, R2, 0x2, R76 ;  /* 0x00000002024c7825 */ /* 0x000fc600078e024c */
[----:B------:R1:W2:Y:S04]  /*7d40*/  LDG.E.U16 R160, [R170.64] ;  /* 0x00000004aaa07981 */ /* 0x0002a8000c1e1500 */
[----:B------:R0:W2:Y:S04]  /*7d50*/  LDG.E.U16 R76, [R76.64] ;  /* 0x000000044c4c7981 */ /* 0x0000a8000c1e1500 */
[----:B------:R0:W2:Y:S04]  /*7d60*/  LDG.E.U16 R118, [R118.64] ;  /* 0x0000000476767981 */ /* 0x0000a8000c1e1500 */
[----:B------:R0:W2:Y:S01]  /*7d70*/  LDG.E.U16 R64, [R64.64] ;  /* 0x0000000440407981 */ /* 0x0000a2000c1e1500 */
[----:B----4-:R-:W-:-:S05]  /*7d80*/  IMAD.WIDE R56, R2, 0x2, R74 ;  /* 0x0000000202387825 */ /* 0x010fca00078e024a */
[----:B------:R4:W2:Y:S02]  /*7d90*/  LDG.E.U16 R75, [R56.64] ;  /* 0x00000004384b7981 */ /* 0x0008a4000c1e1500 */
[C---:B--2---:R-:W-:Y:S02]  /*7da0*/  IMAD.WIDE R58, R2.reuse, 0x2, R68 ;  /* 0x00000002023a7825 */ /* 0x044fe400078e0244 */
[----:B------:R2:W2:Y:S02]  /*7db0*/  LDG.E.U16 R69, [R60.64] ;  /* 0x000000043c457981 */ /* 0x0004a4000c1e1500 */
[C---:B----4-:R-:W-:Y:S02]  /*7dc0*/  IMAD.WIDE R56, R2.reuse, 0x2, R62 ;  /* 0x0000000202387825 */ /* 0x050fe400078e023e */
[----:B------:R4:W2:Y:S02]  /*7dd0*/  LDG.E.U16 R63, [R58.64] ;  /* 0x000000043a3f7981 */ /* 0x0008a4000c1e1500 */
[----:B------:R-:W-:-:S02]  /*7de0*/  IMAD.WIDE R78, R2, 0x2, R78 ;  /* 0x00000002024e7825 */ /* 0x000fc400078e024e */
[----:B------:R0:W2:Y:S02]  /*7df0*/  LDG.E.U16 R68, [R166.64] ;  /* 0x00000004a6447981 */ /* 0x0000a4000c1e1500 */
[C---:B--2---:R-:W-:Y:S02]  /*7e00*/  IMAD.WIDE R60, R2.reuse, 0x2, R92 ;  /* 0x00000002023c7825 */ /* 0x044fe400078e025c */
[----:B------:R-:W2:Y:S04]  /*7e10*/  LDL.64 R92, [R1+0x628] ;  /* 0x00062800015c7983 */ /* 0x000ea80000100a00 */
[----:B----4-:R4:W2:Y:S04]  /*7e20*/  LDG.E.U16 R59, [R56.64] ;  /* 0x00000004383b7981 */ /* 0x0108a8000c1e1500 */
[----:B------:R0:W2:Y:S04]  /*7e30*/  LDG.E.U16 R58, [R78.64] ;  /* 0x000000044e3a7981 */ /* 0x0000a8000c1e1500 */
[----:B------:R1:W2:Y:S01]  /*7e40*/  LDG.E.U16 R156, [R60.64] ;  /* 0x000000043c9c7981 */ /* 0x0002a2000c1e1500 */
[----:B----4-:R-:W-:-:S03]  /*7e50*/  IMAD.WIDE R56, R2, 0x2, R90 ;  /* 0x0000000202387825 */ /* 0x010fc600078e025a */
[----:B------:R-:W4:Y:S01]  /*7e60*/  LDL.64 R90, [R1+0x620] ;  /* 0x00062000015a7983 */ /* 0x000f220000100a00 */
[----:B0-----:R-:W-:-:S03]  /*7e70*/  IMAD.WIDE R78, R2, 0x2, R88 ;  /* 0x00000002024e7825 */ /* 0x001fc600078e0258 */
[----:B------:R-:W2:Y:S01]  /*7e80*/  LDL.64 R88, [R1+0x610] ;  /* 0x0006100001587983 */ /* 0x000ea20000100a00 */
[----:B-1----:R-:W-:-:S03]  /*7e90*/  IMAD.WIDE R60, R2, 0x2, R126 ;  /* 0x00000002023c7825 */ /* 0x002fc600078e027e */
[----:B------:R0:W2:Y:S04]  /*7ea0*/  LDG.E.U16 R155, [R56.64] ;  /* 0x00000004389b7981 */ /* 0x0000a8000c1e1500 */
[----:B------:R1:W2:Y:S01]  /*7eb0*/  LDG.E.U16 R150, [R78.64] ;  /* 0x000000044e967981 */ /* 0x0002a2000c1e1500 */
[----:B------:R-:W-:-:S03]  /*7ec0*/  IMAD.WIDE R72, R2, 0x2, R72 ;  /* 0x0000000202487825 */ /* 0x000fc600078e0248 */
[----:B------:R-:W2:Y:S01]  /*7ed0*/  LDL.64 R126, [R1+0x5f0] ;  /* 0x0005f000017e7983 */ /* 0x000ea20000100a00 */
[----:B0-----:R-:W-:-:S03]  /*7ee0*/  IMAD.WIDE R56, R2, 0x2, R112 ;  /* 0x0000000202387825 */ /* 0x001fc600078e0270 */
[----:B------:R-:W2:Y:S01]  /*7ef0*/  LDL.64 R112, [R1+0x5e8] ;  /* 0x0005e80001707983 */ /* 0x000ea20000100a00 */
[----:B------:R-:W-:-:S03]  /*7f00*/  IMAD.WIDE R66, R2, 0x2, R66 ;  /* 0x0000000202427825 */ /* 0x000fc600078e0242 */
[----:B-1----:R0:W2:Y:S04]  /*7f10*/  LDG.E.U16 R79, [R60.64] ;  /* 0x000000043c4f7981 */ /* 0x0020a8000c1e1500 */
[----:B------:R1:W2:Y:S04]  /*7f20*/  LDG.E.U16 R162, [R72.64] ;  /* 0x0000000448a27981 */ /* 0x0002a8000c1e1500 */
[----:B------:R1:W2:Y:S01]  /*7f30*/  LDG.E.U16 R74, [R56.64] ;  /* 0x00000004384a7981 */ /* 0x0002a2000c1e1500 */
[----:B0-----:R-:W-:-:S03]  /*7f40*/  IMAD.WIDE R60, R2, 0x2, R94 ;  /* 0x00000002023c7825 */ /* 0x001fc600078e025e */
[----:B------:R-:W2:Y:S01]  /*7f50*/  LDL.64 R94, [R1+0x5e0] ;  /* 0x0005e000015e7983 */ /* 0x000ea20000100a00 */
[----:B-1----:R-:W-:-:S03]  /*7f60*/  IMAD.WIDE R72, R2, 0x2, R130 ;  /* 0x0000000202487825 */ /* 0x002fc600078e0282 */
[----:B------:R-:W2:Y:S01]  /*7f70*/  LDL.64 R130, [R1+0x600] ;  /* 0x0006000001827983 */ /* 0x000ea20000100a00 */
[----:B------:R-:W-:-:S03]  /*7f80*/  IMAD.WIDE R56, R2, 0x2, R124 ;  /* 0x0000000202387825 */ /* 0x000fc600078e027c */
[----:B------:R0:W2:Y:S04]  /*7f90*/  LDG.E.U16 R62, [R60.64] ;  /* 0x000000043c3e7981 */ /* 0x0000a8000c1e1500 */
[----:B------:R1:W2:Y:S04]  /*7fa0*/  LDG.E.U16 R161, [R66.64] ;  /* 0x0000000442a17981 */ /* 0x0002a8000c1e1500 */
[----:B------:R-:W2:Y:S04]  /*7fb0*/  LDL.64 R124, [R1+0x5c8] ;  /* 0x0005c800017c7983 */ /* 0x000ea80000100a00 */
[----:B0-----:R2:W2:Y:S01]  /*7fc0*/  LDG.E.U16 R61, [R56.64] ;  /* 0x00000004383d7981 */ /* 0x0014a2000c1e1500 */
[----:B-1----:R-:W-:-:S03]  /*7fd0*/  IMAD.WIDE R66, R2, 0x2, R128 ;  /* 0x0000000202427825 */ /* 0x002fc600078e0280 */
[----:B------:R-:W2:Y:S04]  /*7fe0*/  LDL.64 R128, [R1+0x5f8] ;  /* 0x0005f80001807983 */ /* 0x000ea80000100a00 */
[----:B------:R0:W2:Y:S01]  /*7ff0*/  LDG.E.U16 R116, [R66.64] ;  /* 0x0000000442747981 */ /* 0x0000a2000c1e1500 */
[----:B------:R-:W-:-:S03]  /*8000*/  IMAD.WIDE R166, R2, 0x2, R132 ;  /* 0x0000000202a67825 */ /* 0x000fc600078e0284 */
[----:B------:R-:W2:Y:S04]  /*8010*/  LDL.64 R132, [R1+0x590] ;  /* 0x0005900001847983 */ /* 0x000ea80000100a00 */
[----:B------:R1:W2:Y:S02]  /*8020*/  LDG.E.U16 R149, [R72.64] ;  /* 0x0000000448957981 */ /* 0x0002a4000c1e1500 */
[C---:B--2---:R-:W-:Y:S02]  /*8030*/  IMAD.WIDE R56, R2.reuse, 0x2, R92 ;  /* 0x0000000202387825 */ /* 0x044fe400078e025c */
[----:B------:R2:W3:Y:S04]  /*8040*/  LDG.E.U16 R154, [R166.64] ;  /* 0x00000004a69a7981 */ /* 0x0004e8000c1e1500 */
[----:B------:R-:W3:Y:S01]  /*8050*/  LDL.64 R92, [R1+0x5d8] ;  /* 0x0005d800015c7983 */ /* 0x000ee20000100a00 */
[----:B----4-:R-:W-:-:S03]  /*8060*/  IMAD.WIDE R176, R2, 0x2, R90 ;  /* 0x0000000202b07825 */ /* 0x010fc600078e025a */
[----:B------:R4:W3:Y:S04]  /*8070*/  LDG.E.U16 R57, [R56.64] ;  /* 0x0000000438397981 */ /* 0x0008e8000c1e1500 */
[----:B------:R-:W3:Y:S01]  /*8080*/  LDL.64 R90, [R1+0x5d0] ;  /* 0x0005d000015a7983 */ /* 0x000ee20000100a00 */
[----:B--2---:R-:W-:-:S03]  /*8090*/  IMAD.WIDE R168, R2, 0x2, R88 ;  /* 0x0000000202a87825 */ /* 0x004fc600078e0258 */
[----:B------:R-:W2:Y:S01]  /*80a0*/  LDL.64 R88, [R1+0x5b8] ;  /* 0x0005b80001587983 */ /* 0x000ea20000100a00 */
[----:B0-----:R-:W-:-:S03]  /*80b0*/  IMAD.WIDE R66, R2, 0x2, R134 ;  /* 0x0000000202427825 */ /* 0x001fc600078e0286 */
[----:B------:R-:W2:Y:S01]  /*80c0*/  LDL.64 R134, [R1+0x598] ;  /* 0x0005980001867983 */ /* 0x000ea20000100a00 */
[----:B-1----:R-:W-:-:S03]  /*80d0*/  IMAD.WIDE R72, R2, 0x2, R138 ;  /* 0x0000000202487825 */ /* 0x002fc600078e028a */
[----:B------:R0:W2:Y:S04]  /*80e0*/  LDG.E.U16 R159, [R168.64] ;  /* 0x00000004a89f7981 */ /* 0x0000a8000c1e1500 */
[----:B------:R-:W2:Y:S04]  /*80f0*/  LDL.64 R138, [R1+0x5a8] ;  /* 0x0005a800018a7983 */ /* 0x000ea80000100a00 */
[----:B----4-:R1:W4:Y:S01]  /*8100*/  LDG.E.U16 R56, [R176.64] ;  /* 0x00000004b0387981 */ /* 0x010322000c1e1500 */
[----:B0-----:R-:W-:-:S03]  /*8110*/  IMAD.WIDE R168, R2, 0x2, R112 ;  /* 0x0000000202a87825 */ /* 0x001fc600078e0270 */
[----:B------:R-:W4:Y:S01]  /*8120*/  LDL.64 R112, [R1+0x588] ;  /* 0x0005880001707983 */ /* 0x000f220000100a00 */
[----:B------:R-:W-:-:S03]  /*8130*/  IMAD.WIDE R170, R2, 0x2, R126 ;  /* 0x0000000202aa7825 */ /* 0x000fc600078e027e */
[----:B------:R-:W4:Y:S01]  /*8140*/  LDL.64 R126, [R1+0x560] ;  /* 0x00056000017e7983 */ /* 0x000f220000100a00 */
[----:B------:R-:W-:-:S03]  /*8150*/  IMAD.WIDE R166, R2, 0x2, R94 ;  /* 0x0000000202a67825 */ /* 0x000fc600078e025e */
[----:B------:R0:W4:Y:S01]  /*8160*/  LDG.E.U16 R119, [R170.64] ;  /* 0x00000004aa777981 */ /* 0x000122000c1e1500 */
[----:B------:R-:W-:-:S03]  /*8170*/  IMAD.WIDE R178, R2, 0x2, R130 ;  /* 0x0000000202b27825 */ /* 0x000fc600078e0282 */
[----:B------:R-:W4:Y:S04]  /*8180*/  LDL.64 R94, [R1+0x580] ;  /* 0x00058000015e7983 */ /* 0x000f280000100a00 */
[----:B------:R3:W4:Y:S04]  /*8190*/  LDG.E.U16 R153, [R178.64] ;  /* 0x00000004b2997981 */ /* 0x000728000c1e1500 */
[----:B------:R2:W4:Y:S04]  /*81a0*/  LDG.E.U16 R77, [R166.64] ;  /* 0x00000004a64d7981 */ /* 0x000528000c1e1500 */
[----:B------:R-:W4:Y:S04]  /*81b0*/  LDL.64 R130, [R1+0x518] ;  /* 0x0005180001827983 */ /* 0x000f280000100a00 */
[----:B------:R0:W4:Y:S01]  /*81c0*/  LDG.E.U16 R78, [R168.64] ;  /* 0x00000004a84e7981 */ /* 0x000122000c1e1500 */
[----:B-1----:R-:W-:-:S03]  /*81d0*/  IMAD.WIDE R176, R2, 0x2, R128 ;  /* 0x0000000202b07825 */ /* 0x002fc600078e0280 */
[----:B------:R1:W4:Y:S04]  /*81e0*/  LDG.E.U16 R67, [R66.64] ;  /* 0x0000000442437981 */ /* 0x000328000c1e1500 */
[----:B------:R0:W4:Y:S04]  /*81f0*/  LDG.E.U16 R148, [R176.64] ;  /* 0x00000004b0947981 */ /* 0x000128000c1e1500 */
[----:B------:R-:W4:Y:S04]  /*8200*/  LDL.64 R128, [R1+0x568] ;  /* 0x0005680001807983 */ /* 0x000f280000100a00 */
[----:B------:R0:W4:Y:S01]  /*8210*/  LDG.E.U16 R73, [R72.64] ;  /* 0x0000000448497981 */ /* 0x000122000c1e1500 */
[----:B---3--:R-:W-:-:S03]  /*8220*/  IMAD.WIDE R178, R2, 0x2, R92 ;  /* 0x0000000202b27825 */ /* 0x008fc600078e025c */
[----:B------:R-:W3:Y:S01]  /*8230*/  LDL.64 R92, [R1+0x578] ;  /* 0x00057800015c7983 */ /* 0x000ee20000100a00 */
[----:B--2---:R-:W-:-:S03]  /*8240*/  IMAD.WIDE R166, R2, 0x2, R88 ;  /* 0x0000000202a67825 */ /* 0x004fc600078e0258 */
[----:B0-----:R0:W2:Y:S01]  /*8250*/  LDG.E.U16 R72, [R178.64] ;  /* 0x00000004b2487981 */ /* 0x0010a2000c1e1500 */
[----:B------:R-:W-:-:S03]  /*8260*/  IMAD.WIDE R176, R2, 0x2, R90 ;  /* 0x0000000202b07825 */ /* 0x000fc600078e025a */
[----:B------:R-:W2:Y:S04]  /*8270*/  LDL.64 R88, [R1+0x570] ;  /* 0x0005700001587983 */ /* 0x000ea80000100a00 */
[----:B------:R-:W0:Y:S01]  /*8280*/  LDL.64 R90, [R1+0x510] ;  /* 0x00051000015a7983 */ /* 0x000e220000100a00 */
[----:B------:R-:W-:-:S03]  /*8290*/  IMAD.WIDE R170, R2, 0x2, R124 ;  /* 0x0000000202aa7825 */ /* 0x000fc600078e027c */
[----:B------:R-:W2:Y:S01]  /*82a0*/  LDL.64 R124, [R1+0x558] ;  /* 0x00055800017c7983 */ /* 0x000ea20000100a00 */
[----:B------:R-:W-:-:S03]  /*82b0*/  IMAD.WIDE R182, R2, 0x2, R134 ;  /* 0x0000000202b67825 */ /* 0x000fc600078e0286 */
[----:B------:R1:W2:Y:S01]  /*82c0*/  LDG.E.U16 R60, [R166.64] ;  /* 0x00000004a63c7981 */ /* 0x0002a2000c1e1500 */
[----:B------:R-:W-:-:S03]  /*82d0*/  IMAD.WIDE R168, R2, 0x2, R114 ;  /* 0x0000000202a87825 */ /* 0x000fc600078e0272 */
[----:B------:R-:W2:Y:S01]  /*82e0*/  LDL.64 R114, [R1+0x550] ;  /* 0x0005500001727983 */ /* 0x000ea20000100a00 */
[----:B------:R-:W-:-:S03]  /*82f0*/  IMAD.WIDE R180, R2, 0x2, R138 ;  /* 0x0000000202b47825 */ /* 0x000fc600078e028a */
[----:B------:R1:W2:Y:S02]  /*8300*/  LDG.E.U16 R182, [R182.64] ;  /* 0x00000004b6b67981 */ /* 0x0002a4000c1e1500 */
[C---:B-1----:R-:W-:Y:S02]  /*8310*/  IMAD.WIDE R166, R2.reuse, 0x2, R132 ;  /* 0x0000000202a67825 */ /* 0x042fe400078e0284 */
[----:B------:R1:W2:Y:S04]  /*8320*/  LDG.E.U16 R65, [R168.64] ;  /* 0x00000004a8417981 */ /* 0x0002a8000c1e1500 */
[----:B------:R4:W2:Y:S04]  /*8330*/  LDG.E.U16 R180, [R180.64] ;  /* 0x00000004b4b47981 */ /* 0x0008a8000c1e1500 */
[----:B------:R4:W2:Y:S01]  /*8340*/  LDG.E.U16 R183, [R166.64] ;  /* 0x00000004a6b77981 */ /* 0x0008a2000c1e1500 */
[----:B-1----:R-:W-:-:S03]  /*8350*/  IMAD.WIDE R168, R2, 0x2, R136 ;  /* 0x0000000202a87825 */ /* 0x002fc600078e0288 */
[----:B------:R1:W2:Y:S04]  /*8360*/  LDG.E.U16 R66, [R170.64] ;  /* 0x00000004aa427981 */ /* 0x0002a8000c1e1500 */
[----:B----4-:R4:W2:Y:S01]  /*8370*/  LDG.E.U16 R181, [R168.64] ;  /* 0x00000004a8b57981 */ /* 0x0108a2000c1e1500 */
[----:B------:R-:W-:-:S03]  /*8380*/  IMAD.WIDE R166, R2, 0x2, R112 ;  /* 0x0000000202a67825 */ /* 0x000fc600078e0270 */
[----:B------:R-:W2:Y:S01]  /*8390*/  LDL.64 R112, [R1+0x548] ;  /* 0x0005480001707983 */ /* 0x000ea20000100a00 */
[----:B-1----:R-:W-:-:S03]  /*83a0*/  IMAD.WIDE R170, R2, 0x2, R140 ;  /* 0x0000000202aa7825 */ /* 0x002fc600078e028c */
[----:B------:R2:W2:Y:S01]  /*83b0*/  LDG.E.U16 R186, [R166.64] ;  /* 0x00000004a6ba7981 */ /* 0x0004a2000c1e1500 */
[----:B----4-:R-:W-:-:S03]  /*83c0*/  IMAD.WIDE R168, R2, 0x2, R94 ;  /* 0x0000000202a87825 */ /* 0x010fc600078e025e */
[----:B------:R-:W4:Y:S04]  /*83d0*/  LDL.64 R94, [R1+0x508] ;  /* 0x00050800015e7983 */ /* 0x000f280000100a00 */
[----:B------:R3:W4:Y:S04]  /*83e0*/  LDG.E.U16 R165, [R170.64] ;  /* 0x00000004aaa57981 */ /* 0x000728000c1e1500 */
[----:B------:R-:W4:Y:S04]  /*83f0*/  LDL.64 R140, [R1+0x4f0] ;  /* 0x0004f000018c7983 */ /* 0x000f280000100a00 */
[----:B------:R-:W4:Y:S04]  /*8400*/  LDL.64 R138, [R1+0x538] ;  /* 0x00053800018a7983 */ /* 0x000f280000100a00 */
[----:B------:R-:W4:Y:S01]  /*8410*/  LDL.64 R136, [R1+0x4e8] ;  /* 0x0004e80001887983 */ /* 0x000f220000100a00 */
[----:B------:R-:W-:-:S03]  /*8420*/  IMAD.WIDE R70, R2, 0x2, R70 ;  /* 0x0000000202467825 */ /* 0x000fc600078e0246 */
[----:B------:R-:W4:Y:S04]  /*8430*/  LDL.64 R134, [R1+0x4e0] ;  /* 0x0004e00001867983 */ /* 0x000f280000100a00 */
[----:B------:R-:W4:Y:S04]  /*8440*/  LDL.64 R132, [R1+0x530] ;  /* 0x0005300001847983 */ /* 0x000f280000100a00 */
[----:B------:R1:W4:Y:S04]  /*8450*/  LDG.E.U16 R70, [R70.64] ;  /* 0x0000000446467981 */ /* 0x000328000c1e1500 */
[----:B------:R0:W4:Y:S04]  /*8460*/  LDG.E.U16 R200, [R168.64] ;  /* 0x00000004a8c87981 */ /* 0x000128000c1e1500 */
[----:B-1----:R1:W4:Y:S01]  /*8470*/  LDG.E.U16 R71, [R176.64] ;  /* 0x00000004b0477981 */ /* 0x002322000c1e1500 */
[----:B---3--:R-:W-:-:S03]  /*8480*/  IMAD.WIDE R170, R2, 0x2, R92 ;  /* 0x0000000202aa7825 */ /* 0x008fc600078e025c */
[----:B------:R-:W3:Y:S01]  /*8490*/  LDL.64 R92, [R1+0x500] ;  /* 0x00050000015c7983 */ /* 0x000ee20000100a00 */
[----:B0-----:R-:W-:-:S03]  /*84a0*/  IMAD.WIDE R178, R2, 0x2, R90 ;  /* 0x0000000202b27825 */ /* 0x001fc600078e025a */
[----:B------:R0:W3:Y:S04]  /*84b0*/  LDG.E.U16 R202, [R170.64] ;  /* 0x00000004aaca7981 */ /* 0x0000e8000c1e1500 */
[----:B------:R-:W3:Y:S01]  /*84c0*/  LDL.64 R90, [R1+0x540] ;  /* 0x00054000015a7983 */ /* 0x000ee20000100a00 */
[----:B--2---:R-:W-:-:S03]  /*84d0*/  IMAD.WIDE R166, R2, 0x2, R88 ;  /* 0x0000000202a67825 */ /* 0x004fc600078e0258 */
[----:B------:R-:W2:Y:S01]  /*84e0*/  LDL.64 R88, [R1+0x4f8] ;  /* 0x0004f80001587983 */ /* 0x000ea20000100a00 */
[----:B-1----:R-:W-:-:S03]  /*84f0*/  IMAD.WIDE R176, R2, 0x2, R130 ;  /* 0x0000000202b07825 */ /* 0x002fc600078e0282 */
[----:B------:R-:W2:Y:S01]  /*8500*/  LDL.64 R130, [R1+0x4d8] ;  /* 0x0004d80001827983 */ /* 0x000ea20000100a00 */
[----:B------:R-:W-:-:S03]  /*8510*/  IMAD.WIDE R168, R2, 0x2, R128 ;  /* 0x0000000202a87825 */ /* 0x000fc600078e0280 */
[----:B------:R-:W2:Y:S01]  /*8520*/  LDL.64 R128, [R1+0x4d0] ;  /* 0x0004d00001807983 */ /* 0x000ea20000100a00 */
[----:B0-----:R-:W-:-:S03]  /*8530*/  IMAD.WIDE R170, R2, 0x2, R126 ;  /* 0x0000000202aa7825 */ /* 0x001fc600078e027e */
[----:B------:R-:W2:Y:S04]  /*8540*/  LDL.64 R126, [R1+0x4c8] ;  /* 0x0004c800017e7983 */ /* 0x000ea80000100a00 */
[----:B------:R0:W2:Y:S04]  /*8550*/  LDG.E.U16 R204, [R176.64] ;  /* 0x00000004b0cc7981 */ /* 0x0000a8000c1e1500 */
        /* <DEDUP_REMOVED lines=8> */
[----:B------:R4:W2:Y:S04]  /*85e0*/  LDG.E.U16 R210, [R168.64] ;  /* 0x00000004a8d27981 */ /* 0x0008a8000c1e1500 */
[----:B------:R3:W2:Y:S04]  /*85f0*/  LDG.E.U16 R212, [R170.64] ;  /* 0x00000004aad47981 */ /* 0x0006a8000c1e1500 */
[----:B------:R0:W2:Y:S01]  /*8600*/  LDG.E.U16 R176, [R176.64] ;  /* 0x00000004b0b07981 */ /* 0x0000a2000c1e1500 */
[----:B----4-:R-:W-:-:S03]  /*8610*/  IMAD.WIDE R168, R2, 0x2, R94 ;  /* 0x0000000202a87825 */ /* 0x010fc600078e025e */
[----:B------:R-:W4:Y:S04]  /*8620*/  LDL.64 R94, [R1+0x4b0] ;  /* 0x0004b000015e7983 */ /* 0x000f280000100a00 */
[----:B------:R1:W4:Y:S04]  /*8630*/  LDG.E.U16 R178, [R178.64] ;  /* 0x00000004b2b27981 */ /* 0x000328000c1e1500 */
[----:B0-----:R0:W4:Y:S04]  /*8640*/  LDG.E.U16 R177, [R166.64] ;  /* 0x00000004a6b17981 */ /* 0x001128000c1e1500 */
[----:B-1----:R2:W4:Y:S01]  /*8650*/  LDG.E.U16 R179, [R168.64] ;  /* 0x00000004a8b37981 */ /* 0x002522000c1e1500 */
[----:B---3--:R-:W-:-:S03]  /*8660*/  IMAD.WIDE R170, R2, 0x2, R92 ;  /* 0x0000000202aa7825 */ /* 0x008fc600078e025c */
[----:B------:R-:W3:Y:S04]  /*8670*/  LDL.64 R92, [R1+0x520] ;  /* 0x00052000015c7983 */ /* 0x000ee80000100a00 */
[----:B------:R1:W3:Y:S01]  /*8680*/  LDG.E.U16 R170, [R170.64] ;  /* 0x00000004aaaa7981 */ /* 0x0002e2000c1e1500 */
[----:B0-----:R-:W-:-:S03]  /*8690*/  IMAD.WIDE R166, R2, 0x2, R90 ;  /* 0x0000000202a67825 */ /* 0x001fc600078e025a */
[----:B------:R-:W3:Y:S01]  /*86a0*/  LDL.64 R90, [R1+0x4a8] ;  /* 0x0004a800015a7983 */ /* 0x000ee20000100a00 */
[----:B--2---:R-:W-:-:S03]  /*86b0*/  IMAD.WIDE R168, R2, 0x2, R88 ;  /* 0x0000000202a87825 */ /* 0x004fc600078e0258 */
[----:B------:R-:W2:Y:S04]  /*86c0*/  LDL.64 R88, [R1+0x4a0] ;  /* 0x0004a00001587983 */ /* 0x000ea80000100a00 */
[----:B-1----:R0:W2:Y:S04]  /*86d0*/  LDG.E.U16 R171, [R166.64] ;  /* 0x00000004a6ab7981 */ /* 0x0020a8000c1e1500 */
[----:B------:R1:W2:Y:S01]  /*86e0*/  LDG.E.U16 R168, [R168.64] ;  /* 0x00000004a8a87981 */ /* 0x0002a2000c1e1500 */
[----:B0-----:R-:W-:-:S05]  /*86f0*/  IMAD.WIDE R166, R2, 0x2, R140 ;  /* 0x0000000202a67825 */ /* 0x001fca00078e028c */
[----:B-1----:R0:W2:Y:S02]  /*8700*/  LDG.E.U16 R169, [R166.64] ;  /* 0x00000004a6a97981 */ /* 0x0020a4000c1e1500 */
[----:B0-----:R-:W-:-:S05]  /*8710*/  IMAD.WIDE R166, R2, 0x2, R138 ;  /* 0x0000000202a67825 */ /* 0x001fca00078e028a */
[----:B------:R0:W2:Y:S02]  /*8720*/  LDG.E.U16 R222, [R166.64] ;  /* 0x00000004a6de7981 */ /* 0x0000a4000c1e1500 */
        /* <DEDUP_REMOVED lines=18> */
[----:B----4-:R-:W-:-:S05]  /*8850*/  IMAD.WIDE R166, R2, 0x2, R94 ;  /* 0x0000000202a67825 */ /* 0x010fca00078e025e */
[----:B------:R3:W4:Y:S02]  /*8860*/  LDG.E.U16 R248, [R166.64] ;  /* 0x00000004a6f87981 */ /* 0x000724000c1e1500 */
[----:B---3--:R-:W-:-:S05]  /*8870*/  IMAD.WIDE R166, R2, 0x2, R92 ;  /* 0x0000000202a67825 */ /* 0x008fca00078e025c */
[----:B------:R0:W3:Y:S02]  /*8880*/  LDG.E.U16 R250, [R166.64] ;  /* 0x00000004a6fa7981 */ /* 0x0000e4000c1e1500 */
[----:B0-----:R-:W-:-:S05]  /*8890*/  IMAD.WIDE R166, R2, 0x2, R90 ;  /* 0x0000000202a67825 */ /* 0x001fca00078e025a */
[----:B------:R2:W3:Y:S02]  /*88a0*/  LDG.E.U16 R252, [R166.64] ;  /* 0x00000004a6fc7981 */ /* 0x0004e4000c1e1500 */
[----:B--2---:R-:W-:-:S06]  /*88b0*/  IMAD.WIDE R166, R2, 0x2, R88 ;  /* 0x0000000202a67825 */ /* 0x004fcc00078e0258 */
[----:B------:R-:W2:Y:S04]  /*88c0*/  LDG.E.U16 R166, [R166.64] ;  /* 0x00000004a6a67981 */ /* 0x000ea8000c1e1500 */
[----:B------:R-:W-:Y:S06]  /*88d0*/  BAR.SYNC.DEFER_BLOCKING 0x0 ;  /* 0x0000000000007b1d */ /* 0x000fec0000010000 */
[----:B------:R-:W0:Y:S04]  /*88e0*/  S2R R235, SR_TID.X ;  /* 0x0000000000eb7919 */ /* 0x000e280000002100 */
[----:B------:R-:W-:Y:S04]  /*88f0*/  STL [R1+0x9bc], R2 ;  /* 0x0009bc0201007387 */ /* 0x000fe80000100800 */
[----:B------:R1:W-:Y:S04]  /*8900*/  STS.U16 [R5+0x9100], R81 ;  /* 0x0091005105007388 */ /* 0x0003e80000000400 */
[----:B------:R-:W-:Y:S01]  /*8910*/  STS.U16 [R5+0x8000], R86 ;  /* 0x0080005605007388 */ /* 0x000fe20000000400 */
[----:B-1----:R-:W-:-:S03]  /*8920*/  LOP3.LUT R81, R5, 0x10, RZ, 0x3c, !PT ;  /* 0x0000001005517812 */ /* 0x002fc600078e3cff */
        /* <DEDUP_REMOVED lines=13> */
[----:B------:R1:W-:Y:S01]  /*8a00*/  STS.U16 [R5+0xf100], R206 ;  /* 0x00f100ce05007388 */ /* 0x0003e20000000400 */
[----:B0-----:R-:W-:-:S03]  /*8a10*/  LOP3.LUT R235, R235, 0x7f, RZ, 0xc0, !PT ;  /* 0x0000007febeb7812 */ /* 0x001fc600078ec0ff */
[----:B------:R-:W-:Y:S04]  /*8a20*/  STS.U16 [R81+0x8200], R83 ;  /* 0x0082005351007388 */ /* 0x000fe80000000400 */
[----:B------:R-:W-:Y:S04]  /*8a30*/  STS.U16 [R81+0x8300], R82 ;  /* 0x0083005251007388 */ /* 0x000fe80000000400 */
[----:B------:R-:W-:Y:S04]  /*8a40*/  STS.U16 [R81+0x9200], R251 ;  /* 0x009200fb51007388 */ /* 0x000fe80000000400 */
[----:B------:R-:W-:Y:S01]  /*8a50*/  STS.U16 [R81+0x9300], R249 ;  /* 0x009300f951007388 */ /* 0x000fe20000000400 */
[----:B------:R-:W-:-:S03]  /*8a60*/  SHF.L.U32 R2, R235, 0x1, RZ ;  /* 0x00000001eb027819 */ /* 0x000fc600000006ff */
[----:B------:R-:W-:Y:S04]  /*8a70*/  STS.U16 [R81+0xa200], R217 ;  /* 0x00a200d951007388 */ /* 0x000fe80000000400 */
[----:B------:R-:W-:Y:S04]  /*8a80*/  STS.U16 [R81+0xa300], R216 ;  /* 0x00a300d851007388 */ /* 0x000fe80000000400 */
[----:B------:R-:W-:Y:S01]  /*8a90*/  STS.U16 [R81+0xb200], R158 ;  /* 0x00b2009e51007388 */ /* 0x000fe20000000400 */
[----:B-1----:R-:W-:-:S03]  /*8aa0*/  IMAD.SHL.U32 R5, R235, 0x2, RZ ;  /* 0x00000002eb057824 */ /* 0x002fc600078e00ff */
[----:B------:R-:W-:Y:S01]  /*8ab0*/  STS.U16 [R81+0xb300], R157 ;  /* 0x00b3009d51007388 */ /* 0x000fe20000000400 */
[----:B------:R-:W-:-:S03]  /*8ac0*/  LOP3.LUT R2, R2, 0x20, RZ, 0x3c, !PT ;  /* 0x0000002002027812 */ /* 0x000fc600078e3cff */
[----:B------:R-:W-:Y:S04]  /*8ad0*/  STS.U16 [R81+0xc200], R156 ;  /* 0x00c2009c51007388 */ /* 0x000fe80000000400 */
[----:B------:R-:W-:Y:S04]  /*8ae0*/  STS.U16 [R81+0xc300], R155 ;  /* 0x00c3009b51007388 */ /* 0x000fe80000000400 */
[----:B------:R-:W-:Y:S04]  /*8af0*/  STS.U16 [R81+0xd200], R154 ;  /* 0x00d2009a51007388 */ /* 0x000fe80000000400 */
[----:B------:R-:W-:Y:S04]  /*8b00*/  STS.U16 [R81+0xd300], R153 ;  /* 0x00d3009951007388 */ /* 0x000fe80000000400 */
[----:B------:R-:W0:Y:S04]  /*8b10*/  S2R R235, SR_TID.X ;  /* 0x0000000000eb7919 */ /* 0x000e280000002100 */
        /* <DEDUP_REMOVED lines=26> */
[----:B-1----:R-:W-:-:S03]  /*8cc0*/  SHF.L.U32 R2, R235, 0x1, RZ ;  /* 0x00000001eb027819 */ /* 0x002fc600000006ff */
        /* <DEDUP_REMOVED lines=16> */
[----:B------:R-:W-:Y:S01]  /*8dd0*/  STS.U16 [R2+0x9900], R237 ;  /* 0x009900ed02007388 */ /* 0x000fe20000000400 */
[----:B0-----:R-:W-:-:S03]  /*8de0*/  SHF.L.U32 R5, R235, 0x1, RZ ;  /* 0x00000001eb057819 */ /* 0x001fc600000006ff */
        /* <DEDUP_REMOVED lines=15> */
[----:B0-----:R-:W0:Y:S04]  /*8ee0*/  S2R R0, SR_TID.X ;  /* 0x0000000000007919 */ /* 0x001e280000002100 */
[----:B------:R-:W-:Y:S04]  /*8ef0*/  STS.U16 [R5+0x9a00], R234 ;  /* 0x009a00ea05007388 */ /* 0x000fe80000000400 */
[----:B------:R-:W-:Y:S04]  /*8f00*/  STS.U16 [R5+0x9b00], R232 ;  /* 0x009b00e805007388 */ /* 0x000fe80000000400 */
[----:B------:R-:W-:Y:S04]  /*8f10*/  STS.U16 [R5+0xaa00], R205 ;  /* 0x00aa00cd05007388 */ /* 0x000fe80000000400 */
[----:B------:R-:W-:Y:S01]  /*8f20*/  STS.U16 [R5+0xab00], R203 ;  /* 0x00ab00cb05007388 */ /* 0x000fe20000000400 */
[----:B0-----:R-:W-:-:S03]  /*8f30*/  LOP3.LUT R0, R0, 0x7f, RZ, 0xc0, !PT ;  /* 0x0000007f00007812 */ /* 0x001fc600078ec0ff */
[----:B------:R-:W-:Y:S02]  /*8f40*/  STS.U16 [R5+0xba00], R70 ;  /* 0x00ba004605007388 */ /* 0x000fe40000000400 */
[----:B------:R-:W-:Y:S02]  /*8f50*/  IMAD.SHL.U32 R2, R0, 0x2, RZ ;  /* 0x0000000200027824 */ /* 0x000fe400078e00ff */
        /* <DEDUP_REMOVED lines=14> */
[----:B------:R-:W-:-:S03]  /*9040*/  SHF.L.U32 R0, R0, 0x1, RZ ;  /* 0x0000000100007819 */ /* 0x000fc600000006ff */
        /* <DEDUP_REMOVED lines=12> */
[----:B----4-:R1:W-:Y:S04]  /*9110*/  STS.U16 [R2+0xfd00], R248 ;  /* 0x00fd00f802007388 */ /* 0x0103e80000000400 */
        /* <DEDUP_REMOVED lines=15> */
[----:B--2---:R2:W-:Y:S04]  /*9210*/  STS.U16 [R0+0xff00], R166 ;  /* 0x00ff00a600007388 */ /* 0x0045e80000000400 */
[----:B------:R-:W-:Y:S01]  /*9220*/  BAR.SYNC.DEFER_BLOCKING 0x0 ;  /* 0x0000000000007b1d */ /* 0x000fe20000010000 */
[----:B0-----:R-:W-:-:S02]  /*9230*/  LOP3.LUT R5, R3, 0x20, RZ, 0x3c, !PT ;  /* 0x0000002003057812 */ /* 0x001fc400078e3cff */
[C---:B-1----:R-:W-:Y:S02]  /*9240*/  LOP3.LUT R2, R3.reuse, 0x40, RZ, 0x3c, !PT ;  /* 0x0000004003027812 */ /* 0x042fe400078e3cff */
[----:B--2---:R-:W-:Y:S01]  /*9250*/  LOP3.LUT R0, R3, 0x60, RZ, 0x3c, !PT ;  /* 0x0000006003007812 */ /* 0x004fe200078e3cff */
[----:B------:R-:W-:Y:S04]  /*9260*/  LDSM.16.MT88.4 R184, [R3] ;  /* 0x0000000003b8783b */ /* 0x000fe80000004200 */
[----:B------:R-:W0:Y:S04]  /*9270*/  LDSM.16.M88.4 R68, [R228+0x8000] ;  /* 0x00800000e444783b */ /* 0x000e280000000200 */
[----:B------:R-:W1:Y:S04]  /*9280*/  LDSM.16.M88.4 R156, [R228+0xc000] ;  /* 0x00c00000e49c783b */ /* 0x000e680000000200 */
[----:B------:R-:W2:Y:S04]  /*9290*/  LDSM.16.MT88.4 R180, [R5] ;  /* 0x0000000005b4783b */ /* 0x000ea80000004200 */
[----:B------:R-:W3:Y:S04]  /*92a0*/  LDSM.16.MT88.4 R176, [R2] ;  /* 0x0000000002b0783b */ /* 0x000ee80000004200 */
[----:B------:R-:W4:Y:S04]  /*92b0*/  LDSM.16.MT88.4 R216, [R0] ;  /* 0x0000000000d8783b */ /* 0x000f280000004200 */
[----:B------:R-:W3:Y:S04]  /*92c0*/  LDSM.16.MT88.4 R116, [R3+0x800] ;  /* 0x000800000374783b */ /* 0x000ee80000004200 */
[----:B------:R-:W3:Y:S04]  /*92d0*/  LDSM.16.MT88.4 R60, [R5+0x800] ;  /* 0x00080000053c783b */ /* 0x000ee80000004200 */
[----:B------:R-:W4:Y:S04]  /*92e0*/  LDSM.16.MT88.4 R56, [R2+0x800] ;  /* 0x000800000238783b */ /* 0x000f280000004200 */
[----:B------:R-:W4:Y:S01]  /*92f0*/  LDSM.16.MT88.4 R164, [R0+0x800] ;  /* 0x0008000000a4783b */ /* 0x000f220000004200 */
[----:B------:R-:W-:-:S03]  /*9300*/  LOP3.LUT R6, R228, 0x40, RZ, 0x3c, !PT ;  /* 0x00000040e4067812 */ /* 0x000fc600078e3cff */
[----:B------:R-:W-:Y:S01]  /*9310*/  LDSM.16.MT88.4 R64, [R3+0x1000] ;  /* 0x001000000340783b */ /* 0x000fe20000004200 */
[C---:B0-----:R-:W-:Y:S03]  /*9320*/  HMMA.16816.F32.BF16 R152, R184.reuse, R68, RZ ;  /* 0x00000044b898723c */ /* 0x041fe600000418ff */
[----:B------:R-:W0:Y:S04]  /*9330*/  LDSM.16.M88.4 R200, [R6+0x8000] ;  /* 0x0080000006c8783b */ /* 0x000e280000000200 */
[----:B------:R-:W0:Y:S01]  /*9340*/  LDSM.16.M88.4 R208, [R6+0xc000] ;  /* 0x00c0000006d0783b */ /* 0x000e220000000200 */
[----:B-1----:R-:W-:Y:S03]  /*9350*/  HMMA.16816.F32.BF16 R184, R184, R156, RZ ;  /* 0x0000009cb8b8723c */ /* 0x002fe600000418ff */
[----:B------:R-:W1:Y:S04]  /*9360*/  LDSM.16.MT88.4 R76, [R5+0x1000] ;  /* 0x00100000054c783b */ /* 0x000e680000004200 */
[----:B------:R-:W0:Y:S01]  /*9370*/  LDSM.16.MT88.4 R72, [R2+0x1000] ;  /* 0x001000000248783b */ /* 0x000e220000004200 */
[-C--:B--2---:R-:W-:Y:S03]  /*9380*/  HMMA.16816.F32.BF16 R160, R180, R68.reuse, RZ ;  /* 0x00000044b4a0723c */ /* 0x084fe600000418ff */
[----:B------:R-:W2:Y:S04]  /*9390*/  LDSM.16.MT88.4 R212, [R0+0x1000] ;  /* 0x0010000000d4783b */ /* 0x000ea80000004200 */
[----:B------:R-:W0:Y:S01]  /*93a0*/  LDSM.16.MT88.4 R204, [R3+0x1800] ;  /* 0x0018000003cc783b */ /* 0x000e220000004200 */
[----:B---3--:R-:W-:Y:S08]  /*93b0*/  HMMA.16816.F32.BF16 R168, R176, R68, RZ ;  /* 0x00000044b0a8723c */ /* 0x008ff000000418ff */
[----:B------:R-:W-:Y:S08]  /*93c0*/  HMMA.16816.F32.BF16 R180, R180, R156, RZ ;  /* 0x0000009cb4b4723c */ /* 0x000ff000000418ff */
[----:B----4-:R-:W-:Y:S08]  /*93d0*/  HMMA.16816.F32.BF16 R148, R216, R68, RZ ;  /* 0x00000044d894723c */ /* 0x010ff000000418ff */
[----:B------:R-:W-:Y:S08]  /*93e0*/  HMMA.16816.F32.BF16 R176, R176, R156, RZ ;  /* 0x0000009cb0b0723c */ /* 0x000ff000000418ff */
[C---:B------:R-:W-:Y:S08]  /*93f0*/  HMMA.16816.F32.BF16 R152, R116.reuse, R70, R152 ;  /* 0x000000467498723c */ /* 0x040ff00000041898 */
[----:B------:R-:W-:Y:S01]  /*9400*/  HMMA.16816.F32.BF16 R116, R116, R158, R184 ;  /* 0x0000009e7474723c */ /* 0x000fe200000418b8 */
[----:B------:R-:W3:Y:S07]  /*9410*/  LDSM.16.MT88.4 R184, [R5+0x1800] ;  /* 0x0018000005b8783b */ /* 0x000eee0000004200 */
[----:B------:R-:W-:Y:S08]  /*9420*/  HMMA.16816.F32.BF16 R216, R216, R156, RZ ;  /* 0x0000009cd8d8723c */ /* 0x000ff000000418ff */
[-C--:B------:R-:W-:Y:S08]  /*9430*/  HMMA.16816.F32.BF16 R160, R60, R70.reuse, R160 ;  /* 0x000000463ca0723c */ /* 0x080ff000000418a0 */
[----:B------:R-:W-:Y:S08]  /*9440*/  HMMA.16816.F32.BF16 R168, R56, R70, R168 ;  /* 0x0000004638a8723c */ /* 0x000ff000000418a8 */
[----:B------:R-:W-:Y:S01]  /*9450*/  HMMA.16816.F32.BF16 R60, R60, R158, R180 ;  /* 0x0000009e3c3c723c */ /* 0x000fe200000418b4 */
[----:B------:R-:W4:Y:S07]  /*9460*/  LDSM.16.MT88.4 R180, [R2+0x1800] ;  /* 0x0018000002b4783b */ /* 0x000f2e0000004200 */
[----:B------:R-:W-:Y:S01]  /*9470*/  HMMA.16816.F32.BF16 R68, R164, R70, R148 ;  /* 0x00000046a444723c */ /* 0x000fe20000041894 */
[----:B------:R-:W2:Y:S07]  /*9480*/  LDSM.16.MT88.4 R148, [R0+0x1800] ;  /* 0x001800000094783b */ /* 0x000eae0000004200 */
[----:B------:R-:W-:Y:S01]  /*9490*/  HMMA.16816.F32.BF16 R56, R56, R158, R176 ;  /* 0x0000009e3838723c */ /* 0x000fe200000418b0 */
[----:B------:R-:W-:Y:S07]  /*94a0*/  LDSM.16.MT88.4 R176, [R2+0x2000] ;  /* 0x0020000002b0783b */ /* 0x000fee0000004200 */
[C---:B0-----:R-:W-:Y:S08]  /*94b0*/  HMMA.16816.F32.BF16 R152, R64.reuse, R200, R152 ;  /* 0x000000c84098723c */ /* 0x041ff00000041898 */
[----:B------:R-:W-:Y:S01]  /*94c0*/  HMMA.16816.F32.BF16 R116, R64, R208, R116 ;  /* 0x000000d04074723c */ /* 0x000fe20000041874 */
[----:B------:R-:W-:Y:S07]  /*94d0*/  LDSM.16.M88.4 R64, [R228+0x8080] ;  /* 0x00808000e440783b */ /* 0x000fee0000000200 */
[----:B------:R-:W-:Y:S01]  /*94e0*/  HMMA.16816.F32.BF16 R216, R164, R158, R216 ;  /* 0x0000009ea4d8723c */ /* 0x000fe200000418d8 */
[----:B------:R-:W0:Y:S04]  /*94f0*/  LDSM.16.MT88.4 R156, [R3+0x2000] ;  /* 0x00200000039c783b */ /* 0x000e280000004200 */
[----:B------:R-:W-:Y:S03]  /*9500*/  LDSM.16.MT88.4 R164, [R5+0x2000] ;  /* 0x0020000005a4783b */ /* 0x000fe60000004200 */
[-C--:B-1----:R-:W-:Y:S08]  /*9510*/  HMMA.16816.F32.BF16 R160, R76, R200.reuse, R160 ;  /* 0x000000c84ca0723c */ /* 0x082ff000000418a0 */
[----:B------:R-:W-:Y:S08]  /*9520*/  HMMA.16816.F32.BF16 R168, R72, R200, R168 ;  /* 0x000000c848a8723c */ /* 0x000ff000000418a8 */
[----:B------:R-:W-:Y:S01]  /*9530*/  HMMA.16816.F32.BF16 R76, R76, R208, R60 ;  /* 0x000000d04c4c723c */ /* 0x000fe2000004183c */
[----:B------:R-:W1:Y:S07]  /*9540*/  LDSM.16.M88.4 R60, [R228+0xc080] ;  /* 0x00c08000e43c783b */ /* 0x000e6e0000000200 */
[----:B--2---:R-:W-:Y:S08]  /*9550*/  HMMA.16816.F32.BF16 R68, R212, R200, R68 ;  /* 0x000000c8d444723c */ /* 0x004ff00000041844 */
[----:B------:R-:W-:Y:S01]  /*9560*/  HMMA.16816.F32.BF16 R72, R72, R208, R56 ;  /* 0x000000d04848723c */ /* 0x000fe20000041838 */
[----:B------:R-:W2:Y:S07]  /*9570*/  LDSM.16.MT88.4 R56, [R0+0x2000] ;  /* 0x002000000038783b */ /* 0x000eae0000004200 */
[C---:B------:R-:W-:Y:S08]  /*9580*/  HMMA.16816.F32.BF16 R152, R204.reuse, R202, R152 ;  /* 0x000000cacc98723c */ /* 0x040ff00000041898 */
[----:B------:R-:W-:Y:S01]  /*9590*/  HMMA.16816.F32.BF16 R204, R204, R210, R116 ;  /* 0x000000d2cccc723c */ /* 0x000fe20000041874 */
[----:B------:R-:W-:Y:S07]  /*95a0*/  LDSM.16.MT88.4 R116, [R0+0x2800] ;  /* 0x002800000074783b */ /* 0x000fee0000004200 */
[-C--:B---3--:R-:W-:Y:S08]  /*95b0*/  HMMA.16816.F32.BF16 R160, R184, R202.reuse, R160 ;  /* 0x000000cab8a0723c */ /* 0x088ff000000418a0 */
[----:B----4-:R-:W-:Y:S08]  /*95c0*/  HMMA.16816.F32.BF16 R168, R180, R202, R168 ;  /* 0x000000cab4a8723c */ /* 0x010ff000000418a8 */
[----:B------:R-:W-:Y:S01]  /*95d0*/  HMMA.16816.F32.BF16 R212, R212, R208, R216 ;  /* 0x000000d0d4d4723c */ /* 0x000fe200000418d8 */
[----:B------:R-:W-:Y:S07]  /*95e0*/  LDSM.16.MT88.4 R216, [R2+0x3000] ;  /* 0x0030000002d8783b */ /* 0x000fee0000004200 */
[----:B------:R-:W-:Y:S01]  /*95f0*/  HMMA.16816.F32.BF16 R184, R184, R210, R76 ;  /* 0x000000d2b8b8723c */ /* 0x000fe2000004184c */
[----:B------:R-:W-:Y:S07]  /*9600*/  LDSM.16.MT88.4 R76, [R2+0x2800] ;  /* 0x00280000024c783b */ /* 0x000fee0000004200 */
[----:B------:R-:W-:Y:S01]  /*9610*/  HMMA.16816.F32.BF16 R200, R148, R202, R68 ;  /* 0x000000ca94c8723c */ /* 0x000fe20000041844 */
[----:B------:R-:W3:Y:S07]  /*9620*/  LDSM.16.MT88.4 R68, [R3+0x2800] ;  /* 0x002800000344783b */ /* 0x000eee0000004200 */
[----:B------:R-:W-:Y:S01]  /*9630*/  HMMA.16816.F32.BF16 R180, R180, R210, R72 ;  /* 0x000000d2b4b4723c */ /* 0x000fe20000041848 */
[----:B------:R-:W4:Y:S07]  /*9640*/  LDSM.16.MT88.4 R72, [R5+0x2800] ;  /* 0x002800000548783b */ /* 0x000f2e0000004200 */
[C---:B0-----:R-:W-:Y:S08]  /*9650*/  HMMA.16816.F32.BF16 R152, R156.reuse, R64, R152 ;  /* 0x000000409c98723c */ /* 0x041ff00000041898 */
[----:B-1----:R-:W-:Y:S01]  /*9660*/  HMMA.16816.F32.BF16 R156, R156, R60, R204 ;  /* 0x0000003c9c9c723c */ /* 0x002fe200000418cc */
[----:B------:R-:W-:Y:S07]  /*9670*/  LDSM.16.M88.4 R204, [R6+0xc080] ;  /* 0x00c0800006cc783b */ /* 0x000fee0000000200 */
[----:B------:R-:W-:Y:S08]  /*9680*/  HMMA.16816.F32.BF16 R160, R164, R64, R160 ;  /* 0x00000040a4a0723c */ /* 0x000ff000000418a0 */
[----:B------:R-:W-:Y:S01]  /*9690*/  HMMA.16816.F32.BF16 R148, R148, R210, R212 ;  /* 0x000000d29494723c */ /* 0x000fe200000418d4 */
[----:B------:R-:W-:Y:S04]  /*96a0*/  LDSM.16.M88.4 R212, [R6+0x8080] ;  /* 0x0080800006d4783b */ /* 0x000fe80000000200 */
[----:B------:R-:W-:Y:S03]  /*96b0*/  LDSM.16.MT88.4 R208, [R0+0x3000] ;  /* 0x0030000000d0783b */ /* 0x000fe60000004200 */
[----:B------:R-:W-:Y:S01]  /*96c0*/  HMMA.16816.F32.BF16 R164, R164, R60, R184 ;  /* 0x0000003ca4a4723c */ /* 0x000fe200000418b8 */
[----:B------:R-:W0:Y:S07]  /*96d0*/  LDSM.16.MT88.4 R184, [R3+0x3000] ;  /* 0x0030000003b8783b */ /* 0x000e2e0000004200 */
[C---:B------:R-:W-:Y:S08]  /*96e0*/  HMMA.16816.F32.BF16 R168, R176.reuse, R64, R168 ;  /* 0x00000040b0a8723c */ /* 0x040ff000000418a8 */
[----:B------:R-:W-:Y:S01]  /*96f0*/  HMMA.16816.F32.BF16 R176, R176, R60, R180 ;  /* 0x0000003cb0b0723c */ /* 0x000fe200000418b4 */
[----:B------:R-:W1:Y:S07]  /*9700*/  LDSM.16.MT88.4 R180, [R5+0x3000] ;  /* 0x0030000005b4783b */ /* 0x000e6e0000004200 */
[----:B--2---:R-:W-:Y:S08]  /*9710*/  HMMA.16816.F32.BF16 R200, R56, R64, R200 ;  /* 0x0000004038c8723c */ /* 0x004ff000000418c8 */
[C---:B---3--:R-:W-:Y:S08]  /*9720*/  HMMA.16816.F32.BF16 R152, R68.reuse, R66, R152 ;  /* 0x000000424498723c */ /* 0x048ff00000041898 */
[----:B------:R-:W-:Y:S01]  /*9730*/  HMMA.16816.F32.BF16 R156, R68, R62, R156 ;  /* 0x0000003e449c723c */ /* 0x000fe2000004189c */
[----:B------:R-:W-:Y:S07]  /*9740*/  LDSM.16.MT88.4 R68, [R0+0x3800] ;  /* 0x003800000044783b */ /* 0x000fee0000004200 */
[----:B------:R-:W-:Y:S01]  /*9750*/  HMMA.16816.F32.BF16 R148, R56, R60, R148 ;  /* 0x0000003c3894723c */ /* 0x000fe20000041894 */
[----:B------:R-:W2:Y:S07]  /*9760*/  LDSM.16.MT88.4 R56, [R3+0x3800] ;  /* 0x003800000338783b */ /* 0x000eae0000004200 */
[C---:B----4-:R-:W-:Y:S08]  /*9770*/  HMMA.16816.F32.BF16 R160, R72.reuse, R66, R160 ;  /* 0x0000004248a0723c */ /* 0x050ff000000418a0 */
[----:B------:R-:W-:Y:S01]  /*9780*/  HMMA.16816.F32.BF16 R164, R72, R62, R164 ;  /* 0x0000003e48a4723c */ /* 0x000fe200000418a4 */
[----:B------:R-:W-:Y:S07]  /*9790*/  LDSM.16.MT88.4 R72, [R2+0x3800] ;  /* 0x003800000248783b */ /* 0x000fee0000004200 */
[-C--:B------:R-:W-:Y:S08]  /*97a0*/  HMMA.16816.F32.BF16 R168, R76, R66.reuse, R168 ;  /* 0x000000424ca8723c */ /* 0x080ff000000418a8 */
[----:B------:R-:W-:Y:S01]  /*97b0*/  HMMA.16816.F32.BF16 R200, R116, R66, R200 ;  /* 0x0000004274c8723c */ /* 0x000fe200000418c8 */
[----:B------:R-:W3:Y:S07]  /*97c0*/  LDSM.16.MT88.4 R64, [R5+0x3800] ;  /* 0x003800000540783b */ /* 0x000eee0000004200 */
[----:B------:R-:W-:Y:S01]  /*97d0*/  HMMA.16816.F32.BF16 R176, R76, R62, R176 ;  /* 0x0000003e4cb0723c */ /* 0x000fe200000418b0 */
[----:B------:R-:W-:Y:S07]  /*97e0*/  LDSM.16.M88.4 R76, [R228+0x8100] ;  /* 0x00810000e44c783b */ /* 0x000fee0000000200 */
[C---:B0-----:R-:W-:Y:S08]  /*97f0*/  HMMA.16816.F32.BF16 R152, R184.reuse, R212, R152 ;  /* 0x000000d4b898723c */ /* 0x041ff00000041898 */
[----:B------:R-:W-:Y:S01]  /*9800*/  HMMA.16816.F32.BF16 R156, R184, R204, R156 ;  /* 0x000000ccb89c723c */ /* 0x000fe2000004189c */
[----:B------:R-:W-:Y:S07]  /*9810*/  LDSM.16.MT88.4 R184, [R2+0x4000] ;  /* 0x0040000002b8783b */ /* 0x000fee0000004200 */
[----:B------:R-:W-:Y:S01]  /*9820*/  HMMA.16816.F32.BF16 R148, R116, R62, R148 ;  /* 0x0000003e7494723c */ /* 0x000fe20000041894 */
[----:B------:R-:W0:Y:S04]  /*9830*/  LDSM.16.MT88.4 R60, [R3+0x4000] ;  /* 0x00400000033c783b */ /* 0x000e280000004200 */
[----:B------:R-:W4:Y:S03]  /*9840*/  LDSM.16.M88.4 R116, [R228+0xc100] ;  /* 0x00c10000e474783b */ /* 0x000f260000000200 */
[C---:B-1----:R-:W-:Y:S08]  /*9850*/  HMMA.16816.F32.BF16 R160, R180.reuse, R212, R160 ;  /* 0x000000d4b4a0723c */ /* 0x042ff000000418a0 */
[----:B------:R-:W-:Y:S01]  /*9860*/  HMMA.16816.F32.BF16 R164, R180, R204, R164 ;  /* 0x000000ccb4a4723c */ /* 0x000fe200000418a4 */
[----:B------:R-:W1:Y:S07]  /*9870*/  LDSM.16.MT88.4 R180, [R5+0x4000] ;  /* 0x0040000005b4783b */ /* 0x000e6e0000004200 */
[C---:B------:R-:W-:Y:S08]  /*9880*/  HMMA.16816.F32.BF16 R168, R216.reuse, R212, R168 ;  /* 0x000000d4d8a8723c */ /* 0x040ff000000418a8 */
[----:B------:R-:W-:Y:S01]  /*9890*/  HMMA.16816.F32.BF16 R176, R216, R204, R176 ;  /* 0x000000ccd8b0723c */ /* 0x000fe200000418b0 */
[----:B------:R-:W0:Y:S07]  /*98a0*/  LDSM.16.MT88.4 R216, [R0+0x4000] ;  /* 0x0040000000d8783b */ /* 0x000e2e0000004200 */
[----:B------:R-:W-:Y:S08]  /*98b0*/  HMMA.16816.F32.BF16 R200, R208, R212, R200 ;  /* 0x000000d4d0c8723c */ /* 0x000ff000000418c8 */
[C---:B--2---:R-:W-:Y:S08]  /*98c0*/  HMMA.16816.F32.BF16 R152, R56.reuse, R214, R152 ;  /* 0x000000d63898723c */ /* 0x044ff00000041898 */
[----:B------:R-:W-:Y:S01]  /*98d0*/  HMMA.16816.F32.BF16 R156, R56, R206, R156 ;  /* 0x000000ce389c723c */ /* 0x000fe2000004189c */
[----:B------:R-:W2:Y:S07]  /*98e0*/  LDSM.16.MT88.4 R56, [R3+0x4800] ;  /* 0x004800000338783b */ /* 0x000eae0000004200 */
[----:B------:R-:W-:Y:S01]  /*98f0*/  HMMA.16816.F32.BF16 R148, R208, R204, R148 ;  /* 0x000000ccd094723c */ /* 0x000fe20000041894 */
[----:B------:R-:W-:Y:S07]  /*9900*/  LDSM.16.MT88.4 R208, [R0+0x5000] ;  /* 0x0050000000d0783b */ /* 0x000fee0000004200 */
[C---:B---3--:R-:W-:Y:S08]  /*9910*/  HMMA.16816.F32.BF16 R160, R64.reuse, R214, R160 ;  /* 0x000000d640a0723c */ /* 0x048ff000000418a0 */
[----:B------:R-:W-:Y:S01]  /*9920*/  HMMA.16816.F32.BF16 R164, R64, R206, R164 ;  /* 0x000000ce40a4723c */ /* 0x000fe200000418a4 */
[----:B------:R-:W3:Y:S07]  /*9930*/  LDSM.16.MT88.4 R64, [R5+0x4800] ;  /* 0x004800000540783b */ /* 0x000eee0000004200 */
[C---:B------:R-:W-:Y:S08]  /*9940*/  HMMA.16816.F32.BF16 R168, R72.reuse, R214, R168 ;  /* 0x000000d648a8723c */ /* 0x040ff000000418a8 */
[----:B------:R-:W-:Y:S01]  /*9950*/  HMMA.16816.F32.BF16 R176, R72, R206, R176 ;  /* 0x000000ce48b0723c */ /* 0x000fe200000418b0 */
[----:B------:R-:W-:Y:S07]  /*9960*/  LDSM.16.M88.4 R72, [R6+0x8100] ;  /* 0x008100000648783b */ /* 0x000fee0000000200 */
[----:B------:R-:W-:Y:S08]  /*9970*/  HMMA.16816.F32.BF16 R200, R68, R214, R200 ;  /* 0x000000d644c8723c */ /* 0x000ff000000418c8 */
[C---:B0-----:R-:W-:Y:S08]  /*9980*/  HMMA.16816.F32.BF16 R152, R60.reuse, R76, R152 ;  /* 0x0000004c3c98723c */ /* 0x041ff00000041898 */
[----:B----4-:R-:W-:Y:S01]  /*9990*/  HMMA.16816.F32.BF16 R156, R60, R116, R156 ;  /* 0x000000743c9c723c */ /* 0x010fe2000004189c */
[----:B------:R-:W0:Y:S07]  /*99a0*/  LDSM.16.MT88.4 R60, [R2+0x4800] ;  /* 0x00480000023c783b */ /* 0x000e2e0000004200 */
[----:B------:R-:W-:Y:S01]  /*99b0*/  HMMA.16816.F32.BF16 R148, R68, R206, R148 ;  /* 0x000000ce4494723c */ /* 0x000fe20000041894 */
[----:B------:R-:W-:Y:S04]  /*99c0*/  LDSM.16.MT88.4 R68, [R3+0x5000] ;  /* 0x005000000344783b */ /* 0x000fe80000004200 */
[----:B------:R-:W-:Y:S03]  /*99d0*/  LDSM.16.M88.4 R204, [R6+0xc100] ;  /* 0x00c1000006cc783b */ /* 0x000fe60000000200 */
[C---:B-1----:R-:W-:Y:S08]  /*99e0*/  HMMA.16816.F32.BF16 R160, R180.reuse, R76, R160 ;  /* 0x0000004cb4a0723c */ /* 0x042ff000000418a0 */
[----:B------:R-:W-:Y:S01]  /*99f0*/  HMMA.16816.F32.BF16 R164, R180, R116, R164 ;  /* 0x00000074b4a4723c */ /* 0x000fe200000418a4 */
[----:B------:R-:W1:Y:S07]  /*9a00*/  LDSM.16.MT88.4 R180, [R0+0x4800] ;  /* 0x0048000000b4783b */ /* 0x000e6e0000004200 */
[C---:B------:R-:W-:Y:S08]  /*9a10*/  HMMA.16816.F32.BF16 R168, R184.reuse, R76, R168 ;  /* 0x0000004cb8a8723c */ /* 0x040ff000000418a8 */
[----:B------:R-:W-:Y:S01]  /*9a20*/  HMMA.16816.F32.BF16 R176, R184, R116, R176 ;  /* 0x00000074b8b0723c */ /* 0x000fe200000418b0 */
[----:B------:R-:W4:Y:S07]  /*9a30*/  LDSM.16.MT88.4 R184, [R5+0x5000] ;  /* 0x0050000005b8783b */ /* 0x000f2e0000004200 */
[----:B------:R-:W-:Y:S08]  /*9a40*/  HMMA.16816.F32.BF16 R200, R216, R76, R200 ;  /* 0x0000004cd8c8723c */ /* 0x000ff000000418c8 */
[C---:B--2---:R-:W-:Y:S08]  /*9a50*/  HMMA.16816.F32.BF16 R152, R56.reuse, R78, R152 ;  /* 0x0000004e3898723c */ /* 0x044ff00000041898 */
[----:B------:R-:W-:Y:S01]  /*9a60*/  HMMA.16816.F32.BF16 R156, R56, R118, R156 ;  /* 0x00000076389c723c */ /* 0x000fe2000004189c */
[----:B------:R-:W2:Y:S07]  /*9a70*/  LDSM.16.MT88.4 R56, [R2+0x5000] ;  /* 0x005000000238783b */ /* 0x000eae0000004200 */
[C---:B---3--:R-:W-:Y:S08]  /*9a80*/  HMMA.16816.F32.BF16 R160, R64.reuse, R78, R160 ;  /* 0x0000004e40a0723c */ /* 0x048ff000000418a0 */
[----:B------:R-:W-:Y:S01]  /*9a90*/  HMMA.16816.F32.BF16 R164, R64, R118, R164 ;  /* 0x0000007640a4723c */ /* 0x000fe200000418a4 */
[----:B------:R-:W3:Y:S07]  /*9aa0*/  LDSM.16.MT88.4 R64, [R3+0x5800] ;  /* 0x005800000340783b */ /* 0x000eee0000004200 */
[----:B------:R-:W-:Y:S08]  /*9ab0*/  HMMA.16816.F32.BF16 R148, R216, R116, R148 ;  /* 0x00000074d894723c */ /* 0x000ff00000041894 */
[C---:B0-----:R-:W-:Y:S08]  /*9ac0*/  HMMA.16816.F32.BF16 R168, R60.reuse, R78, R168 ;  /* 0x0000004e3ca8723c */ /* 0x041ff000000418a8 */
[----:B------:R-:W-:Y:S01]  /*9ad0*/  HMMA.16816.F32.BF16 R176, R60, R118, R176 ;  /* 0x000000763cb0723c */ /* 0x000fe200000418b0 */
[----:B------:R-:W0:Y:S07]  /*9ae0*/  LDSM.16.MT88.4 R60, [R5+0x5800] ;  /* 0x00580000053c783b */ /* 0x000e2e0000004200 */
[----:B-1----:R-:W-:Y:S01]  /*9af0*/  HMMA.16816.F32.BF16 R200, R180, R78, R200 ;  /* 0x0000004eb4c8723c */ /* 0x002fe200000418c8 */
[----:B------:R-:W-:Y:S07]  /*9b00*/  LDSM.16.MT88.4 R76, [R0+0x5800] ;  /* 0x00580000004c783b */ /* 0x000fee0000004200 */
[C---:B------:R-:W-:Y:S08]  /*9b10*/  HMMA.16816.F32.BF16 R152, R68.reuse, R72, R152 ;  /* 0x000000484498723c */ /* 0x040ff00000041898 */
[----:B------:R-:W-:Y:S01]  /*9b20*/  HMMA.16816.F32.BF16 R156, R68, R204, R156 ;  /* 0x000000cc449c723c */ /* 0x000fe2000004189c */
[----:B------:R-:W1:Y:S07]  /*9b30*/  LDSM.16.MT88.4 R68, [R2+0x5800] ;  /* 0x005800000244783b */ /* 0x000e6e0000004200 */
[----:B------:R-:W-:Y:S01]  /*9b40*/  HMMA.16816.F32.BF16 R148, R180, R118, R148 ;  /* 0x00000076b494723c */ /* 0x000fe20000041894 */
[----:B------:R-:W-:Y:S04]  /*9b50*/  LDSM.16.MT88.4 R180, [R3+0x6000] ;  /* 0x0060000003b4783b */ /* 0x000fe80000004200 */
[----:B------:R-:W0:Y:S03]  /*9b60*/  LDSM.16.M88.4 R116, [R228+0x8180] ;  /* 0x00818000e474783b */ /* 0x000e260000000200 */
[C---:B----4-:R-:W-:Y:S08]  /*9b70*/  HMMA.16816.F32.BF16 R160, R184.reuse, R72, R160 ;  /* 0x00000048b8a0723c */ /* 0x050ff000000418a0 */
[----:B------:R-:W-:Y:S08]  /*9b80*/  HMMA.16816.F32.BF16 R164, R184, R204, R164 ;  /* 0x000000ccb8a4723c */ /* 0x000ff000000418a4 */
[C---:B--2---:R-:W-:Y:S08]  /*9b90*/  HMMA.16816.F32.BF16 R168, R56.reuse, R72, R168 ;  /* 0x0000004838a8723c */ /* 0x044ff000000418a8 */
[----:B------:R-:W-:Y:S01]  /*9ba0*/  HMMA.16816.F32.BF16 R176, R56, R204, R176 ;  /* 0x000000cc38b0723c */ /* 0x000fe200000418b0 */
[----:B------:R-:W2:Y:S07]  /*9bb0*/  LDSM.16.M88.4 R56, [R228+0xc180] ;  /* 0x00c18000e438783b */ /* 0x000eae0000000200 */
[----:B------:R-:W-:Y:S08]  /*9bc0*/  HMMA.16816.F32.BF16 R200, R208, R72, R200 ;  /* 0x00000048d0c8723c */ /* 0x000ff000000418c8 */
[C---:B---3--:R-:W-:Y:S08]  /*9bd0*/  HMMA.16816.F32.BF16 R152, R64.reuse, R74, R152 ;  /* 0x0000004a4098723c */ /* 0x048ff00000041898 */
[----:B------:R-:W-:Y:S01]  /*9be0*/  HMMA.16816.F32.BF16 R156, R64, R206, R156 ;  /* 0x000000ce409c723c */ /* 0x000fe2000004189c */
[----:B------:R-:W3:Y:S07]  /*9bf0*/  LDSM.16.MT88.4 R64, [R5+0x6000] ;  /* 0x006000000540783b */ /* 0x000eee0000004200 */
[----:B------:R-:W-:Y:S08]  /*9c00*/  HMMA.16816.F32.BF16 R148, R208, R204, R148 ;  /* 0x000000ccd094723c */ /* 0x000ff00000041894 */
[C---:B0-----:R-:W-:Y:S01]  /*9c10*/  HMMA.16816.F32.BF16 R184, R60.reuse, R74, R160 ;  /* 0x0000004a3cb8723c */ /* 0x041fe200000418a0 */
[----:B------:R-:W0:Y:S07]  /*9c20*/  LDSM.16.MT88.4 R160, [R2+0x6000] ;  /* 0x0060000002a0783b */ /* 0x000e2e0000004200 */
[----:B------:R-:W-:Y:S01]  /*9c30*/  HMMA.16816.F32.BF16 R164, R60, R206, R164 ;  /* 0x000000ce3ca4723c */ /* 0x000fe200000418a4 */
[----:B------:R-:W4:Y:S07]  /*9c40*/  LDSM.16.MT88.4 R60, [R0+0x6000] ;  /* 0x00600000003c783b */ /* 0x000f2e0000004200 */
[-C--:B-1----:R-:W-:Y:S08]  /*9c50*/  HMMA.16816.F32.BF16 R168, R68, R74.reuse, R168 ;  /* 0x0000004a44a8723c */ /* 0x082ff000000418a8 */
[----:B------:R-:W-:Y:S01]  /*9c60*/  HMMA.16816.F32.BF16 R200, R76, R74, R200 ;  /* 0x0000004a4cc8723c */ /* 0x000fe200000418c8 */
[----:B------:R-:W1:Y:S07]  /*9c70*/  LDSM.16.MT88.4 R72, [R3+0x6800] ;  /* 0x006800000348783b */ /* 0x000e6e0000004200 */
[-C--:B------:R-:W-:Y:S01]  /*9c80*/  HMMA.16816.F32.BF16 R176, R68, R206.reuse, R176 ;  /* 0x000000ce44b0723c */ /* 0x080fe200000418b0 */
[----:B------:R-:W0:Y:S07]  /*9c90*/  LDSM.16.MT88.4 R68, [R5+0x6800] ;  /* 0x006800000544783b */ /* 0x000e2e0000004200 */
[----:B------:R-:W-:Y:S01]  /*9ca0*/  HMMA.16816.F32.BF16 R148, R76, R206, R148 ;  /* 0x000000ce4c94723c */ /* 0x000fe20000041894 */
[----:B------:R-:W-:Y:S07]  /*9cb0*/  LDSM.16.M88.4 R76, [R6+0x8180] ;  /* 0x00818000064c783b */ /* 0x000fee0000000200 */
[C---:B------:R-:W-:Y:S08]  /*9cc0*/  HMMA.16816.F32.BF16 R152, R180.reuse, R116, R152 ;  /* 0x00000074b498723c */ /* 0x040ff00000041898 */
[----:B--2---:R-:W-:Y:S08]  /*9cd0*/  HMMA.16816.F32.BF16 R156, R180, R56, R156 ;  /* 0x00000038b49c723c */ /* 0x004ff0000004189c */
[C---:B---3--:R-:W-:Y:S08]  /*9ce0*/  HMMA.16816.F32.BF16 R184, R64.reuse, R116, R184 ;  /* 0x0000007440b8723c */ /* 0x048ff000000418b8 */
[----:B------:R-:W-:Y:S01]  /*9cf0*/  HMMA.16816.F32.BF16 R164, R64, R56, R164 ;  /* 0x0000003840a4723c */ /* 0x000fe200000418a4 */
[----:B------:R-:W2:Y:S07]  /*9d00*/  LDSM.16.MT88.4 R64, [R2+0x6800] ;  /* 0x006800000240783b */ /* 0x000eae0000004200 */
[C---:B0-----:R-:W-:Y:S08]  /*9d10*/  HMMA.16816.F32.BF16 R168, R160.reuse, R116, R168 ;  /* 0x00000074a0a8723c */ /* 0x041ff000000418a8 */
[----:B------:R-:W-:Y:S01]  /*9d20*/  HMMA.16816.F32.BF16 R176, R160, R56, R176 ;  /* 0x00000038a0b0723c */ /* 0x000fe200000418b0 */
[----:B------:R-:W-:Y:S07]  /*9d30*/  LDSM.16.M88.4 R160, [R6+0xc180] ;  /* 0x00c1800006a0783b */ /* 0x000fee0000000200 */
[C---:B----4-:R-:W-:Y:S08]  /*9d40*/  HMMA.16816.F32.BF16 R200, R60.reuse, R116, R200 ;  /* 0x000000743cc8723c */ /* 0x050ff000000418c8 */
[----:B------:R-:W-:Y:S01]  /*9d50*/  HMMA.16816.F32.BF16 R148, R60, R56, R148 ;  /* 0x000000383c94723c */ /* 0x000fe20000041894 */
[----:B------:R-:W0:Y:S07]  /*9d60*/  LDSM.16.MT88.4 R60, [R0+0x6800] ;  /* 0x00680000003c783b */ /* 0x000e2e0000004200 */
[C---:B-1----:R-:W-:Y:S08]  /*9d70*/  HMMA.16816.F32.BF16 R152, R72.reuse, R118, R152 ;  /* 0x000000764898723c */ /* 0x042ff00000041898 */
[----:B------:R-:W-:Y:S01]  /*9d80*/  HMMA.16816.F32.BF16 R156, R72, R58, R156 ;  /* 0x0000003a489c723c */ /* 0x000fe2000004189c */
[----:B------:R-:W1:Y:S07]  /*9d90*/  LDSM.16.MT88.4 R72, [R3+0x7000] ;  /* 0x007000000348783b */ /* 0x000e6e0000004200 */
[C---:B------:R-:W-:Y:S08]  /*9da0*/  HMMA.16816.F32.BF16 R184, R68.reuse, R118, R184 ;  /* 0x0000007644b8723c */ /* 0x040ff000000418b8 */
[----:B------:R-:W-:Y:S01]  /*9db0*/  HMMA.16816.F32.BF16 R164, R68, R58, R164 ;  /* 0x0000003a44a4723c */ /* 0x000fe200000418a4 */
[----:B------:R-:W3:Y:S07]  /*9dc0*/  LDSM.16.MT88.4 R68, [R5+0x7000] ;  /* 0x007000000544783b */ /* 0x000eee0000004200 */
[C---:B--2---:R-:W-:Y:S01]  /*9dd0*/  HMMA.16816.F32.BF16 R180, R64.reuse, R118, R168 ;  /* 0x0000007640b4723c */ /* 0x044fe200000418a8 */
[----:B------:R-:W2:Y:S07]  /*9de0*/  LDSM.16.MT88.4 R168, [R2+0x7000] ;  /* 0x0070000002a8783b */ /* 0x000eae0000004200 */
[----:B------:R-:W-:Y:S01]  /*9df0*/  HMMA.16816.F32.BF16 R176, R64, R58, R176 ;  /* 0x0000003a40b0723c */ /* 0x000fe200000418b0 */
[----:B------:R-:W4:Y:S07]  /*9e00*/  LDSM.16.MT88.4 R64, [R0+0x7000] ;  /* 0x007000000040783b */ /* 0x000f2e0000004200 */
[C---:B0-----:R-:W-:Y:S01]  /*9e10*/  HMMA.16816.F32.BF16 R200, R60.reuse, R118, R200 ;  /* 0x000000763cc8723c */ /* 0x041fe200000418c8 */
[----:B------:R-:W0:Y:S07]  /*9e20*/  LDSM.16.MT88.4 R116, [R3+0x7800] ;  /* 0x007800000374783b */ /* 0x000e2e0000004200 */
[----:B------:R-:W-:Y:S01]  /*9e30*/  HMMA.16816.F32.BF16 R148, R60, R58, R148 ;  /* 0x0000003a3c94723c */ /* 0x000fe20000041894 */
[----:B------:R-:W0:Y:S04]  /*9e40*/  LDSM.16.MT88.4 R56, [R5+0x7800] ;  /* 0x007800000538783b */ /* 0x000e280000004200 */
[----:B------:R-:W-:Y:S03]  /*9e50*/  LDSM.16.MT88.4 R60, [R0+0x7800] ;  /* 0x00780000003c783b */ /* 0x000fe60000004200 */
[C---:B-1----:R-:W-:Y:S08]  /*9e60*/  HMMA.16816.F32.BF16 R152, R72.reuse, R76, R152 ;  /* 0x0000004c4898723c */ /* 0x042ff00000041898 */
[----:B------:R-:W-:Y:S01]  /*9e70*/  HMMA.16816.F32.BF16 R156, R72, R160, R156 ;  /* 0x000000a0489c723c */ /* 0x000fe2000004189c */
[----:B------:R-:W1:Y:S07]  /*9e80*/  LDSM.16.MT88.4 R72, [R2+0x7800] ;  /* 0x007800000248783b */ /* 0x000e6e0000004200 */
[-C--:B---3--:R-:W-:Y:S08]  /*9e90*/  HMMA.16816.F32.BF16 R184, R68, R76.reuse, R184 ;  /* 0x0000004c44b8723c */ /* 0x088ff000000418b8 */
[-C--:B--2---:R-:W-:Y:S08]  /*9ea0*/  HMMA.16816.F32.BF16 R180, R168, R76.reuse, R180 ;  /* 0x0000004ca8b4723c */ /* 0x084ff000000418b4 */
[----:B----4-:R-:W-:Y:S08]  /*9eb0*/  HMMA.16816.F32.BF16 R200, R64, R76, R200 ;  /* 0x0000004c40c8723c */ /* 0x010ff000000418c8 */
[-C--:B------:R-:W-:Y:S08]  /*9ec0*/  HMMA.16816.F32.BF16 R164, R68, R160.reuse, R164 ;  /* 0x000000a044a4723c */ /* 0x080ff000000418a4 */
[-C--:B------:R-:W-:Y:S08]  /*9ed0*/  HMMA.16816.F32.BF16 R176, R168, R160.reuse, R176 ;  /* 0x000000a0a8b0723c */ /* 0x080ff000000418b0 */
[----:B------:R-:W-:Y:S01]  /*9ee0*/  HMMA.16816.F32.BF16 R148, R64, R160, R148 ;  /* 0x000000a04094723c */ /* 0x000fe20000041894 */
[----:B------:R-:W-:Y:S07]  /*9ef0*/  STL [R1+0x9c0], R228 ;  /* 0x0009c0e401007387 */ /* 0x000fee0000100800 */
[-C--:B0-----:R-:W-:Y:S01]  /*9f00*/  HMMA.16816.F32.BF16 R152, R116, R78.reuse, R152 ;  /* 0x0000004e7498723c */ /* 0x081fe20000041898 */
[----:B------:R-:W-:Y:S04]  /*9f10*/  STL [R1+0x9c4], R3 ;  /* 0x0009c40301007387 */ /* 0x000fe80000100800 */
[----:B------:R-:W2:Y:S03]  /*9f20*/  LDL.LU R204, [R1+0x14] ;  /* 0x0000140001cc7983 */ /* 0x000ea60000300800 */
[-C--:B------:R-:W-:Y:S01]  /*9f30*/  HMMA.16816.F32.BF16 R184, R56, R78.reuse, R184 ;  /* 0x0000004e38b8723c */ /* 0x080fe200000418b8 */
[----:B------:R-:W3:Y:S04]  /*9f40*/  LDL.LU R5, [R1+0x20] ;  /* 0x0000200001057983 */ /* 0x000ee80000300800 */
[----:B------:R-:W4:Y:S03]  /*9f50*/  LDL.LU R214, [R1+0x24] ;  /* 0x0000240001d67983 */ /* 0x000f260000300800 */
[----:B-1----:R-:W-:Y:S01]  /*9f60*/  HMMA.16816.F32.BF16 R180, R72, R78, R180 ;  /* 0x0000004e48b4723c */ /* 0x002fe200000418b4 */
[----:B------:R-:W0:Y:S04]  /*9f70*/  S2R R0, SR_TID.X ;  /* 0x0000000000007919 */ /* 0x000e280000002100 */
[----:B------:R-:W2:Y:S03]  /*9f80*/  LDL.LU R93, [R1+0x28] ;  /* 0x00002800015d7983 */ /* 0x000ea60000300800 */
[----:B------:R-:W-:Y:S01]  /*9f90*/  HMMA.16816.F32.BF16 R156, R116, R162, R156 ;  /* 0x000000a2749c723c */ /* 0x000fe2000004189c */
[----:B------:R-:W2:Y:S04]  /*9fa0*/  LDL.LU R94, [R1+0x2c] ;  /* 0x00002c00015e7983 */ /* 0x000ea80000300800 */
[----:B------:R-:W2:Y:S03]  /*9fb0*/  LDL.LU R95, [R1+0x30] ;  /* 0x00003000015f7983 */ /* 0x000ea60000300800 */
[----:B------:R-:W-:Y:S08]  /*9fc0*/  HMMA.16816.F32.BF16 R200, R60, R78, R200 ;  /* 0x0000004e3cc8723c */ /* 0x000ff000000418c8 */
[-C--:B------:R-:W-:Y:S08]  /*9fd0*/  HMMA.16816.F32.BF16 R164, R56, R162.reuse, R164 ;  /* 0x000000a238a4723c */ /* 0x080ff000000418a4 */
[----:B------:R-:W-:Y:S01]  /*9fe0*/  HMMA.16816.F32.BF16 R176, R72, R162, R176 ;  /* 0x000000a248b0723c */ /* 0x000fe200000418b0 */
[----:B------:R-:W-:Y:S01]  /*9ff0*/  FMUL R56, R152, c[0x0][0x188] ;  /* 0x0000620098387a20 */ /* 0x000fe20000400000 */
[----:B------:R-:W2:Y:S01]  /*a000*/  LDL.LU R206, [R1+0x18] ;  /* 0x0000180001ce7983 */ /* 0x000ea20000300800 */
[----:B------:R-:W-:-:S05]  /*a010*/  FMUL R57, R153, c[0x0][0x188] ;  /* 0x0000620099397a20 */ /* 0x000fca0000400000 */
[----:B------:R-:W-:Y:S01]  /*a020*/  HMMA.16816.F32.BF16 R148, R60, R162, R148 ;  /* 0x000000a23c94723c */ /* 0x000fe20000041894 */
[----:B------:R-:W-:Y:S02]  /*a030*/  FMUL R66, R186, c[0x0][0x188] ;  /* 0x00006200ba427a20 */ /* 0x000fe40000400000 */
[----:B------:R-:W-:Y:S02]  /*a040*/  FMUL R67, R187, c[0x0][0x188] ;  /* 0x00006200bb437a20 */ /* 0x000fe40000400000 */
[----:B------:R-:W-:Y:S02]  /*a050*/  FMUL R58, R154, c[0x0][0x188] ;  /* 0x000062009a3a7a20 */ /* 0x000fe40000400000 */
[----:B------:R-:W-:Y:S02]  /*a060*/  FMUL R59, R155, c[0x0][0x188] ;  /* 0x000062009b3b7a20 */ /* 0x000fe40000400000 */
[----:B------:R-:W-:Y:S02]  /*a070*/  FMUL R64, R184, c[0x0][0x188] ;  /* 0x00006200b8407a20 */ /* 0x000fe40000400000 */
[----:B------:R-:W-:Y:S01]  /*a080*/  FMUL R65, R185, c[0x0][0x188] ;  /* 0x00006200b9417a20 */ /* 0x000fe20000400000 */
[----:B------:R-:W-:Y:S01]  /*a090*/  FMNMX R56, R56, R57, !PT ;  /* 0x0000003938387209 */ /* 0x000fe20007800000 */
[----:B------:R-:W-:Y:S01]  /*a0a0*/  FMUL R57, R180, c[0x0][0x188] ;  /* 0x00006200b4397a20 */ /* 0x000fe20000400000 */
[----:B------:R-:W-:Y:S01]  /*a0b0*/  FMNMX R66, R66, R67, !PT ;  /* 0x0000004342427209 */ /* 0x000fe20007800000 */
[----:B------:R-:W-:Y:S01]  /*a0c0*/  FMUL R67, R181, c[0x0][0x188] ;  /* 0x00006200b5437a20 */ /* 0x000fe20000400000 */
[----:B------:R-:W-:Y:S01]  /*a0d0*/  FMNMX R58, R58, R59, !PT ;  /* 0x0000003b3a3a7209 */ /* 0x000fe20007800000 */
[----:B------:R-:W-:Y:S01]  /*a0e0*/  FMUL R63, R200, c[0x0][0x188] ;  /* 0x00006200c83f7a20 */ /* 0x000fe20000400000 */
[----:B------:R-:W-:Y:S01]  /*a0f0*/  FMNMX R65, R64, R65, !PT ;  /* 0x0000004140417209 */ /* 0x000fe20007800000 */
[----:B------:R-:W-:Y:S01]  /*a100*/  FMUL R60, R201, c[0x0][0x188] ;  /* 0x00006200c93c7a20 */ /* 0x000fe20000400000 */
[----:B------:R-:W2:Y:S01]  /*a110*/  LDL.LU R213, [R1+0x1c] ;  /* 0x00001c0001d57983 */ /* 0x000ea20000300800 */
[----:B------:R-:W-:-:S02]  /*a120*/  FMUL R62, R202, c[0x0][0x188] ;  /* 0x00006200ca3e7a20 */ /* 0x000fc40000400000 */
        /* <DEDUP_REMOVED lines=14> */
[----:B------:R-:W-:-:S02]  /*a210*/  FMNMX R67, R67, R65, !PT ;  /* 0x0000004143437209 */ /* 0x000fc40007800000 */
[----:B------:R-:W-:Y:S01]  /*a220*/  FMNMX R68, R68, R58, !PT ;  /* 0x0000003a44447209 */ /* 0x000fe20007800000 */
[----:B------:R-:W-:Y:S01]  /*a230*/  FMUL R58, R157, c[0x0][0x188] ;  /* 0x000062009d3a7a20 */ /* 0x000fe20000400000 */
[----:B------:R-:W-:Y:S01]  /*a240*/  FMNMX R66, R60, R66, !PT ;  /* 0x000000423c427209 */ /* 0x000fe20007800000 */
[----:B------:R-:W-:Y:S01]  /*a250*/  FMUL R60, R148, c[0x0][0x188] ;  /* 0x00006200943c7a20 */ /* 0x000fe20000400000 */
[----:B------:R-:W-:Y:S01]  /*a260*/  FMNMX R65, R59, R57, !PT ;  /* 0x000000393b417209 */ /* 0x000fe20007800000 */
[----:B------:R-:W-:Y:S01]  /*a270*/  FMUL R59, R150, c[0x0][0x188] ;  /* 0x00006200963b7a20 */ /* 0x000fe20000400000 */
[----:B------:R-:W-:Y:S01]  /*a280*/  FMNMX R64, R56, R64, !PT ;  /* 0x0000004038407209 */ /* 0x000fe20007800000 */
        /* <DEDUP_REMOVED lines=13> */
[----:B------:R-:W-:Y:S02]  /*a360*/  FMNMX R65, R59, R65, !PT ;  /* 0x000000413b417209 */ /* 0x000fe40007800000 */
[----:B------:R-:W-:Y:S02]  /*a370*/  FMNMX R64, R58, R64, !PT ;  /* 0x000000403a407209 */ /* 0x000fe40007800000 */
[----:B------:R-:W-:Y:S02]  /*a380*/  FMNMX R63, R57, R63, !PT ;  /* 0x0000003f393f7209 */ /* 0x000fe40007800000 */
[----:B------:R-:W-:Y:S01]  /*a390*/  FMNMX R62, R56, R62, !PT ;  /* 0x0000003e383e7209 */ /* 0x000fe20007800000 */
[----:B------:R-:W1:Y:S04]  /*a3a0*/  SHFL.BFLY PT, R58, R67, 0x2, 0x1f ;  /* 0x0c401f00433a7f89 */ /* 0x000e6800000e0000 */
[----:B------:R-:W0:Y:S04]  /*a3b0*/  SHFL.BFLY PT, R71, R70, 0x2, 0x1f ;  /* 0x0c401f0046477f89 */ /* 0x000e2800000e0000 */
[----:B------:R-:W0:Y:S04]  /*a3c0*/  SHFL.BFLY PT, R69, R68, 0x2, 0x1f ;  /* 0x0c401f0044457f89 */ /* 0x000e2800000e0000 */
[----:B------:R-:W0:Y:S04]  /*a3d0*/  SHFL.BFLY PT, R59, R66, 0x2, 0x1f ;  /* 0x0c401f00423b7f89 */ /* 0x000e2800000e0000 */
[----:B------:R-:W0:Y:S04]  /*a3e0*/  SHFL.BFLY PT, R60, R65, 0x2, 0x1f ;  /* 0x0c401f00413c7f89 */ /* 0x000e2800000e0000 */
[----:B------:R-:W0:Y:S04]  /*a3f0*/  SHFL.BFLY PT, R61, R64, 0x2, 0x1f ;  /* 0x0c401f00403d7f89 */ /* 0x000e2800000e0000 */
[----:B------:R-:W0:Y:S04]  /*a400*/  SHFL.BFLY PT, R56, R63, 0x2, 0x1f ;  /* 0x0c401f003f387f89 */ /* 0x000e2800000e0000 */
[----:B------:R-:W0:Y:S01]  /*a410*/  SHFL.BFLY PT, R57, R62, 0x2, 0x1f ;  /* 0x0c401f003e397f89 */ /* 0x000e2200000e0000 */
[----:B-1----:R-:W-:-:S02]  /*a420*/  FMNMX R58, R67, R58, !PT ;  /* 0x0000003a433a7209 */ /* 0x002fc40007800000 */
[----:B0-----:R-:W-:Y:S02]  /*a430*/  FMNMX R71, R70, R71, !PT ;  /* 0x0000004746477209 */ /* 0x001fe40007800000 */
[----:B------:R-:W-:Y:S02]  /*a440*/  FMNMX R69, R68, R69, !PT ;  /* 0x0000004544457209 */ /* 0x000fe40007800000 */
[----:B------:R-:W-:Y:S02]  /*a450*/  FMNMX R59, R66, R59, !PT ;  /* 0x0000003b423b7209 */ /* 0x000fe40007800000 */
[----:B------:R-:W-:Y:S02]  /*a460*/  FMNMX R60, R65, R60, !PT ;  /* 0x0000003c413c7209 */ /* 0x000fe40007800000 */
[----:B------:R-:W-:Y:S02]  /*a470*/  FMNMX R61, R64, R61, !PT ;  /* 0x0000003d403d7209 */ /* 0x000fe40007800000 */
[----:B------:R-:W-:-:S02]  /*a480*/  FMNMX R56, R63, R56, !PT ;  /* 0x000000383f387209 */ /* 0x000fc40007800000 */
[----:B------:R-:W-:Y:S01]  /*a490*/  FMNMX R67, R62, R57, !PT ;  /* 0x000000393e437209 */ /* 0x000fe20007800000 */
[----:B------:R-:W0:Y:S04]  /*a4a0*/  SHFL.BFLY PT, R70, R71, 0x1, 0x1f ;  /* 0x0c201f0047467f89 */ /* 0x000e2800000e0000 */
[----:B------:R-:W1:Y:S04]  /*a4b0*/  SHFL.BFLY PT, R68, R69, 0x1, 0x1f ;  /* 0x0c201f0045447f89 */ /* 0x000e6800000e0000 */
[----:B------:R-:W1:Y:S04]  /*a4c0*/  SHFL.BFLY PT, R66, R58, 0x1, 0x1f ;  /* 0x0c201f003a427f89 */ /* 0x000e6800000e0000 */
[----:B------:R-:W1:Y:S04]  /*a4d0*/  SHFL.BFLY PT, R65, R59, 0x1, 0x1f ;  /* 0x0c201f003b417f89 */ /* 0x000e6800000e0000 */
[----:B------:R-:W1:Y:S04]  /*a4e0*/  SHFL.BFLY PT, R64, R60, 0x1, 0x1f ;  /* 0x0c201f003c407f89 */ /* 0x000e6800000e0000 */
[----:B------:R-:W1:Y:S04]  /*a4f0*/  SHFL.BFLY PT, R63, R61, 0x1, 0x1f ;  /* 0x0c201f003d3f7f89 */ /* 0x000e6800000e0000 */
[----:B------:R-:W1:Y:S04]  /*a500*/  SHFL.BFLY PT, R62, R56, 0x1, 0x1f ;  /* 0x0c201f00383e7f89 */ /* 0x000e6800000e0000 */
[----:B------:R-:W1:Y:S01]  /*a510*/  SHFL.BFLY PT, R57, R67, 0x1, 0x1f ;  /* 0x0c201f0043397f89 */ /* 0x000e6200000e0000 */
[----:B0-----:R-:W-:-:S03]  /*a520*/  FMNMX R70, R71, R70, !PT ;  /* 0x0000004647467209 */ /* 0x001fc60007800000 */
[----:B------:R-:W-:Y:S01]  /*a530*/  BAR.SYNC.DEFER_BLOCKING 0x0 ;  /* 0x0000000000007b1d */ /* 0x000fe20000010000 */
[----:B-1----:R-:W-:Y:S02]  /*a540*/  FMNMX R68, R69, R68, !PT ;  /* 0x0000004445447209 */ /* 0x002fe40007800000 */
[----:B------:R-:W-:Y:S02]  /*a550*/  FMNMX R66, R58, R66, !PT ;  /* 0x000000423a427209 */ /* 0x000fe40007800000 */
[----:B------:R-:W-:Y:S02]  /*a560*/  FMNMX R65, R59, R65, !PT ;  /* 0x000000413b417209 */ /* 0x000fe40007800000 */
[----:B------:R-:W-:Y:S02]  /*a570*/  FMNMX R64, R60, R64, !PT ;  /* 0x000000403c407209 */ /* 0x000fe40007800000 */
[----:B------:R-:W-:Y:S02]  /*a580*/  FMNMX R63, R61, R63, !PT ;  /* 0x0000003f3d3f7209 */ /* 0x000fe40007800000 */
[----:B------:R-:W-:-:S02]  /*a590*/  FMNMX R62, R56, R62, !PT ;  /* 0x0000003e383e7209 */ /* 0x000fc40007800000 */
[----:B------:R-:W-:Y:S01]  /*a5a0*/  FMNMX R57, R67, R57, !PT ;  /* 0x0000003943397209 */ /* 0x000fe20007800000 */
[----:B------:R-:W-:Y:S04]  /*a5b0*/  @!P0 STS [R226+0x8000], R70 ;  /* 0x00800046e2008388 */ /* 0x000fe80000000800 */
[----:B------:R-:W-:Y:S04]  /*a5c0*/  @!P0 STS [R226+0x8080], R68 ;  /* 0x00808044e2008388 */ /* 0x000fe80000000800 */
[----:B------:R-:W-:Y:S04]  /*a5d0*/  @!P0 STS [R226+0x8100], R66 ;  /* 0x00810042e2008388 */ /* 0x000fe80000000800 */
[----:B------:R-:W-:Y:S04]  /*a5e0*/  @!P0 STS [R226+0x8180], R65 ;  /* 0x00818041e2008388 */ /* 0x000fe80000000800 */
[----:B------:R-:W-:Y:S04]  /*a5f0*/  @!P0 STS [R226+0x8200], R64 ;  /* 0x00820040e2008388 */ /* 0x000fe80000000800 */
[----:B------:R-:W-:Y:S04]  /*a600*/  @!P0 STS [R226+0x8280], R63 ;  /* 0x0082803fe2008388 */ /* 0x000fe80000000800 */
[----:B------:R-:W-:Y:S04]  /*a610*/  @!P0 STS [R226+0x8300], R62 ;  /* 0x0083003ee2008388 */ /* 0x000fe80000000800 */
[----:B------:R-:W-:Y:S01]  /*a620*/  @!P0 STS [R226+0x8380], R57 ;  /* 0x00838039e2008388 */ /* 0x000fe20000000800 */
[----:B------:R-:W-:-:S03]  /*a630*/  LOP3.LUT R88, R0, 0x7f, RZ, 0xc0, !PT ;  /* 0x0000007f00587812 */ /* 0x000fc600078ec0ff */
[----:B------:R-:W-:Y:S06]  /*a640*/  BAR.SYNC.DEFER_BLOCKING 0x0 ;  /* 0x0000000000007b1d */ /* 0x000fec0000010000 */
[----:B------:R-:W0:Y:S04]  /*a650*/  LDS R58, [R88.X4+0x8000] ;  /* 0x00800000583a7984 */ /* 0x000e280000004800 */
[----:B------:R-:W1:Y:S04]  /*a660*/  LDS R56, [R88.X4+0x8200] ;  /* 0x0082000058387984 */ /* 0x000e680000004800 */
[----:B0-----:R-:W0:Y:S04]  /*a670*/  SHFL.BFLY PT, R59, R58, 0x2, 0x1f ;  /* 0x0c401f003a3b7f89 */ /* 0x001e2800000e0000 */
[----:B-1----:R-:W1:Y:S01]  /*a680*/  SHFL.BFLY PT, R57, R56, 0x2, 0x1f ;  /* 0x0c401f0038397f89 */ /* 0x002e6200000e0000 */
[----:B0-----:R-:W-:-:S02]  /*a690*/  FMNMX R59, R58, R59, !PT ;  /* 0x0000003b3a3b7209 */ /* 0x001fc40007800000 */
[----:B-1----:R-:W-:-:S03]  /*a6a0*/  FMNMX R57, R56, R57, !PT ;  /* 0x0000003938397209 */ /* 0x002fc60007800000 */
[----:B------:R-:W0:Y:S04]  /*a6b0*/  SHFL.BFLY PT, R58, R59, 0x1, 0x1f ;  /* 0x0c201f003b3a7f89 */ /* 0x000e2800000e0000 */
[----:B------:R-:W1:Y:S01]  /*a6c0*/  SHFL.BFLY PT, R56, R57, 0x1, 0x1f ;  /* 0x0c201f0039387f89 */ /* 0x000e6200000e0000 */
[----:B0-----:R-:W-:Y:S02]  /*a6d0*/  FMNMX R58, R59, R58, !PT ;  /* 0x0000003a3b3a7209 */ /* 0x001fe40007800000 */
[----:B-1----:R-:W-:-:S03]  /*a6e0*/  FMNMX R56, R57, R56, !PT ;  /* 0x0000003839387209 */ /* 0x002fc60007800000 */
[----:B------:R-:W-:Y:S04]  /*a6f0*/  @!P0 STS [R88.X4+0x8000], R58 ;  /* 0x0080003a58008388 */ /* 0x000fe80000004800 */
[----:B------:R-:W-:Y:S01]  /*a700*/  @!P0 STS [R88.X4+0x8200], R56 ;  /* 0x0082003858008388 */ /* 0x000fe20000004800 */
[----:B------:R-:W-:-:S03]  /*a710*/  LOP3.LUT R212, R0, 0x1c, RZ, 0xc0, !PT ;  /* 0x0000001c00d47812 */ /* 0x000fc600078ec0ff */
[----:B------:R-:W-:Y:S06]  /*a720*/  BAR.SYNC.DEFER_BLOCKING 0x0 ;  /* 0x0000000000007b1d */ /* 0x000fec0000010000 */
[----:B------:R-:W2:Y:S04]  /*a730*/  LDS R237, [R212.X4+0x8000] ;  /* 0x00800000d4ed7984 */ /* 0x000ea80000004800 */
[----:B------:R-:W3:Y:S04]  /*a740*/  LDS R233, [R212.X4+0x8180] ;  /* 0x00818000d4e97984 */ /* 0x000ee80000004800 */
[----:B------:R-:W4:Y:S04]  /*a750*/  LDS R232, [R212.X4+0x8200] ;  /* 0x00820000d4e87984 */ /* 0x000f280000004800 */
[----:B------:R-:W-:Y:S04]  /*a760*/  LDS R234, [R212.X4+0x8100] ;  /* 0x00810000d4ea7984 */ /* 0x000fe80000004800 */
[----:B------:R-:W-:Y:S04]  /*a770*/  LDS R236, [R212.X4+0x8080] ;  /* 0x00808000d4ec7984 */ /* 0x000fe80000004800 */
[----:B------:R-:W-:Y:S04]  /*a780*/  LDS R231, [R212.X4+0x8280] ;  /* 0x00828000d4e77984 */ /* 0x000fe80000004800 */
[----:B------:R-:W-:Y:S04]  /*a790*/  LDS R230, [R212.X4+0x8300] ;  /* 0x00830000d4e67984 */ /* 0x000fe80000004800 */
[----:B------:R-:W-:Y:S01]  /*a7a0*/  LDS R229, [R212.X4+0x8380] ;  /* 0x00838000d4e57984 */ /* 0x000fe20000004800 */
[----:B--2---:R-:W-:-:S05]  /*a7b0*/  FMNMX R237, R237, R204, !PT ;  /* 0x000000cceded7209 */ /* 0x004fca0007800000 */
[--C-:B------:R-:W-:Y:S02]  /*a7c0*/  FFMA R117, R152, c[0x0][0x188], -R237.reuse ;  /* 0x0000620098757a23 */ /* 0x100fe400000008ed */
[--C-:B------:R-:W-:Y:S02]  /*a7d0*/  FFMA R153, R153, c[0x0][0x188], -R237.reuse ;  /* 0x0000620099997a23 */ /* 0x100fe400000008ed */
[----:B------:R-:W-:Y:S02]  /*a7e0*/  FMUL R117, R117, 1.4426950216293334961 ;  /* 0x3fb8aa3b75757820 */ /* 0x000fe40000400000 */
[--C-:B------:R-:W-:Y:S02]  /*a7f0*/  FFMA R116, R156, c[0x0][0x188], -R237.reuse ;  /* 0x000062009c747a23 */ /* 0x100fe400000008ed */
[----:B------:R-:W-:Y:S02]  /*a800*/  FMUL R153, R153, 1.4426950216293334961 ;  /* 0x3fb8aa3b99997820 */ /* 0x000fe40000400000 */
[----:B------:R-:W-:Y:S01]  /*a810*/  FMUL R116, R116, 1.4426950216293334961 ;  /* 0x3fb8aa3b74747820 */ /* 0x000fe20000400000 */
[----:B------:R-:W-:Y:S01]  /*a820*/  MUFU.EX2 R117, R117 ;  /* 0x0000007500757308 */ /* 0x000fe20000000800 */
[----:B------:R-:W-:-:S07]  /*a830*/  FFMA R157, R157, c[0x0][0x188], -R237 ;  /* 0x000062009d9d7a23 */ /* 0x000fce00000008ed */
[----:B------:R-:W0:Y:S01]  /*a840*/  MUFU.EX2 R244, R153 ;  /* 0x0000009900f47308 */ /* 0x000e220000000800 */
[----:B------:R-:W-:-:S07]  /*a850*/  FMUL R157, R157, 1.4426950216293334961 ;  /* 0x3fb8aa3b9d9d7820 */ /* 0x000fce0000400000 */
[----:B------:R-:W1:Y:S08]  /*a860*/  MUFU.EX2 R116, R116 ;  /* 0x0000007400747308 */ /* 0x000e700000000800 */
[----:B------:R-:W2:Y:S01]  /*a870*/  MUFU.EX2 R241, R157 ;  /* 0x0000009d00f17308 */ /* 0x000ea20000000800 */
[----:B---3--:R-:W-:Y:S01]  /*a880*/  FMNMX R233, R233, R5, !PT ;  /* 0x00000005e9e97209 */ /* 0x008fe20007800000 */
[----:B0-----:R-:W-:Y:S01]  /*a890*/  FADD R73, R117, R244 ;  /* 0x000000f475497221 */ /* 0x001fe20000000000 */
[----:B----4-:R-:W-:-:S03]  /*a8a0*/  FMNMX R232, R232, R214, !PT ;  /* 0x000000d6e8e87209 */ /* 0x010fc60007800000 */
[----:B------:R-:W-:Y:S02]  /*a8b0*/  FFMA R186, R186, c[0x0][0x188], -R233 ;  /* 0x00006200baba7a23 */ /* 0x000fe400000008e9 */
[----:B-1----:R-:W-:Y:S02]  /*a8c0*/  FADD R73, R116, R73 ;  /* 0x0000004974497221 */ /* 0x002fe40000000000 */
[--C-:B------:R-:W-:Y:S02]  /*a8d0*/  FFMA R187, R187, c[0x0][0x188], -R233.reuse ;  /* 0x00006200bbbb7a23 */ /* 0x100fe400000008e9 */
[--C-:B------:R-:W-:Y:S02]  /*a8e0*/  FFMA R56, R166, c[0x0][0x188], -R233.reuse ;  /* 0x00006200a6387a23 */ /* 0x100fe400000008e9 */
[----:B------:R-:W-:Y:S02]  /*a8f0*/  FFMA R167, R167, c[0x0][0x188], -R233 ;  /* 0x00006200a7a77a23 */ /* 0x000fe400000008e9 */
[----:B--2---:R-:W-:-:S02]  /*a900*/  FADD R73, R241, R73 ;  /* 0x00000049f1497221 */ /* 0x004fc40000000000 */
[----:B------:R-:W-:Y:S02]  /*a910*/  FMUL R186, R186, 1.4426950216293334961 ;  /* 0x3fb8aa3bbaba7820 */ /* 0x000fe40000400000 */
[----:B------:R-:W-:Y:S02]  /*a920*/  FFMA R181, R181, c[0x0][0x188], -R232 ;  /* 0x00006200b5b57a23 */ /* 0x000fe400000008e8 */
[----:B------:R-:W-:Y:S02]  /*a930*/  FMUL R187, R187, 1.4426950216293334961 ;  /* 0x3fb8aa3bbbbb7820 */ /* 0x000fe40000400000 */
[----:B------:R-:W-:Y:S01]  /*a940*/  FMUL R56, R56, 1.4426950216293334961 ;  /* 0x3fb8aa3b38387820 */ /* 0x000fe20000400000 */
[----:B------:R-:W0:Y:S01]  /*a950*/  MUFU.EX2 R47, R186 ;  /* 0x000000ba002f7308 */ /* 0x000e220000000800 */
[----:B------:R-:W-:Y:S01]  /*a960*/  FMUL R167, R167, 1.4426950216293334961 ;  /* 0x3fb8aa3ba7a77820 */ /* 0x000fe20000400000 */
[----:B------:R-:W1:Y:S01]  /*a970*/  SHFL.BFLY PT, R74, R73, 0x2, 0x1f ;  /* 0x0c401f00494a7f89 */ /* 0x000e6200000e0000 */
[----:B------:R-:W-:-:S05]  /*a980*/  FMUL R181, R181, 1.4426950216293334961 ;  /* 0x3fb8aa3bb5b57820 */ /* 0x000fca0000400000 */
[----:B------:R-:W2:Y:S08]  /*a990*/  MUFU.EX2 R48, R187 ;  /* 0x000000bb00307308 */ /* 0x000eb00000000800 */
[----:B------:R-:W3:Y:S08]  /*a9a0*/  MUFU.EX2 R45, R56 ;  /* 0x00000038002d7308 */ /* 0x000ef00000000800 */
[----:B------:R-:W4:Y:S08]  /*a9b0*/  MUFU.EX2 R44, R167 ;  /* 0x000000a7002c7308 */ /* 0x000f300000000800 */
[----:B------:R-:W1:Y:S01]  /*a9c0*/  MUFU.EX2 R46, R181 ;  /* 0x000000b5002e7308 */ /* 0x000e620000000800 */
[----:B0-----:R-:W-:Y:S04]  /*a9d0*/  STL [R1+0x10], R47 ;  /* 0x0000102f01007387 */ /* 0x001fe80000100800 */
[----:B--2---:R0:W-:Y:S01]  /*a9e0*/  STL [R1+0xc], R48 ;  /* 0x00000c3001007387 */ /* 0x0041e20000100800 */
[----:B------:R-:W-:-:S03]  /*a9f0*/  FFMA R180, R180, c[0x0][0x188], -R232 ;  /* 0x00006200b4b47a23 */ /* 0x000fc600000008e8 */
[----:B---3--:R-:W-:Y:S04]  /*aa00*/  STL [R1+0x8], R45 ;  /* 0x0000082d01007387 */ /* 0x008fe80000100800 */
[----:B----4-:R-:W-:Y:S04]  /*aa10*/  STL [R1+0x4], R44 ;  /* 0x0000042c01007387 */ /* 0x010fe80000100800 */
[----:B-1----:R1:W-:Y:S01]  /*aa20*/  STL [R1], R46 ;  /* 0x0000002e01007387 */ /* 0x0023e20000100800 */
[----:B------:R-:W-:-:S03]  /*aa30*/  FADD R74, R73, R74 ;  /* 0x0000004a494a7221 */ /* 0x000fc60000000000 */
[----:B------:R-:W2:Y:S01]  /*aa40*/  LDL.64 R84, [R1+0x458] ;  /* 0x0004580001547983 */ /* 0x000ea20000100a00 */
[----:B------:R-:W-:-:S03]  /*aa50*/  FMUL R180, R180, 1.4426950216293334961 ;  /* 0x3fb8aa3bb4b47820 */ /* 0x000fc60000400000 */
[----:B------:R-:W3:Y:S01]  /*aa60*/  LDL.64 R80, [R1+0x450] ;  /* 0x0004500001507983 */ /* 0x000ee20000100a00 */
[----:B------:R-:W-:Y:S01]  /*aa70*/  FADD R68, R47, R48 ;  /* 0x000000302f447221 */ /* 0x000fe20000000000 */
[----:B------:R-:W4:Y:S02]  /*aa80*/  MUFU.EX2 R3, R180 ;  /* 0x000000b400037308 */ /* 0x000f240000000800 */
[----:B------:R-:W2:Y:S04]  /*aa90*/  LDL.64 R76, [R1+0x430] ;  /* 0x00043000014c7983 */ /* 0x000ea80000100a00 */
[----:B0-----:R-:W2:Y:S04]  /*aaa0*/  LDL.64 R48, [R1+0x440] ;  /* 0x0004400001307983 */ /* 0x001ea80000100a00 */
[----:B------:R-:W0:Y:S04]  /*aab0*/  SHFL.BFLY PT, R73, R74, 0x1, 0x1f ;  /* 0x0c201f004a497f89 */ /* 0x000e2800000e0000 */
[----:B------:R-:W2:Y:S01]  /*aac0*/  LDL.64 R78, [R1+0x448] ;  /* 0x00044800014e7983 */ /* 0x000ea20000100a00 */
[----:B----4-:R-:W-:-:S03]  /*aad0*/  FADD R65, R3, R46 ;  /* 0x0000002e03417221 */ /* 0x010fc60000000000 */
[----:B-1----:R-:W4:Y:S04]  /*aae0*/  LDL.64 R46, [R1+0x438] ;  /* 0x00043800012e7983 */ /* 0x002f280000100a00 */
[----:B------:R-:W2:Y:S01]  /*aaf0*/  LDL.64 R50, [R1+0x420] ;  /* 0x0004200001327983 */ /* 0x000ea20000100a00 */
[----:B------:R-:W-:Y:S02]  /*ab00*/  FMNMX R234, R234, R213, !PT ;  /* 0x000000d5eaea7209 */ /* 0x000fe40007800000 */
[----:B------:R-:W-:Y:S02]  /*ab10*/  FMNMX R236, R236, R206, !PT ;  /* 0x000000ceecec7209 */ /* 0x000fe40007800000 */
[----:B------:R-:W-:Y:S02]  /*ab20*/  FMNMX R231, R231, R93, !PT ;  /* 0x0000005de7e77209 */ /* 0x000fe40007800000 */
[----:B------:R-:W-:-:S02]  /*ab30*/  FMNMX R230, R230, R94, !PT ;  /* 0x0000005ee6e67209 */ /* 0x000fc40007800000 */
[----:B------:R-:W-:Y:S01]  /*ab40*/  FMNMX R229, R229, R95, !PT ;  /* 0x0000005fe5e57209 */ /* 0x000fe20007800000 */
[----:B------:R-:W-:Y:S01]  /*ab50*/  FFMA R176, R176, c[0x0][0x188], -R232 ;  /* 0x00006200b0b07a23 */ /* 0x000fe200000008e8 */
[----:B------:R-:W2:Y:S01]  /*ab60*/  LDL.64 R86, [R1+0x428] ;  /* 0x0004280001567983 */ /* 0x000ea20000100a00 */
[----:B0-----:R-:W-:-:S03]  /*ab70*/  FADD R73, R74, R73 ;  /* 0x000000494a497221 */ /* 0x001fc60000000000 */
[----:B------:R-:W2:Y:S01]  /*ab80*/  LDL.64 R74, [R1+0x3f8] ;  /* 0x0003f800014a7983 */ /* 0x000ea20000100a00 */
[----:B------:R-:W-:Y:S02]  /*ab90*/  FFMA R184, R184, c[0x0][0x188], -R234 ;  /* 0x00006200b8b87a23 */ /* 0x000fe400000008ea */
[----:B------:R-:W-:Y:S01]  /*aba0*/  FFMA R154, R154, c[0x0][0x188], -R236 ;  /* 0x000062009a9a7a23 */ /* 0x000fe200000008ec */
[----:B------:R-:W-:Y:S01]  /*abb0*/  BAR.SYNC.DEFER_BLOCKING 0x0 ;  /* 0x0000000000007b1d */ /* 0x000fe20000010000 */
[----:B------:R-:W-:Y:S02]  /*abc0*/  FFMA R185, R185, c[0x0][0x188], -R234 ;  /* 0x00006200b9b97a23 */ /* 0x000fe400000008ea */
[----:B------:R-:W-:Y:S02]  /*abd0*/  FFMA R155, R155, c[0x0][0x188], -R236 ;  /* 0x000062009b9b7a23 */ /* 0x000fe400000008ec */
[--C-:B------:R-:W-:Y:S01]  /*abe0*/  FFMA R182, R182, c[0x0][0x188], -R231.reuse ;  /* 0x00006200b6b67a23 */ /* 0x100fe200000008e7 */
[----:B------:R-:W2:Y:S01]  /*abf0*/  LDL.64 R82, [R1+0x418] ;  /* 0x0004180001527983 */ /* 0x000ea20000100a00 */
[----:B------:R-:W-:-:S02]  /*ac00*/  FFMA R183, R183, c[0x0][0x188], -R231 ;  /* 0x00006200b7b77a23 */ /* 0x000fc400000008e7 */
[--C-:B------:R-:W-:Y:S01]  /*ac10*/  FFMA R200, R200, c[0x0][0x188], -R230.reuse ;  /* 0x00006200c8c87a23 */ /* 0x100fe200000008e6 */
[----:B------:R-:W2:Y:S01]  /*ac20*/  LDL.64 R114, [R1+0x3e0] ;  /* 0x0003e00001727983 */ /* 0x000ea20000100a00 */
[----:B------:R-:W-:Y:S02]  /*ac30*/  FFMA R201, R201, c[0x0][0x188], -R230 ;  /* 0x00006200c9c97a23 */ /* 0x000fe400000008e6 */
[--C-:B------:R-:W-:Y:S01]  /*ac40*/  FFMA R202, R202, c[0x0][0x188], -R229.reuse ;  /* 0x00006200caca7a23 */ /* 0x100fe200000008e5 */
[----:B------:R-:W2:Y:S01]  /*ac50*/  LDL.64 R112, [R1+0x3c0] ;  /* 0x0003c00001707983 */ /* 0x000ea20000100a00 */
[----:B------:R-:W-:Y:S02]  /*ac60*/  FFMA R203, R203, c[0x0][0x188], -R229 ;  /* 0x00006200cbcb7a23 */ /* 0x000fe400000008e5 */
[----:B------:R-:W-:Y:S01]  /*ac70*/  FMUL R67, R184, 1.4426950216293334961 ;  /* 0x3fb8aa3bb8437820 */ /* 0x000fe20000400000 */
[----:B------:R-:W2:Y:S01]  /*ac80*/  LDL.64 R90, [R1+0x390] ;  /* 0x00039000015a7983 */ /* 0x000ea20000100a00 */
[----:B------:R-:W-:-:S02]  /*ac90*/  FFMA R119, R164, c[0x0][0x188], -R234 ;  /* 0x00006200a4777a23 */ /* 0x000fc400000008ea */
[----:B------:R-:W-:Y:S01]  /*aca0*/  FMUL R66, R154, 1.4426950216293334961 ;  /* 0x3fb8aa3b9a427820 */ /* 0x000fe20000400000 */
[----:B------:R-:W2:Y:S01]  /*acb0*/  LDL.64 R126, [R1+0x358] ;  /* 0x00035800017e7983 */ /* 0x000ea20000100a00 */
[----:B------:R-:W-:Y:S02]  /*acc0*/  FFMA R72, R158, c[0x0][0x188], -R236 ;  /* 0x000062009e487a23 */ /* 0x000fe400000008ec */
[----:B------:R-:W-:Y:S01]  /*acd0*/  FMUL R185, R185, 1.4426950216293334961 ;  /* 0x3fb8aa3bb9b97820 */ /* 0x000fe20000400000 */
[----:B------:R-:W2:Y:S01]  /*ace0*/  LDL.64 R142, [R1+0x360] ;  /* 0x00036000018e7983 */ /* 0x000ea20000100a00 */
[----:B------:R-:W-:Y:S02]  /*acf0*/  FMUL R155, R155, 1.4426950216293334961 ;  /* 0x3fb8aa3b9b9b7820 */ /* 0x000fe40000400000 */
[----:B------:R-:W-:Y:S01]  /*ad00*/  FMUL R182, R182, 1.4426950216293334961 ;  /* 0x3fb8aa3bb6b67820 */ /* 0x000fe20000400000 */
[----:B------:R-:W2:Y:S01]  /*ad10*/  LDL.64 R124, [R1+0x338] ;  /* 0x00033800017c7983 */ /* 0x000ea20000100a00 */
[----:B------:R-:W-:-:S02]  /*ad20*/  FMUL R183, R183, 1.4426950216293334961 ;  /* 0x3fb8aa3bb7b77820 */ /* 0x000fc40000400000 */
[----:B------:R-:W-:Y:S01]  /*ad30*/  FFMA R178, R178, c[0x0][0x188], -R231 ;  /* 0x00006200b2b27a23 */ /* 0x000fe200000008e7 */
[----:B------:R-:W2:Y:S01]  /*ad40*/  LDL.64 R152, [R1+0x318] ;  /* 0x0003180001987983 */ /* 0x000ea20000100a00 */
[----:B------:R-:W-:Y:S02]  /*ad50*/  FMUL R200, R200, 1.4426950216293334961 ;  /* 0x3fb8aa3bc8c87820 */ /* 0x000fe40000400000 */
[----:B------:R-:W-:Y:S01]  /*ad60*/  FMUL R201, R201, 1.4426950216293334961 ;  /* 0x3fb8aa3bc9c97820 */ /* 0x000fe20000400000 */
[----:B------:R-:W2:Y:S01]  /*ad70*/  LDL.64 R144, [R1+0x310] ;  /* 0x0003100001907983 */ /* 0x000ea20000100a00 */
[----:B------:R-:W-:Y:S02]  /*ad80*/  FFMA R148, R148, c[0x0][0x188], -R230 ;  /* 0x0000620094947a23 */ /* 0x000fe400000008e6 */
[----:B------:R-:W-:Y:S01]  /*ad90*/  FMUL R202, R202, 1.4426950216293334961 ;  /* 0x3fb8aa3bcaca7820 */ /* 0x000fe20000400000 */
[----:B------:R-:W2:Y:S01]  /*ada0*/  LDL.64 R160, [R1+0x2a8] ;  /* 0x0002a80001a07983 */ /* 0x000ea20000100a00 */
[----:B------:R-:W-:-:S02]  /*adb0*/  FMUL R203, R203, 1.4426950216293334961 ;  /* 0x3fb8aa3bcbcb7820 */ /* 0x000fc40000400000 */
[----:B------:R-:W-:Y:S01]  /*adc0*/  FFMA R150, R150, c[0x0][0x188], -R229 ;  /* 0x0000620096967a23 */ /* 0x000fe200000008e5 */
[----:B------:R-:W2:Y:S01]  /*add0*/  LDL.64 R156, [R1+0x270] ;  /* 0x00027000019c7983 */ /* 0x000ea20000100a00 */
[----:B------:R-:W-:Y:S02]  /*ade0*/  FMUL R119, R119, 1.4426950216293334961 ;  /* 0x3fb8aa3b77777820 */ /* 0x000fe40000400000 */
[----:B------:R-:W-:Y:S01]  /*adf0*/  FFMA R165, R165, c[0x0][0x188], -R234 ;  /* 0x00006200a5a57a23 */ /* 0x000fe200000008ea */
[----:B------:R-:W-:Y:S01]  /*ae00*/  MUFU.EX2 R67, R67 ;  /* 0x0000004300437308 */ /* 0x000fe20000000800 */
[----:B------:R-:W-:Y:S01]  /*ae10*/  FMUL R72, R72, 1.4426950216293334961 ;  /* 0x3fb8aa3b48487820 */ /* 0x000fe20000400000 */
[----:B------:R-:W2:Y:S01]  /*ae20*/  LDL.64 R162, [R1+0x2b0] ;  /* 0x0002b00001a27983 */ /* 0x000ea20000100a00 */
[----:B------:R-:W-:Y:S02]  /*ae30*/  FFMA R159, R159, c[0x0][0x188], -R236 ;  /* 0x000062009f9f7a23 */ /* 0x000fe400000008ec */
[----:B------:R-:W-:Y:S01]  /*ae40*/  FMUL R176, R176, 1.4426950216293334961 ;  /* 0x3fb8aa3bb0b07820 */ /* 0x000fe20000400000 */
[----:B------:R-:W2:Y:S01]  /*ae50*/  LDL.64 R168, [R1+0x90] ;  /* 0x0000900001a87983 */ /* 0x000ea20000100a00 */
[----:B------:R-:W-:Y:S01]  /*ae60*/  FFMA R177, R177, c[0x0][0x188], -R232 ;  /* 0x00006200b1b17a23 */ /* 0x000fe200000008e8 */
[----:B------:R-:W0:Y:S01]  /*ae70*/  MUFU.EX2 R242, R185 ;  /* 0x000000b900f27308 */ /* 0x000e220000000800 */
[----:B------:R-:W-:Y:S01]  /*ae80*/  FFMA R179, R179, c[0x0][0x188], -R231 ;  /* 0x00006200b3b37a23 */ /* 0x000fe200000008e7 */
[----:B------:R-:W2:Y:S01]  /*ae90*/  LDL.64 R166, [R1+0xa8] ;  /* 0x0000a80001a67983 */ /* 0x000ea20000100a00 */
[----:B------:R-:W-:-:S02]  /*aea0*/  FMUL R178, R178, 1.4426950216293334961 ;  /* 0x3fb8aa3bb2b27820 */ /* 0x000fc40000400000 */
[----:B------:R-:W-:Y:S01]  /*aeb0*/  FMUL R148, R148, 1.4426950216293334961 ;  /* 0x3fb8aa3b94947820 */ /* 0x000fe20000400000 */
[----:B------:R-:W2:Y:S01]  /*aec0*/  LDL.64 R170, [R1+0xa0] ;  /* 0x0000a00001aa7983 */ /* 0x000ea20000100a00 */
[----:B------:R-:W-:Y:S01]  /*aed0*/  FFMA R149, R149, c[0x0][0x188], -R230 ;  /* 0x0000620095957a23 */ /* 0x000fe200000008e6 */
[----:B------:R-:W-:Y:S01]  /*aee0*/  MUFU.EX2 R66, R66 ;  /* 0x0000004200427308 */ /* 0x000fe20000000800 */
[----:B------:R-:W-:Y:S01]  /*aef0*/  FMUL R150, R150, 1.4426950216293334961 ;  /* 0x3fb8aa3b96967820 */ /* 0x000fe20000400000 */
[----:B------:R-:W2:Y:S01]  /*af00*/  LDL.64 R220, [R1+0x68] ;  /* 0x0000680001dc7983 */ /* 0x000ea20000100a00 */
[----:B------:R-:W-:Y:S02]  /*af10*/  FFMA R151, R151, c[0x0][0x188], -R229 ;  /* 0x0000620097977a23 */ /* 0x000fe400000008e5 */
[----:B------:R-:W-:-:S03]  /*af20*/  FMUL R118, R165, 1.4426950216293334961 ;  /* 0x3fb8aa3ba5767820 */ /* 0x000fc60000400000 */
[----:B------:R1:W0:Y:S01]  /*af30*/  MUFU.EX2 R243, R155 ;  /* 0x0000009b00f37308 */ /* 0x0002220000000800 */
[----:B------:R-:W-:Y:S02]  /*af40*/  FMUL R159, R159, 1.4426950216293334961 ;  /* 0x3fb8aa3b9f9f7820 */ /* 0x000fe40000400000 */
[----:B------:R-:W-:Y:S01]  /*af50*/  FADD R68, R45, R68 ;  /* 0x000000442d447221 */ /* 0x000fe20000000000 */
[----:B------:R-:W-:Y:S04]  /*af60*/  @!P0 STS [R226+0x8000], R73 ;  /* 0x00800049e2008388 */ /* 0x000fe80000000800 */
[----:B------:R-:W-:Y:S01]  /*af70*/  MUFU.EX2 R7, R182 ;  /* 0x000000b600077308 */ /* 0x000fe20000000800 */
[----:B------:R-:W-:Y:S01]  /*af80*/  FMUL R177, R177, 1.4426950216293334961 ;  /* 0x3fb8aa3bb1b17820 */ /* 0x000fe20000400000 */
[----:B-1----:R-:W3:Y:S01]  /*af90*/  LDL.64 R154, [R1+0x298] ;  /* 0x00029800019a7983 */ /* 0x002ee20000100a00 */
[----:B------:R-:W-:-:S05]  /*afa0*/  FMUL R179, R179, 1.4426950216293334961 ;  /* 0x3fb8aa3bb3b37820 */ /* 0x000fca0000400000 */
[----:B------:R-:W1:Y:S01]  /*afb0*/  MUFU.EX2 R6, R183 ;  /* 0x000000b700067308 */ /* 0x000e620000000800 */
[----:B------:R-:W-:Y:S01]  /*afc0*/  FMUL R149, R149, 1.4426950216293334961 ;  /* 0x3fb8aa3b95957820 */ /* 0x000fe20000400000 */
[----:B------:R-:W3:Y:S01]  /*afd0*/  LDL.64 R164, [R1+0xb8] ;  /* 0x0000b80001a47983 */ /* 0x000ee20000100a00 */
[----:B------:R-:W-:-:S05]  /*afe0*/  FMUL R151, R151, 1.4426950216293334961 ;  /* 0x3fb8aa3b97977820 */ /* 0x000fca0000400000 */
[----:B------:R-:W-:Y:S08]  /*aff0*/  MUFU.EX2 R227, R200 ;  /* 0x000000c800e37308 */ /* 0x000ff00000000800 */
[----:B------:R-:W0:Y:S08]  /*b000*/  MUFU.EX2 R235, R201 ;  /* 0x000000c900eb7308 */ /* 0x000e300000000800 */
[----:B------:R-:W-:Y:S08]  /*b010*/  MUFU.EX2 R131, R202 ;  /* 0x000000ca00837308 */ /* 0x000ff00000000800 */
[----:B------:R-:W0:Y:S08]  /*b020*/  MUFU.EX2 R130, R203 ;  /* 0x000000cb00827308 */ /* 0x000e300000000800 */
[----:B------:R-:W0:Y:S08]  /*b030*/  MUFU.EX2 R119, R119 ;  /* 0x0000007700777308 */ /* 0x000e300000000800 */
[----:B------:R-:W0:Y:S08]  /*b040*/  MUFU.EX2 R72, R72 ;  /* 0x0000004800487308 */ /* 0x000e300000000800 */
[----:B------:R-:W0:Y:S08]  /*b050*/  MUFU.EX2 R2, R176 ;  /* 0x000000b000027308 */ /* 0x000e300000000800 */
[----:B------:R-:W0:Y:S08]  /*b060*/  MUFU.EX2 R0, R178 ;  /* 0x000000b200007308 */ /* 0x000e300000000800 */
[----:B------:R-:W0:Y:S08]  /*b070*/  MUFU.EX2 R129, R148 ;  /* 0x0000009400817308 */ /* 0x000e300000000800 */
[----:B------:R-:W1:Y:S08]  /*b080*/  MUFU.EX2 R225, R150 ;  /* 0x0000009600e17308 */ /* 0x000e700000000800 */
[----:B------:R-:W1:Y:S01]  /*b090*/  MUFU.EX2 R118, R118 ;  /* 0x0000007600767308 */ /* 0x000e620000000800 */
[----:B0-----:R-:W-:-:S07]  /*b0a0*/  FADD R69, R67, R242 ;  /* 0x000000f243457221 */ /* 0x001fce0000000000 */
[----:B------:R-:W0:Y:S08]  /*b0b0*/  MUFU.EX2 R240, R159 ;  /* 0x0000009f00f07308 */ /* 0x000e300000000800 */
[----:B------:R-:W0:Y:S08]  /*b0c0*/  MUFU.EX2 R228, R177 ;  /* 0x000000b100e47308 */ /* 0x000e300000000800 */
[----:B------:R-:W0:Y:S08]  /*b0d0*/  MUFU.EX2 R224, R179 ;  /* 0x000000b300e07308 */ /* 0x000e300000000800 */
[----:B------:R0:W1:Y:S08]  /*b0e0*/  MUFU.EX2 R128, R149 ;  /* 0x0000009500807308 */ /* 0x0000700000000800 */
[----:B------:R1:W1:Y:S01]  /*b0f0*/  MUFU.EX2 R132, R151 ;  /* 0x0000009700847308 */ /* 0x0002620000000800 */
[----:B------:R-:W-:Y:S01]  /*b100*/  FADD R70, R66, R243 ;  /* 0x000000f342467221 */ /* 0x000fe20000000000 */
[----:B0-----:R-:W4:Y:S01]  /*b110*/  LDL.64 R148, [R1+0x2e8] ;  /* 0x0002e80001947983 */ /* 0x001f220000100a00 */
[----:B-1----:R-:W-:-:S02]  /*b120*/  FADD R64, R7, R6 ;  /* 0x0000000607407221 */ /* 0x002fc40000000000 */
[----:B------:R-:W-:Y:S01]  /*b130*/  FADD R63, R227, R235 ;  /* 0x000000ebe33f7221 */ /* 0x000fe20000000000 */
[----:B------:R-:W4:Y:S01]  /*b140*/  LDL.64 R158, [R1+0x288] ;  /* 0x00028800019e7983 */ /* 0x000f220000100a00 */
[----:B------:R-:W-:Y:S02]  /*b150*/  FADD R62, R131, R130 ;  /* 0x00000082833e7221 */ /* 0x000fe40000000000 */
[----:B------:R-:W-:Y:S01]  /*b160*/  FADD R69, R119, R69 ;  /* 0x0000004577457221 */ /* 0x000fe20000000000 */
[----:B------:R-:W4:Y:S01]  /*b170*/  LDL.64 R150, [R1+0x2f0] ;  /* 0x0002f00001967983 */ /* 0x000f220000100a00 */
[----:B------:R-:W-:Y:S02]  /*b180*/  FADD R70, R72, R70 ;  /* 0x0000004648467221 */ /* 0x000fe40000000000 */
[----:B------:R-:W-:Y:S01]  /*b190*/  FADD R65, R2, R65 ;  /* 0x0000004102417221 */ /* 0x000fe20000000000 */
[----:B------:R-:W4:Y:S01]  /*b1a0*/  LDL.64 R176, [R1+0xc0] ;  /* 0x0000c00001b07983 */ /* 0x000f220000100a00 */
[----:B------:R-:W-:-:S02]  /*b1b0*/  FADD R64, R0, R64 ;  /* 0x0000004000407221 */ /* 0x000fc40000000000 */
[----:B------:R-:W-:Y:S02]  /*b1c0*/  FADD R63, R129, R63 ;  /* 0x0000003f813f7221 */ /* 0x000fe40000000000 */
[----:B------:R-:W-:Y:S02]  /*b1d0*/  FADD R62, R225, R62 ;  /* 0x0000003ee13e7221 */ /* 0x000fe40000000000 */
[----:B------:R-:W-:Y:S02]  /*b1e0*/  FADD R69, R118, R69 ;  /* 0x0000004576457221 */ /* 0x000fe40000000000 */
[----:B------:R-:W-:Y:S02]  /*b1f0*/  FADD R70, R240, R70 ;  /* 0x00000046f0467221 */ /* 0x000fe40000000000 */
[----:B------:R-:W-:Y:S02]  /*b200*/  FADD R68, R44, R68 ;  /* 0x000000442c447221 */ /* 0x000fe40000000000 */
[----:B------:R-:W-:-:S02]  /*b210*/  FADD R65, R228, R65 ;  /* 0x00000041e4417221 */ /* 0x000fc40000000000 */
[----:B------:R-:W-:Y:S02]  /*b220*/  FADD R64, R224, R64 ;  /* 0x00000040e0407221 */ /* 0x000fe40000000000 */
[----:B------:R-:W-:Y:S02]  /*b230*/  FADD R63, R128, R63 ;  /* 0x0000003f803f7221 */ /* 0x000fe40000000000 */
[----:B------:R-:W-:Y:S01]  /*b240*/  FADD R62, R132, R62 ;  /* 0x0000003e843e7221 */ /* 0x000fe20000000000 */
[----:B------:R-:W0:Y:S04]  /*b250*/  SHFL.BFLY PT, R58, R69, 0x2, 0x1f ;  /* 0x0c401f00453a7f89 */ /* 0x000e2800000e0000 */
[----:B------:R-:W1:Y:S04]  /*b260*/  SHFL.BFLY PT, R71, R70, 0x2, 0x1f ;  /* 0x0c401f0046477f89 */ /* 0x000e6800000e0000 */
[----:B------:R-:W1:Y:S04]  /*b270*/  SHFL.BFLY PT, R59, R68, 0x2, 0x1f ;  /* 0x0c401f00443b7f89 */ /* 0x000e6800000e0000 */
[----:B------:R-:W1:Y:S04]  /*b280*/  SHFL.BFLY PT, R60, R65, 0x2, 0x1f ;  /* 0x0c401f00413c7f89 */ /* 0x000e6800000e0000 */
[----:B------:R-:W1:Y:S04]  /*b290*/  SHFL.BFLY PT, R61, R64, 0x2, 0x1f ;  /* 0x0c401f00403d7f89 */ /* 0x000e6800000e0000 */
[----:B------:R-:W1:Y:S04]  /*b2a0*/  SHFL.BFLY PT, R56, R63, 0x2, 0x1f ;  /* 0x0c401f003f387f89 */ /* 0x000e6800000e0000 */
[----:B------:R-:W1:Y:S01]  /*b2b0*/  SHFL.BFLY PT, R57, R62, 0x2, 0x1f ;  /* 0x0c401f003e397f89 */ /* 0x000e6200000e0000 */
[----:B0-----:R-:W-:-:S02]  /*b2c0*/  FADD R58, R69, R58 ;  /* 0x0000003a453a7221 */ /* 0x001fc40000000000 */
[----:B-1----:R-:W-:Y:S01]  /*b2d0*/  FADD R71, R70, R71 ;  /* 0x0000004746477221 */ /* 0x002fe20000000000 */
[----:B------:R-:W4:Y:S01]  /*b2e0*/  LDL.64 R44, [R1+0x410] ;  /* 0x00041000012c7983 */ /* 0x000f220000100a00 */
[----:B------:R-:W-:Y:S02]  /*b2f0*/  FADD R59, R68, R59 ;  /* 0x0000003b443b7221 */ /* 0x000fe40000000000 */
[----:B------:R-:W-:Y:S02]  /*b300*/  FADD R60, R65, R60 ;  /* 0x0000003c413c7221 */ /* 0x000fe40000000000 */
        /* <DEDUP_REMOVED lines=11> */
[----:B-1----:R-:W-:Y:S02]  /*b3c0*/  FADD R68, R58, R68 ;  /* 0x000000443a447221 */ /* 0x002fe40000000000 */
[----:B------:R-:W-:Y:S02]  /*b3d0*/  FADD R65, R59, R65 ;  /* 0x000000413b417221 */ /* 0x000fe40000000000 */
[----:B------:R-:W-:Y:S02]  /*b3e0*/  FADD R64, R60, R64 ;  /* 0x000000403c407221 */ /* 0x000fe40000000000 */
[----:B------:R-:W-:Y:S02]  /*b3f0*/  FADD R63, R61, R63 ;  /* 0x0000003f3d3f7221 */ /* 0x000fe40000000000 */
[----:B------:R-:W-:Y:S02]  /*b400*/  FADD R62, R56, R62 ;  /* 0x0000003e383e7221 */ /* 0x000fe40000000000 */
[----:B------:R-:W-:Y:S01]  /*b410*/  FADD R57, R69, R57 ;  /* 0x0000003945397221 */ /* 0x000fe20000000000 */
[----:B------:R-:W-:Y:S04]  /*b420*/  @!P0 STS [R226+0x8080], R70 ;  /* 0x00808046e2008388 */ /* 0x000fe80000000800 */
[----:B------:R-:W-:Y:S04]  /*b430*/  @!P0 STS [R226+0x8100], R68 ;  /* 0x00810044e2008388 */ /* 0x000fe80000000800 */
[----:B------:R-:W-:Y:S04]  /*b440*/  @!P0 STS [R226+0x8180], R65 ;  /* 0x00818041e2008388 */ /* 0x000fe80000000800 */
[----:B------:R0:W-:Y:S04]  /*b450*/  @!P0 STS [R226+0x8200], R64 ;  /* 0x00820040e2008388 */ /* 0x0001e80000000800 */
[----:B------:R-:W-:Y:S04]  /*b460*/  @!P0 STS [R226+0x8280], R63 ;  /* 0x0082803fe2008388 */ /* 0x000fe80000000800 */
[----:B------:R-:W-:Y:S04]  /*b470*/  @!P0 STS [R226+0x8300], R62 ;  /* 0x0083003ee2008388 */ /* 0x000fe80000000800 */
[----:B------:R-:W-:Y:S04]  /*b480*/  @!P0 STS [R226+0x8380], R57 ;  /* 0x00838039e2008388 */ /* 0x000fe80000000800 */
[----:B------:R-:W-:Y:S01]  /*b490*/  BAR.SYNC.DEFER_BLOCKING 0x0 ;  /* 0x0000000000007b1d */ /* 0x000fe20000010000 */
[----:B--2---:R-:W-:-:S04]  /*b4a0*/  IMAD.WIDE R60, R4, 0x2, R78 ;  /* 0x00000002043c7825 */ /* 0x004fc800078e024e */
[----:B0-----:R-:W-:Y:S01]  /*b4b0*/  IMAD.WIDE R64, R4, 0x2, R84 ;  /* 0x0000000204407825 */ /* 0x001fe200078e0254 */
[----:B------:R-:W2:Y:S04]  /*b4c0*/  LDL.64 R78, [R1+0x3d8] ;  /* 0x0003d800014e7983 */ /* 0x000ea80000100a00 */
[----:B------:R-:W2:Y:S04]  /*b4d0*/  LDL.64 R68, [R1+0x3b0] ;  /* 0x0003b00001447983 */ /* 0x000ea80000100a00 */
[----:B------:R-:W2:Y:S04]  /*b4e0*/  LDL.64 R70, [R1+0x3a8] ;  /* 0x0003a80001467983 */ /* 0x000ea80000100a00 */
[----:B------:R-:W0:Y:S04]  /*b4f0*/  LDS R58, [R88.X4+0x8000] ;  /* 0x00800000583a7984 */ /* 0x000e280000004800 */
[----:B------:R-:W1:Y:S04]  /*b500*/  LDS R56, [R88.X4+0x8200] ;  /* 0x0082000058387984 */ /* 0x000e680000004800 */
[----:B0-----:R-:W0:Y:S04]  /*b510*/  SHFL.BFLY PT, R59, R58, 0x2, 0x1f ;  /* 0x0c401f003a3b7f89 */ /* 0x001e2800000e0000 */
[----:B-1----:R-:W1:Y:S01]  /*b520*/  SHFL.BFLY PT, R57, R56, 0x2, 0x1f ;  /* 0x0c401f0038397f89 */ /* 0x002e6200000e0000 */
[----:B0-----:R-:W-:-:S02]  /*b530*/  FADD R59, R58, R59 ;  /* 0x0000003b3a3b7221 */ /* 0x001fc40000000000 */
[----:B-1----:R-:W-:-:S03]  /*b540*/  FADD R57, R56, R57 ;  /* 0x0000003938397221 */ /* 0x002fc60000000000 */
[----:B------:R-:W0:Y:S04]  /*b550*/  SHFL.BFLY PT, R58, R59, 0x1, 0x1f ;  /* 0x0c201f003b3a7f89 */ /* 0x000e2800000e0000 */
[----:B------:R-:W1:Y:S01]  /*b560*/  SHFL.BFLY PT, R56, R57, 0x1, 0x1f ;  /* 0x0c201f0039387f89 */ /* 0x000e6200000e0000 */
[----:B0-----:R-:W-:Y:S02]  /*b570*/  FADD R58, R59, R58 ;  /* 0x0000003a3b3a7221 */ /* 0x001fe40000000000 */
[----:B-1----:R-:W-:-:S03]  /*b580*/  FADD R56, R57, R56 ;  /* 0x0000003839387221 */ /* 0x002fc60000000000 */
[----:B------:R0:W-:Y:S04]  /*b590*/  @!P0 STS [R88.X4+0x8000], R58 ;  /* 0x0080003a58008388 */ /* 0x0001e80000004800 */
[----:B------:R1:W-:Y:S04]  /*b5a0*/  @!P0 STS [R88.X4+0x8200], R56 ;  /* 0x0082003858008388 */ /* 0x0003e80000004800 */
[----:B------:R-:W-:Y:S01]  /*b5b0*/  BAR.SYNC.DEFER_BLOCKING 0x0 ;  /* 0x0000000000007b1d */ /* 0x000fe20000010000 */
[----:B---3--:R-:W-:-:S05]  /*b5c0*/  IMAD.WIDE R62, R4, 0x2, R80 ;  /* 0x00000002043e7825 */ /* 0x008fca00078e0250 */
[----:B------:R-:W3:Y:S01]  /*b5d0*/  LDL.64 R80, [R1+0x400] ;  /* 0x0004000001507983 */ /* 0x000ee20000100a00 */
[----:B0-----:R-:W-:-:S03]  /*b5e0*/  IMAD.WIDE R58, R4, 0x2, R48 ;  /* 0x00000002043a7825 */ /* 0x001fc600078e0230 */
[----:B------:R-:W2:Y:S04]  /*b5f0*/  LDL.64 R48, [R1+0x3f0] ;  /* 0x0003f00001307983 */ /* 0x000ea80000100a00 */
[----:B-1----:R-:W2:Y:S04]  /*b600*/  LDL.64 R88, [R1+0x408] ;  /* 0x0004080001587983 */ /* 0x002ea80000100a00 */
[----:B------:R0:W2:Y:S01]  /*b610*/  LDG.E.U16 R133, [R64.64] ;  /* 0x0000000440857981 */ /* 0x0000a2000c1e1500 */
[----:B----4-:R-:W-:-:S03]  /*b620*/  IMAD.WIDE R56, R4, 0x2, R46 ;  /* 0x0000000204387825 */ /* 0x010fc600078e022e */
[----:B------:R-:W4:Y:S04]  /*b630*/  LDL.64 R46, [R1+0x3e8] ;  /* 0x0003e800012e7983 */ /* 0x000f280000100a00 */
[----:B------:R1:W4:Y:S01]  /*b640*/  LDG.E.U16 R85, [R60.64] ;  /* 0x000000043c557981 */ /* 0x000322000c1e1500 */
[----:B0-----:R-:W-:-:S03]  /*b650*/  IMAD.WIDE R64, R4, 0x2, R76 ;  /* 0x0000000204407825 */ /* 0x001fc600078e024c */
[----:B------:R-:W4:Y:S04]  /*b660*/  LDL.64 R76, [R1+0x3d0] ;  /* 0x0003d000014c7983 */ /* 0x000f280000100a00 */
[----:B------:R0:W4:Y:S01]  /*b670*/  LDG.E.U16 R147, [R62.64] ;  /* 0x000000043e937981 */ /* 0x000122000c1e1500 */
[----:B-1----:R-:W-:-:S03]  /*b680*/  IMAD.WIDE R60, R4, 0x2, R50 ;  /* 0x00000002043c7825 */ /* 0x002fc600078e0232 */
[----:B------:R-:W4:Y:S04]  /*b690*/  LDL.64 R50, [R1+0x3c8] ;  /* 0x0003c80001327983 */ /* 0x000f280000100a00 */
[----:B------:R1:W4:Y:S04]  /*b6a0*/  LDG.E.U16 R196, [R60.64] ;  /* 0x000000043cc47981 */ /* 0x000328000c1e1500 */
[----:B------:R0:W4:Y:S04]  /*b6b0*/  LDG.E.U16 R195, [R58.64] ;  /* 0x000000043ac37981 */ /* 0x000128000c1e1500 */
[----:B------:R0:W4:Y:S01]  /*b6c0*/  LDG.E.U16 R134, [R56.64] ;  /* 0x0000000438867981 */ /* 0x000122000c1e1500 */
[----:B-1----:R-:W-:-:S03]  /*b6d0*/  IMAD.WIDE R60, R4, 0x2, R74 ;  /* 0x00000002043c7825 */ /* 0x002fc600078e024a */
[----:B------:R-:W4:Y:S01]  /*b6e0*/  LDL.64 R74, [R1+0x3a0] ;  /* 0x0003a000014a7983 */ /* 0x000f220000100a00 */
[----:B0-----:R-:W-:-:S03]  /*b6f0*/  IMAD.WIDE R62, R4, 0x2, R86 ;  /* 0x00000002043e7825 */ /* 0x001fc600078e0256 */
[----:B------:R4:W4:Y:S01]  /*b700*/  LDG.E.U16 R136, [R60.64] ;  /* 0x000000043c887981 */ /* 0x000922000c1e1500 */
[----:B------:R-:W-:-:S03]  /*b710*/  IMAD.WIDE R58, R4, 0x2, R82 ;  /* 0x00000002043a7825 */ /* 0x000fc600078e0252 */
[----:B------:R-:W4:Y:S04]  /*b720*/  LDL.64 R82, [R1+0x3b8] ;  /* 0x0003b80001527983 */ /* 0x000f280000100a00 */
[----:B------:R3:W4:Y:S01]  /*b730*/  LDG.E.U16 R86, [R62.64] ;  /* 0x000000043e567981 */ /* 0x000722000c1e1500 */
[----:B------:R-:W-:-:S03]  /*b740*/  IMAD.WIDE R56, R4, 0x2, R44 ;  /* 0x0000000204387825 */ /* 0x000fc600078e022c */
[----:B------:R2:W4:Y:S04]  /*b750*/  LDG.E.U16 R135, [R58.64] ;  /* 0x000000043a877981 */ /* 0x000528000c1e1500 */
[----:B------:R0:W4:Y:S04]  /*b760*/  LDG.E.U16 R44, [R64.64] ;  /* 0x00000004402c7981 */ /* 0x000128000c1e1500 */
[----:B------:R1:W4:Y:S01]  /*b770*/  LDG.E.U16 R45, [R56.64] ;  /* 0x00000004382d7981 */ /* 0x000322000c1e1500 */
[----:B---3--:R-:W-:-:S04]  /*b780*/  IMAD.WIDE R62, R4, 0x2, R80 ;  /* 0x00000002043e7825 */ /* 0x008fc800078e0250 */
[C---:B--2---:R-:W-:Y:S01]  /*b790*/  IMAD.WIDE R58, R4.reuse, 0x2, R48 ;  /* 0x00000002043a7825 */ /* 0x044fe200078e0230 */
[----:B------:R2:W3:Y:S03]  /*b7a0*/  LDG.E.U16 R197, [R62.64] ;  /* 0x000000043ec57981 */ /* 0x0004e6000c1e1500 */
[C---:B0-----:R-:W-:Y:S01]  /*b7b0*/  IMAD.WIDE R64, R4.reuse, 0x2, R88 ;  /* 0x0000000204407825 */ /* 0x041fe200078e0258 */
[----:B------:R-:W3:Y:S04]  /*b7c0*/  LDL.64 R48, [R1+0x398] ;  /* 0x0003980001307983 */ /* 0x000ee80000100a00 */
[----:B------:R-:W3:Y:S01]  /*b7d0*/  LDL.64 R88, [R1+0x388] ;  /* 0x0003880001587983 */ /* 0x000ee20000100a00 */
[----:B--2---:R-:W-:-:S03]  /*b7e0*/  IMAD.WIDE R62, R4, 0x2, R78 ;  /* 0x00000002043e7825 */ /* 0x004fc600078e024e */
[----:B------:R-:W2:Y:S04]  /*b7f0*/  LDL.64 R78, [R1+0x380] ;  /* 0x00038000014e7983 */ /* 0x000ea80000100a00 */
[----:B------:R0:W2:Y:S01]  /*b800*/  LDG.E.U16 R137, [R62.64] ;  /* 0x000000043e897981 */ /* 0x0000a2000c1e1500 */
[----:B----4-:R-:W-:-:S03]  /*b810*/  IMAD.WIDE R60, R4, 0x2, R76 ;  /* 0x00000002043c7825 */ /* 0x010fc600078e024c */
[----:B------:R4:W2:Y:S04]  /*b820*/  LDG.E.U16 R87, [R64.64] ;  /* 0x0000000440577981 */ /* 0x0008a8000c1e1500 */
[----:B------:R-:W2:Y:S01]  /*b830*/  LDL.64 R76, [R1+0x378] ;  /* 0x00037800014c7983 */ /* 0x000ea20000100a00 */
[----:B0-----:R-:W-:-:S03]  /*b840*/  IMAD.WIDE R62, R4, 0x2, R68 ;  /* 0x00000002043e7825 */ /* 0x001fc600078e0244 */
[----:B------:R-:W2:Y:S01]  /*b850*/  LDL.64 R68, [R1+0x368] ;  /* 0x0003680001447983 */ /* 0x000ea20000100a00 */
[----:B-1----:R-:W-:-:S03]  /*b860*/  IMAD.WIDE R56, R4, 0x2, R46 ;  /* 0x0000000204387825 */ /* 0x002fc600078e022e */
[----:B------:R0:W2:Y:S04]  /*b870*/  LDG.E.U16 R46, [R58.64] ;  /* 0x000000043a2e7981 */ /* 0x0000a8000c1e1500 */
[----:B------:R1:W2:Y:S01]  /*b880*/  LDG.E.U16 R47, [R60.64] ;  /* 0x000000043c2f7981 */ /* 0x0002a2000c1e1500 */
[----:B----4-:R-:W-:-:S03]  /*b890*/  IMAD.WIDE R64, R4, 0x2, R114 ;  /* 0x0000000204407825 */ /* 0x010fc600078e0272 */
[----:B------:R4:W2:Y:S01]  /*b8a0*/  LDG.E.U16 R80, [R56.64] ;  /* 0x0000000438507981 */ /* 0x0008a2000c1e1500 */
[----:B0-----:R-:W-:-:S03]  /*b8b0*/  IMAD.WIDE R58, R4, 0x2, R50 ;  /* 0x00000002043a7825 */ /* 0x001fc600078e0232 */
[----:B------:R-:W2:Y:S01]  /*b8c0*/  LDL.64 R50, [R1+0x370] ;  /* 0x0003700001327983 */ /* 0x000ea20000100a00 */
[----:B-1----:R-:W-:-:S03]  /*b8d0*/  IMAD.WIDE R60, R4, 0x2, R70 ;  /* 0x00000002043c7825 */ /* 0x002fc600078e0246 */
[----:B------:R-:W2:Y:S04]  /*b8e0*/  LDL.64 R70, [R1+0x350] ;  /* 0x0003500001467983 */ /* 0x000ea80000100a00 */
[----:B------:R0:W2:Y:S04]  /*b8f0*/  LDG.E.U16 R81, [R58.64] ;  /* 0x000000043a517981 */ /* 0x0000a8000c1e1500 */
[----:B------:R1:W2:Y:S04]  /*b900*/  LDG.E.U16 R198, [R64.64] ;  /* 0x0000000440c67981 */ /* 0x0002a8000c1e1500 */
[----:B------:R-:W2:Y:S01]  /*b910*/  LDL.64 R114, [R1+0x348] ;  /* 0x0003480001727983 */ /* 0x000ea20000100a00 */
[----:B0-----:R-:W-:-:S03]  /*b920*/  IMAD.WIDE R58, R4, 0x2, R74 ;  /* 0x00000002043a7825 */ /* 0x001fc600078e024a */
[----:B------:R-:W2:Y:S01]  /*b930*/  LDL.64 R74, [R1+0x340] ;  /* 0x00034000014a7983 */ /* 0x000ea20000100a00 */
[----:B-1----:R-:W-:-:S03]  /*b940*/  IMAD.WIDE R64, R4, 0x2, R82 ;  /* 0x0000000204407825 */ /* 0x002fc600078e0252 */
[----:B------:R2:W2:Y:S01]  /*b950*/  LDG.E.U16 R82, [R60.64] ;  /* 0x000000043c527981 */ /* 0x0004a2000c1e1500 */
[----:B----4-:R-:W-:-:S03]  /*b960*/  IMAD.WIDE R56, R4, 0x2, R112 ;  /* 0x0000000204387825 */ /* 0x010fc600078e0270 */
[----:B------:R0:W4:Y:S04]  /*b970*/  LDG.E.U16 R138, [R64.64] ;  /* 0x00000004408a7981 */ /* 0x000128000c1e1500 */
[----:B------:R1:W4:Y:S04]  /*b980*/  LDG.E.U16 R112, [R58.64] ;  /* 0x000000043a707981 */ /* 0x000328000c1e1500 */
[----:B------:R3:W4:Y:S01]  /*b990*/  LDG.E.U16 R199, [R56.64] ;  /* 0x0000000438c77981 */ /* 0x000722000c1e1500 */
[----:B0-----:R-:W-:-:S03]  /*b9a0*/  IMAD.WIDE R64, R4, 0x2, R90 ;  /* 0x0000000204407825 */ /* 0x001fc600078e025a */
[----:B------:R-:W4:Y:S01]  /*b9b0*/  LDL.64 R90, [R1+0x330] ;  /* 0x00033000015a7983 */ /* 0x000f220000100a00 */
[----:B---3--:R-:W-:-:S03]  /*b9c0*/  IMAD.WIDE R56, R4, 0x2, R48 ;  /* 0x0000000204387825 */ /* 0x008fc600078e0230 */
[----:B------:R0:W3:Y:S04]  /*b9d0*/  LDG.E.U16 R48, [R62.64] ;  /* 0x000000043e307981 */ /* 0x0000e8000c1e1500 */
[----:B------:R1:W3:Y:S01]  /*b9e0*/  LDG.E.U16 R49, [R64.64] ;  /* 0x0000000440317981 */ /* 0x0002e2000c1e1500 */
[----:B--2---:R-:W-:-:S03]  /*b9f0*/  IMAD.WIDE R60, R4, 0x2, R78 ;  /* 0x00000002043c7825 */ /* 0x004fc600078e024e */
[----:B------:R-:W2:Y:S01]  /*ba00*/  LDL.64 R78, [R1+0x308] ;  /* 0x00030800014e7983 */ /* 0x000ea20000100a00 */
[----:B0-----:R-:W-:-:S03]  /*ba10*/  IMAD.WIDE R62, R4, 0x2, R88 ;  /* 0x00000002043e7825 */ /* 0x001fc600078e0258 */
[----:B------:R-:W3:Y:S04]  /*ba20*/  LDL.64 R88, [R1+0x328] ;  /* 0x0003280001587983 */ /* 0x000ee80000100a00 */
[----:B------:R0:W3:Y:S04]  /*ba30*/  LDG.E.U16 R139, [R56.64] ;  /* 0x00000004388b7981 */ /* 0x0000e8000c1e1500 */
[----:B------:R0:W3:Y:S01]  /*ba40*/  LDG.E.U16 R113, [R60.64] ;  /* 0x000000043c717981 */ /* 0x0000e2000c1e1500 */
[----:B-1----:R-:W-:-:S03]  /*ba50*/  IMAD.WIDE R58, R4, 0x2, R76 ;  /* 0x00000002043a7825 */ /* 0x002fc600078e024c */
[----:B------:R1:W3:Y:S04]  /*ba60*/  LDG.E.U16 R83, [R62.64] ;  /* 0x000000043e537981 */ /* 0x0002e8000c1e1500 */
[----:B------:R-:W3:Y:S01]  /*ba70*/  LDL.64 R76, [R1+0x320] ;  /* 0x00032000014c7983 */ /* 0x000ee20000100a00 */
[----:B------:R-:W-:-:S03]  /*ba80*/  IMAD.WIDE R64, R4, 0x2, R68 ;  /* 0x0000000204407825 */ /* 0x000fc600078e0244 */
[----:B------:R-:W3:Y:S04]  /*ba90*/  LDL.64 R68, [R1+0x300] ;  /* 0x0003000001447983 */ /* 0x000ee80000100a00 */
[----:B------:R0:W3:Y:S04]  /*baa0*/  LDG.E.U16 R140, [R58.64] ;  /* 0x000000043a8c7981 */ /* 0x0000e8000c1e1500 */
[----:B------:R1:W3:Y:S01]  /*bab0*/  LDG.E.U16 R188, [R64.64] ;  /* 0x0000000440bc7981 */ /* 0x0002e2000c1e1500 */
[----:B0-----:R-:W-:-:S03]  /*bac0*/  IMAD.WIDE R58, R4, 0x2, R70 ;  /* 0x00000002043a7825 */ /* 0x001fc600078e0246 */
[----:B------:R-:W3:Y:S01]  /*bad0*/  LDL.64 R70, [R1+0x2f8] ;  /* 0x0002f80001467983 */ /* 0x000ee20000100a00 */
[----:B-1----:R-:W-:-:S03]  /*bae0*/  IMAD.WIDE R64, R4, 0x2, R74 ;  /* 0x0000000204407825 */ /* 0x002fc600078e024a */
[----:B------:R-:W3:Y:S01]  /*baf0*/  LDL.64 R74, [R1+0x2e0] ;  /* 0x0002e000014a7983 */ /* 0x000ee20000100a00 */
[----:B------:R-:W-:-:S03]  /*bb00*/  IMAD.WIDE R56, R4, 0x2, R50 ;  /* 0x0000000204387825 */ /* 0x000fc600078e0232 */
[----:B------:R3:W3:Y:S01]  /*bb10*/  LDG.E.U16 R51, [R58.64] ;  /* 0x000000043a337981 */ /* 0x0006e2000c1e1500 */
[----:B------:R-:W-:-:S03]  /*bb20*/  IMAD.WIDE R60, R4, 0x2, R126 ;  /* 0x00000002043c7825 */ /* 0x000fc600078e027e */
[----:B------:R0:W3:Y:S01]  /*bb30*/  LDG.E.U16 R50, [R56.64] ;  /* 0x0000000438327981 */ /* 0x0000e2000c1e1500 */
[----:B------:R-:W-:-:S03]  /*bb40*/  IMAD.WIDE R62, R4, 0x2, R142 ;  /* 0x00000002043e7825 */ /* 0x000fc600078e028e */
[----:B------:R4:W3:Y:S04]  /*bb50*/  LDG.E.U16 R141, [R60.64] ;  /* 0x000000043c8d7981 */ /* 0x0008e8000c1e1500 */
[----:B------:R-:W3:Y:S01]  /*bb60*/  LDL.64 R126, [R1+0x2d0] ;  /* 0x0002d000017e7983 */ /* 0x000ee20000100a00 */
[----:B0-----:R-:W-:-:S03]  /*bb70*/  IMAD.WIDE R56, R4, 0x2, R114 ;  /* 0x0000000204387825 */ /* 0x001fc600078e0272 */
[----:B------:R0:W3:Y:S01]  /*bb80*/  LDG.E.U16 R114, [R62.64] ;  /* 0x000000043e727981 */ /* 0x0000e2000c1e1500 */
[----:B----4-:R-:W-:-:S03]  /*bb90*/  IMAD.WIDE R60, R4, 0x2, R90 ;  /* 0x00000002043c7825 */ /* 0x010fc600078e025a */
[----:B------:R1:W4:Y:S04]  /*bba0*/  LDG.E.U16 R189, [R56.64] ;  /* 0x0000000438bd7981 */ /* 0x000328000c1e1500 */
[----:B------:R-:W4:Y:S01]  /*bbb0*/  LDL.64 R90, [R1+0x2c8] ;  /* 0x0002c800015a7983 */ /* 0x000f220000100a00 */
[----:B0-----:R-:W-:-:S03]  /*bbc0*/  IMAD.WIDE R62, R4, 0x2, R124 ;  /* 0x00000002043e7825 */ /* 0x001fc600078e027c */
[----:B------:R2:W4:Y:S04]  /*bbd0*/  LDG.E.U16 R124, [R60.64] ;  /* 0x000000043c7c7981 */ /* 0x000528000c1e1500 */
[----:B------:R0:W4:Y:S04]  /*bbe0*/  LDG.E.U16 R115, [R64.64] ;  /* 0x0000000440737981 */ /* 0x000128000c1e1500 */
[----:B------:R1:W4:Y:S01]  /*bbf0*/  LDG.E.U16 R142, [R62.64] ;  /* 0x000000043e8e7981 */ /* 0x000322000c1e1500 */
[----:B0-----:R-:W-:-:S03]  /*bc00*/  IMAD.WIDE R64, R4, 0x2, R152 ;  /* 0x0000000204407825 */ /* 0x001fc600078e0298 */
[----:B------:R-:W4:Y:S01]  /*bc10*/  LDL.64 R152, [R1+0x280] ;  /* 0x0002800001987983 */ /* 0x000f220000100a00 */
[----:B--2---:R-:W-:-:S03]  /*bc20*/  IMAD.WIDE R60, R4, 0x2, R78 ;  /* 0x00000002043c7825 */ /* 0x004fc600078e024e */
[----:B------:R0:W2:Y:S01]  /*bc30*/  LDG.E.U16 R143, [R64.64] ;  /* 0x00000004408f7981 */ /* 0x0000a2000c1e1500 */
[----:B---3--:R-:W-:-:S03]  /*bc40*/  IMAD.WIDE R58, R4, 0x2, R88 ;  /* 0x00000002043a7825 */ /* 0x008fc600078e0258 */
[----:B------:R-:W3:Y:S04]  /*bc50*/  LDL.64 R78, [R1+0x2b8] ;  /* 0x0002b800014e7983 */ /* 0x000ee80000100a00 */
[----:B------:R0:W2:Y:S04]  /*bc60*/  LDG.E.U16 R190, [R58.64] ;  /* 0x000000043abe7981 */ /* 0x0000a8000c1e1500 */
[----:B------:R0:W2:Y:S01]  /*bc70*/  LDG.E.U16 R191, [R60.64] ;  /* 0x000000043cbf7981 */ /* 0x0000a2000c1e1500 */
[----:B-1----:R-:W-:-:S03]  /*bc80*/  IMAD.WIDE R56, R4, 0x2, R76 ;  /* 0x0000000204387825 */ /* 0x002fc600078e024c */
[----:B------:R-:W2:Y:S01]  /*bc90*/  LDL.64 R76, [R1+0x2c0] ;  /* 0x0002c000014c7983 */ /* 0x000ea20000100a00 */
[----:B0-----:R-:W-:-:S03]  /*bca0*/  IMAD.WIDE R58, R4, 0x2, R68 ;  /* 0x00000002043a7825 */ /* 0x001fc600078e0244 */
[----:B------:R-:W2:Y:S04]  /*bcb0*/  LDL.64 R68, [R1+0x2a0] ;  /* 0x0002a00001447983 */ /* 0x000ea80000100a00 */
[----:B------:R0:W2:Y:S01]  /*bcc0*/  LDG.E.U16 R88, [R56.64] ;  /* 0x0000000438587981 */ /* 0x0000a2000c1e1500 */
[----:B------:R-:W-:-:S03]  /*bcd0*/  IMAD.WIDE R62, R4, 0x2, R144 ;  /* 0x00000002043e7825 */ /* 0x000fc600078e0290 */
[----:B------:R1:W2:Y:S01]  /*bce0*/  LDG.E.U16 R89, [R58.64] ;  /* 0x000000043a597981 */ /* 0x0002a2000c1e1500 */
[----:B------:R-:W-:-:S03]  /*bcf0*/  IMAD.WIDE R64, R4, 0x2, R150 ;  /* 0x0000000204407825 */ /* 0x000fc600078e0296 */
[----:B------:R1:W2:Y:S01]  /*bd00*/  LDG.E.U16 R125, [R62.64] ;  /* 0x000000043e7d7981 */ /* 0x0002a2000c1e1500 */
[----:B0-----:R-:W-:-:S03]  /*bd10*/  IMAD.WIDE R56, R4, 0x2, R70 ;  /* 0x0000000204387825 */ /* 0x001fc600078e0246 */
[----:B------:R-:W2:Y:S04]  /*bd20*/  LDL.64 R150, [R1+0x268] ;  /* 0x0002680001967983 */ /* 0x000ea80000100a00 */
[----:B------:R-:W2:Y:S01]  /*bd30*/  LDL.64 R70, [R1+0x290] ;  /* 0x0002900001467983 */ /* 0x000ea20000100a00 */
[----:B------:R-:W-:-:S03]  /*bd40*/  IMAD.WIDE R60, R4, 0x2, R74 ;  /* 0x00000002043c7825 */ /* 0x000fc600078e024a */
[----:B------:R4:W2:Y:S04]  /*bd50*/  LDG.E.U16 R144, [R56.64] ;  /* 0x0000000438907981 */ /* 0x0008a8000c1e1500 */
[----:B------:R-:W2:Y:S01]  /*bd60*/  LDL.64 R74, [R1+0x278] ;  /* 0x00027800014a7983 */ /* 0x000ea20000100a00 */
[----:B-1----:R-:W-:-:S03]  /*bd70*/  IMAD.WIDE R62, R4, 0x2, R148 ;  /* 0x00000002043e7825 */ /* 0x002fc600078e0294 */
[----:B------:R-:W2:Y:S04]  /*bd80*/  LDL.64 R148, [R1+0x260] ;  /* 0x0002600001947983 */ /* 0x000ea80000100a00 */
[----:B------:R3:W2:Y:S01]  /*bd90*/  LDG.E.U16 R192, [R62.64] ;  /* 0x000000043ec07981 */ /* 0x0006a2000c1e1500 */
[----:B------:R-:W-:-:S03]  /*bda0*/  IMAD.WIDE R58, R4, 0x2, R126 ;  /* 0x00000002043a7825 */ /* 0x000fc600078e027e */
[----:B------:R2:W2:Y:S04]  /*bdb0*/  LDG.E.U16 R126, [R64.64] ;  /* 0x00000004407e7981 */ /* 0x0004a8000c1e1500 */
[----:B------:R0:W2:Y:S01]  /*bdc0*/  LDG.E.U16 R145, [R58.64] ;  /* 0x000000043a917981 */ /* 0x0000a2000c1e1500 */
[----:B----4-:R-:W-:-:S03]  /*bdd0*/  IMAD.WIDE R56, R4, 0x2, R90 ;  /* 0x0000000204387825 */ /* 0x010fc600078e025a */
[----:B------:R1:W4:Y:S04]  /*bde0*/  LDG.E.U16 R90, [R60.64] ;  /* 0x000000043c5a7981 */ /* 0x000328000c1e1500 */
[----:B------:R1:W4:Y:S01]  /*bdf0*/  LDG.E.U16 R127, [R56.64] ;  /* 0x00000004387f7981 */ /* 0x000322000c1e1500 */
[----:B0-----:R-:W-:-:S03]  /*be00*/  IMAD.WIDE R58, R4, 0x2, R160 ;  /* 0x00000002043a7825 */ /* 0x001fc600078e02a0 */
[----:B------:R-:W4:Y:S04]  /*be10*/  LDL.64 R160, [R1+0x240] ;  /* 0x0002400001a07983 */ /* 0x000f280000100a00 */
[----:B------:R0:W4:Y:S02]  /*be20*/  LDG.E.U16 R84, [R58.64] ;  /* 0x000000043a547981 */ /* 0x000124000c1e1500 */
[C---:B0-----:R-:W-:Y:S02]  /*be30*/  IMAD.WIDE R58, R4.reuse, 0x2, R152 ;  /* 0x00000002043a7825 */ /* 0x041fe400078e0298 */
[----:B------:R-:W4:Y:S02]  /*be40*/  LDL.64 R152, [R1+0x220] ;  /* 0x0002200001987983 */ /* 0x000f240000100a00 */
[----:B---3--:R-:W-:-:S02]  /*be50*/  IMAD.WIDE R62, R4, 0x2, R78 ;  /* 0x00000002043e7825 */ /* 0x008fc400078e024e */
[----:B------:R0:W3:Y:S04]  /*be60*/  LDG.E.U16 R250, [R58.64] ;  /* 0x000000043afa7981 */ /* 0x0000e8000c1e1500 */
[----:B------:R-:W3:Y:S04]  /*be70*/  LDL.64 R78, [R1+0x250] ;  /* 0x00025000014e7983 */ /* 0x000ee80000100a00 */
[----:B------:R0:W4:Y:S01]  /*be80*/  LDG.E.U16 R91, [R62.64] ;  /* 0x000000043e5b7981 */ /* 0x000122000c1e1500 */
[----:B--2---:R-:W-:-:S03]  /*be90*/  IMAD.WIDE R64, R4, 0x2, R76 ;  /* 0x0000000204407825 */ /* 0x004fc600078e024c */
[----:B------:R-:W2:Y:S01]  /*bea0*/  LDL.64 R76, [R1+0x258] ;  /* 0x00025800014c7983 */ /* 0x000ea20000100a00 */
[----:B-1----:R-:W-:-:S03]  /*beb0*/  IMAD.WIDE R56, R4, 0x2, R68 ;  /* 0x0000000204387825 */ /* 0x002fc600078e0244 */
[----:B------:R-:W4:Y:S04]  /*bec0*/  LDL.64 R68, [R1+0x248] ;  /* 0x0002480001447983 */ /* 0x000f280000100a00 */
[----:B------:R1:W4:Y:S04]  /*bed0*/  LDG.E.U16 R193, [R64.64] ;  /* 0x0000000440c17981 */ /* 0x000328000c1e1500 */
[----:B------:R0:W4:Y:S02]  /*bee0*/  LDG.E.U16 R194, [R56.64] ;  /* 0x0000000438c27981 */ /* 0x000124000c1e1500 */
[----:B0-----:R-:W-:-:S02]  /*bef0*/  IMAD.WIDE R62, R4, 0x2, R70 ;  /* 0x00000002043e7825 */ /* 0x001fc400078e0246 */
[----:B------:R-:W4:Y:S02]  /*bf00*/  LDL.64 R70, [R1+0x230] ;  /* 0x0002300001467983 */ /* 0x000f240000100a00 */
[C---:B-1----:R-:W-:Y:S02]  /*bf10*/  IMAD.WIDE R64, R4.reuse, 0x2, R154 ;  /* 0x0000000204407825 */ /* 0x042fe400078e029a */
[----:B------:R-:W4:Y:S04]  /*bf20*/  LDL.64 R154, [R1+0x238] ;  /* 0x00023800019a7983 */ /* 0x000f280000100a00 */
[----:B------:R0:W4:Y:S01]  /*bf30*/  LDG.E.U16 R92, [R64.64] ;  /* 0x00000004405c7981 */ /* 0x000122000c1e1500 */
[----:B------:R-:W-:-:S03]  /*bf40*/  IMAD.WIDE R60, R4, 0x2, R162 ;  /* 0x00000002043c7825 */ /* 0x000fc600078e02a2 */
[----:B------:R1:W4:Y:S01]  /*bf50*/  LDG.E.U16 R252, [R62.64] ;  /* 0x000000043efc7981 */ /* 0x000322000c1e1500 */
[----:B------:R-:W-:-:S03]  /*bf60*/  IMAD.WIDE R56, R4, 0x2, R74 ;  /* 0x0000000204387825 */ /* 0x000fc600078e024a */
[----:B------:R-:W4:Y:S01]  /*bf70*/  LDL.64 R74, [R1+0x218] ;  /* 0x00021800014a7983 */ /* 0x000f220000100a00 */
[----:B0-----:R-:W-:-:S03]  /*bf80*/  IMAD.WIDE R64, R4, 0x2, R156 ;  /* 0x0000000204407825 */ /* 0x001fc600078e029c */
[----:B------:R-:W4:Y:S04]  /*bf90*/  LDL.64 R156, [R1+0x208] ;  /* 0x00020800019c7983 */ /* 0x000f280000100a00 */
[----:B------:R0:W4:Y:S01]  /*bfa0*/  LDG.E.U16 R146, [R60.64] ;  /* 0x000000043c927981 */ /* 0x000122000c1e1500 */
[----:B-1----:R-:W-:-:S03]  /*bfb0*/  IMAD.WIDE R62, R4, 0x2, R150 ;  /* 0x00000002043e7825 */ /* 0x002fc600078e0296 */
[----:B------:R3:W4:Y:S04]  /*bfc0*/  LDG.E.U16 R249, [R56.64] ;  /* 0x0000000438f97981 */ /* 0x000728000c1e1500 */
[----:B------:R4:W4:Y:S01]  /*bfd0*/  LDG.E.U16 R247, [R62.64] ;  /* 0x000000043ef77981 */ /* 0x000922000c1e1500 */
[----:B0-----:R-:W-:-:S03]  /*bfe0*/  IMAD.WIDE R60, R4, 0x2, R158 ;  /* 0x00000002043c7825 */ /* 0x001fc600078e029e */
[----:B------:R-:W4:Y:S04]  /*bff0*/  LDL.64 R158, [R1+0x228] ;  /* 0x00022800019e7983 */ /* 0x000f280000100a00 */
[----:B------:R0:W4:Y:S04]  /*c000*/  LDG.E.U16 R251, [R60.64] ;  /* 0x000000043cfb7981 */ /* 0x000128000c1e1500 */
[----:B------:R1:W4:Y:S04]  /*c010*/  LDG.E.U16 R248, [R64.64] ;  /* 0x0000000440f87981 */ /* 0x000328000c1e1500 */
[----:B------:R-:W4:Y:S01]  /*c020*/  LDL.64 R150, [R1+0x1f8] ;  /* 0x0001f80001967983 */ /* 0x000f220000100a00 */
[----:B0-----:R-:W-:-:S03]  /*c030*/  IMAD.WIDE R60, R4, 0x2, R148 ;  /* 0x00000002043c7825 */ /* 0x001fc600078e0294 */
[----:B------:R-:W4:Y:S04]  /*c040*/  LDL.64 R148, [R1+0x1f0] ;  /* 0x0001f00001947983 */ /* 0x000f280000100a00 */
[----:B-1----:R-:W4:Y:S04]  /*c050*/  LDL.64 R64, [R1+0x1d0] ;  /* 0x0001d00001407983 */ /* 0x002f280000100a00 */
[----:B------:R0:W4:Y:S04]  /*c060*/  LDG.E.U16 R246, [R60.64] ;  /* 0x000000043cf67981 */ /* 0x000128000c1e1500 */
[----:B------:R-:W4:Y:S01]  /*c070*/  LDL.64 R162, [R1+0xf0] ;  /* 0x0000f00001a27983 */ /* 0x000f220000100a00 */
[----:B---3--:R-:W-:-:S03]  /*c080*/  IMAD.WIDE R56, R4, 0x2, R78 ;  /* 0x0000000204387825 */ /* 0x008fc600078e024e */
[----:B------:R-:W3:Y:S04]  /*c090*/  LDL.64 R78, [R1+0x200] ;  /* 0x00020000014e7983 */ /* 0x000ee80000100a00 */
[----:B------:R1:W3:Y:S01]  /*c0a0*/  LDG.E.U16 R238, [R56.64] ;  /* 0x0000000438ee7981 */ /* 0x0002e2000c1e1500 */
[----:B--2---:R-:W-:-:S03]  /*c0b0*/  IMAD.WIDE R58, R4, 0x2, R76 ;  /* 0x00000002043a7825 */ /* 0x004fc600078e024c */
[----:B------:R-:W2:Y:S01]  /*c0c0*/  LDL.64 R76, [R1+0x210] ;  /* 0x00021000014c7983 */ /* 0x000ea20000100a00 */
[----:B----4-:R-:W-:-:S03]  /*c0d0*/  IMAD.WIDE R62, R4, 0x2, R68 ;  /* 0x00000002043e7825 */ /* 0x010fc600078e0244 */
[----:B------:R-:W4:Y:S04]  /*c0e0*/  LDL.64 R68, [R1+0x1e8] ;  /* 0x0001e80001447983 */ /* 0x000f280000100a00 */
[----:B------:R0:W4:Y:S04]  /*c0f0*/  LDG.E.U16 R239, [R58.64] ;  /* 0x000000043aef7981 */ /* 0x000128000c1e1500 */
[----:B------:R0:W4:Y:S01]  /*c100*/  LDG.E.U16 R219, [R62.64] ;  /* 0x000000043edb7981 */ /* 0x000122000c1e1500 */
[----:B-1----:R-:W-:-:S03]  /*c110*/  IMAD.WIDE R56, R4, 0x2, R70 ;  /* 0x0000000204387825 */ /* 0x002fc600078e0246 */
[----:B0-----:R-:W4:Y:S04]  /*c120*/  LDL.64 R62, [R1+0x1a8] ;  /* 0x0001a800013e7983 */ /* 0x001f280000100a00 */
[----:B------:R-:W4:Y:S01]  /*c130*/  LDL.64 R70, [R1+0x1d8] ;  /* 0x0001d80001467983 */ /* 0x000f220000100a00 */
[----:B------:R-:W-:-:S03]  /*c140*/  IMAD.WIDE R58, R4, 0x2, R154 ;  /* 0x00000002043a7825 */ /* 0x000fc600078e029a */
[----:B------:R0:W4:Y:S04]  /*c150*/  LDG.E.U16 R216, [R56.64] ;  /* 0x0000000438d87981 */ /* 0x000128000c1e1500 */
[----:B------:R-:W4:Y:S04]  /*c160*/  LDL.64 R154, [R1+0x1e0] ;  /* 0x0001e000019a7983 */ /* 0x000f280000100a00 */
[----:B------:R1:W4:Y:S01]  /*c170*/  LDG.E.U16 R217, [R58.64] ;  /* 0x000000043ad97981 */ /* 0x000322000c1e1500 */
[----:B0-----:R-:W-:-:S03]  /*c180*/  IMAD.WIDE R56, R4, 0x2, R74 ;  /* 0x0000000204387825 */ /* 0x001fc600078e024a */
[----:B------:R-:W4:Y:S01]  /*c190*/  LDL.64 R74, [R1+0x1c0] ;  /* 0x0001c000014a7983 */ /* 0x000f220000100a00 */
[----:B------:R-:W-:-:S03]  /*c1a0*/  IMAD.WIDE R60, R4, 0x2, R160 ;  /* 0x00000002043c7825 */ /* 0x000fc600078e02a0 */
[----:B------:R3:W4:Y:S01]  /*c1b0*/  LDG.E.U16 R209, [R56.64] ;  /* 0x0000000438d17981 */ /* 0x000722000c1e1500 */
[----:B-1----:R-:W-:-:S03]  /*c1c0*/  IMAD.WIDE R58, R4, 0x2, R152 ;  /* 0x00000002043a7825 */ /* 0x002fc600078e0298 */
[----:B------:R-:W4:Y:S04]  /*c1d0*/  LDL.64 R152, [R1+0x1c8] ;  /* 0x0001c80001987983 */ /* 0x000f280000100a00 */
[----:B------:R0:W4:Y:S04]  /*c1e0*/  LDG.E.U16 R210, [R58.64] ;  /* 0x000000043ad27981 */ /* 0x000128000c1e1500 */
[----:B------:R1:W4:Y:S04]  /*c1f0*/  LDG.E.U16 R218, [R60.64] ;  /* 0x000000043cda7981 */ /* 0x000328000c1e1500 */
[----:B------:R-:W4:Y:S01]  /*c200*/  LDL.64 R160, [R1+0x120] ;  /* 0x0001200001a07983 */ /* 0x000f220000100a00 */
[----:B0-----:R-:W-:-:S03]  /*c210*/  IMAD.WIDE R58, R4, 0x2, R156 ;  /* 0x00000002043a7825 */ /* 0x001fc600078e029c */
[----:B------:R-:W4:Y:S01]  /*c220*/  LDL.64 R156, [R1+0x1b0] ;  /* 0x0001b000019c7983 */ /* 0x000f220000100a00 */
[----:B-1----:R-:W-:-:S03]  /*c230*/  IMAD.WIDE R60, R4, 0x2, R158 ;  /* 0x00000002043c7825 */ /* 0x002fc600078e029e */
[----:B------:R0:W4:Y:S04]  /*c240*/  LDG.E.U16 R207, [R58.64] ;  /* 0x000000043acf7981 */ /* 0x000128000c1e1500 */
[----:B------:R2:W4:Y:S04]  /*c250*/  LDG.E.U16 R211, [R60.64] ;  /* 0x000000043cd37981 */ /* 0x000528000c1e1500 */
[----:B------:R-:W4:Y:S01]  /*c260*/  LDL.64 R158, [R1+0xe8] ;  /* 0x0000e800019e7983 */ /* 0x000f220000100a00 */
[----:B0-----:R-:W-:-:S03]  /*c270*/  IMAD.WIDE R58, R4, 0x2, R148 ;  /* 0x00000002043a7825 */ /* 0x001fc600078e0294 */
[----:B------:R-:W4:Y:S04]  /*c280*/  LDL.64 R148, [R1+0x188] ;  /* 0x0001880001947983 */ /* 0x000f280000100a00 */
[----:B------:R0:W4:Y:S01]  /*c290*/  LDG.E.U16 R202, [R58.64] ;  /* 0x000000043aca7981 */ /* 0x000122000c1e1500 */
[----:B---3--:R-:W-:-:S03]  /*c2a0*/  IMAD.WIDE R56, R4, 0x2, R78 ;  /* 0x0000000204387825 */ /* 0x008fc600078e024e */
[----:B------:R-:W3:Y:S04]  /*c2b0*/  LDL.64 R78, [R1+0x1a0] ;  /* 0x0001a000014e7983 */ /* 0x000ee80000100a00 */
[----:B------:R4:W3:Y:S01]  /*c2c0*/  LDG.E.U16 R205, [R56.64] ;  /* 0x0000000438cd7981 */ /* 0x0008e2000c1e1500 */
[----:B--2---:R-:W-:-:S03]  /*c2d0*/  IMAD.WIDE R60, R4, 0x2, R76 ;  /* 0x00000002043c7825 */ /* 0x004fc600078e024c */
[----:B------:R-:W2:Y:S01]  /*c2e0*/  LDL.64 R76, [R1+0x1b8] ;  /* 0x0001b800014c7983 */ /* 0x000ea20000100a00 */
[----:B----4-:R-:W-:-:S03]  /*c2f0*/  IMAD.WIDE R56, R4, 0x2, R68 ;  /* 0x0000000204387825 */ /* 0x010fc600078e0244 */
[----:B------:R-:W4:Y:S04]  /*c300*/  LDL.64 R68, [R1+0x190] ;  /* 0x0001900001447983 */ /* 0x000f280000100a00 */
[----:B------:R1:W3:Y:S04]  /*c310*/  LDG.E.U16 R208, [R60.64] ;  /* 0x000000043cd07981 */ /* 0x0002e8000c1e1500 */
[----:B------:R0:W3:Y:S01]  /*c320*/  LDG.E.U16 R201, [R56.64] ;  /* 0x0000000438c97981 */ /* 0x0000e2000c1e1500 */
[----:B-1----:R-:W-:-:S03]  /*c330*/  IMAD.WIDE R60, R4, 0x2, R150 ;  /* 0x00000002043c7825 */ /* 0x002fc600078e0296 */
[----:B------:R-:W3:Y:S01]  /*c340*/  LDL.64 R150, [R1+0x198] ;  /* 0x0001980001967983 */ /* 0x000ee20000100a00 */
[----:B0-----:R-:W-:-:S03]  /*c350*/  IMAD.WIDE R56, R4, 0x2, R64 ;  /* 0x0000000204387825 */ /* 0x001fc600078e0240 */
[----:B------:R-:W3:Y:S01]  /*c360*/  LDL.64 R64, [R1+0x170] ;  /* 0x0001700001407983 */ /* 0x000ee20000100a00 */
[----:B------:R-:W-:-:S03]  /*c370*/  IMAD.WIDE R58, R4, 0x2, R70 ;  /* 0x00000002043a7825 */ /* 0x000fc600078e0246 */
[----:B------:R0:W3:Y:S04]  /*c380*/  LDG.E.U16 R203, [R60.64] ;  /* 0x000000043ccb7981 */ /* 0x0000e8000c1e1500 */
[----:B------:R-:W3:Y:S04]  /*c390*/  LDL.64 R70, [R1+0x180] ;  /* 0x0001800001467983 */ /* 0x000ee80000100a00 */
[----:B------:R1:W3:Y:S01]  /*c3a0*/  LDG.E.U16 R187, [R58.64] ;  /* 0x000000043abb7981 */ /* 0x0002e2000c1e1500 */
[----:B0-----:R-:W-:-:S03]  /*c3b0*/  IMAD.WIDE R60, R4, 0x2, R154 ;  /* 0x00000002043c7825 */ /* 0x001fc600078e029a */
[----:B------:R-:W3:Y:S04]  /*c3c0*/  LDL.64 R154, [R1+0x178] ;  /* 0x00017800019a7983 */ /* 0x000ee80000100a00 */
[----:B------:R0:W3:Y:S01]  /*c3d0*/  LDG.E.U16 R200, [R60.64] ;  /* 0x000000043cc87981 */ /* 0x0000e2000c1e1500 */
[----:B-1----:R-:W-:-:S03]  /*c3e0*/  IMAD.WIDE R58, R4, 0x2, R74 ;  /* 0x00000002043a7825 */ /* 0x002fc600078e024a */
[----:B------:R-:W3:Y:S04]  /*c3f0*/  LDL.64 R74, [R1+0x168] ;  /* 0x00016800014a7983 */ /* 0x000ee80000100a00 */
[----:B------:R1:W3:Y:S04]  /*c400*/  LDG.E.U16 R184, [R58.64] ;  /* 0x000000043ab87981 */ /* 0x0002e8000c1e1500 */
[----:B------:R2:W3:Y:S01]  /*c410*/  LDG.E.U16 R186, [R56.64] ;  /* 0x0000000438ba7981 */ /* 0x0004e2000c1e1500 */
[----:B-1----:R-:W-:-:S03]  /*c420*/  IMAD.WIDE R58, R4, 0x2, R62 ;  /* 0x00000002043a7825 */ /* 0x002fc600078e023e */
[----:B------:R-:W3:Y:S01]  /*c430*/  LDL.64 R62, [R1+0x150] ;  /* 0x00015000013e7983 */ /* 0x000ee20000100a00 */
[----:B0-----:R-:W-:-:S03]  /*c440*/  IMAD.WIDE R60, R4, 0x2, R152 ;  /* 0x00000002043c7825 */ /* 0x001fc600078e0298 */
[----:B------:R-:W3:Y:S04]  /*c450*/  LDL.64 R152, [R1+0x160] ;  /* 0x0001600001987983 */ /* 0x000ee80000100a00 */
[----:B------:R0:W3:Y:S04]  /*c460*/  LDG.E.U16 R185, [R60.64] ;  /* 0x000000043cb97981 */ /* 0x0000e8000c1e1500 */
[----:B------:R1:W3:Y:S01]  /*c470*/  LDG.E.U16 R181, [R58.64] ;  /* 0x000000043ab57981 */ /* 0x0002e2000c1e1500 */
[----:B0-----:R-:W-:-:S03]  /*c480*/  IMAD.WIDE R60, R4, 0x2, R156 ;  /* 0x00000002043c7825 */ /* 0x001fc600078e029c */
[----:B------:R-:W3:Y:S04]  /*c490*/  LDL.64 R156, [R1+0x100] ;  /* 0x00010000019c7983 */ /* 0x000ee80000100a00 */
[----:B------:R0:W3:Y:S04]  /*c4a0*/  LDG.E.U16 R182, [R60.64] ;  /* 0x000000043cb67981 */ /* 0x0000e8000c1e1500 */
[----:B0-----:R-:W3:Y:S01]  /*c4b0*/  LDL.64 R60, [R1+0x140] ;  /* 0x00014000013c7983 */ /* 0x001ee20000100a00 */
[----:B--2---:R-:W-:-:S03]  /*c4c0*/  IMAD.WIDE R56, R4, 0x2, R76 ;  /* 0x0000000204387825 */ /* 0x004fc600078e024c */
[----:B------:R-:W2:Y:S04]  /*c4d0*/  LDL.64 R76, [R1+0x158] ;  /* 0x00015800014c7983 */ /* 0x000ea80000100a00 */
[----:B------:R3:W2:Y:S01]  /*c4e0*/  LDG.E.U16 R183, [R56.64] ;  /* 0x0000000438b77981 */ /* 0x0006a2000c1e1500 */
[----:B----4-:R-:W-:-:S06]  /*c4f0*/  IMAD.WIDE R68, R4, 0x2, R68 ;  /* 0x0000000204447825 */ /* 0x010fcc00078e0244 */
[----:B------:R0:W4:Y:S01]  /*c500*/  LDG.E.U16 R68, [R68.64] ;  /* 0x0000000444447981 */ /* 0x000122000c1e1500 */
[----:B---3--:R-:W-:-:S03]  /*c510*/  IMAD.WIDE R56, R4, 0x2, R78 ;  /* 0x0000000204387825 */ /* 0x008fc600078e024e */
[----:B------:R-:W3:Y:S04]  /*c520*/  LDL.64 R78, [R1+0x148] ;  /* 0x00014800014e7983 */ /* 0x000ee80000100a00 */
[----:B------:R0:W2:Y:S01]  /*c530*/  LDG.E.U16 R180, [R56.64] ;  /* 0x0000000438b47981 */ /* 0x0000a2000c1e1500 */
[----:B-1----:R-:W-:-:S03]  /*c540*/  IMAD.WIDE R58, R4, 0x2, R150 ;  /* 0x00000002043a7825 */ /* 0x002fc600078e0296 */
[----:B------:R-:W2:Y:S04]  /*c550*/  LDL.64 R150, [R1+0x130] ;  /* 0x0001300001967983 */ /* 0x000ea80000100a00 */
[----:B------:R1:W2:Y:S01]  /*c560*/  LDG.E.U16 R179, [R58.64] ;  /* 0x000000043ab37981 */ /* 0x0002a2000c1e1500 */
[----:B0-----:R-:W-:-:S03]  /*c570*/  IMAD.WIDE R56, R4, 0x2, R148 ;  /* 0x0000000204387825 */ /* 0x001fc600078e0294 */
[----:B------:R-:W2:Y:S04]  /*c580*/  LDL.64 R148, [R1+0x138] ;  /* 0x0001380001947983 */ /* 0x000ea80000100a00 */
[----:B------:R0:W4:Y:S01]  /*c590*/  LDG.E.U16 R69, [R56.64] ;  /* 0x0000000438457981 */ /* 0x000122000c1e1500 */
[----:B------:R-:W-:-:S04]  /*c5a0*/  IMAD.WIDE R70, R4, 0x2, R70 ;  /* 0x0000000204467825 */ /* 0x000fc800078e0246 */
[C---:B-1----:R-:W-:Y:S02]  /*c5b0*/  IMAD.WIDE R58, R4.reuse, 0x2, R154 ;  /* 0x00000002043a7825 */ /* 0x042fe400078e029a */
[----:B------:R1:W4:Y:S02]  /*c5c0*/  LDG.E.U16 R70, [R70.64] ;  /* 0x0000000446467981 */ /* 0x000324000c1e1500 */
[C---:B0-----:R-:W-:Y:S02]  /*c5d0*/  IMAD.WIDE R56, R4.reuse, 0x2, R64 ;  /* 0x0000000204387825 */ /* 0x041fe400078e0240 */
[----:B------:R-:W4:Y:S04]  /*c5e0*/  LDL.64 R154, [R1+0x110] ;  /* 0x00011000019a7983 */ /* 0x000f280000100a00 */
[----:B------:R-:W4:Y:S04]  /*c5f0*/  LDL.64 R64, [R1+0x128] ;  /* 0x0001280001407983 */ /* 0x000f280000100a00 */
[----:B-1----:R0:W4:Y:S01]  /*c600*/  LDG.E.U16 R71, [R58.64] ;  /* 0x000000043a477981 */ /* 0x002122000c1e1500 */
[----:B------:R-:W-:-:S03]  /*c610*/  IMAD.WIDE R74, R4, 0x2, R74 ;  /* 0x00000002044a7825 */ /* 0x000fc600078e024a */
[----:B------:R1:W4:Y:S04]  /*c620*/  LDG.E.U16 R73, [R56.64] ;  /* 0x0000000438497981 */ /* 0x000328000c1e1500 */
[----:B------:R1:W4:Y:S01]  /*c630*/  LDG.E.U16 R74, [R74.64] ;  /* 0x000000044a4a7981 */ /* 0x000322000c1e1500 */
[----:B0-----:R-:W-:-:S03]  /*c640*/  IMAD.WIDE R58, R4, 0x2, R62 ;  /* 0x00000002043a7825 */ /* 0x001fc600078e023e */
[----:B------:R-:W4:Y:S01]  /*c650*/  LDL.64 R62, [R1+0x108] ;  /* 0x00010800013e7983 */ /* 0x000f220000100a00 */
[----:B-1----:R-:W-:-:S03]  /*c660*/  IMAD.WIDE R56, R4, 0x2, R152 ;  /* 0x0000000204387825 */ /* 0x002fc600078e0298 */
[----:B------:R-:W4:Y:S04]  /*c670*/  LDL.64 R152, [R1+0x118] ;  /* 0x0001180001987983 */ /* 0x000f280000100a00 */
[----:B------:R0:W4:Y:S02]  /*c680*/  LDG.E.U16 R75, [R56.64] ;  /* 0x00000004384b7981 */ /* 0x000124000c1e1500 */
[C---:B0-----:R-:W-:Y:S02]  /*c690*/  IMAD.WIDE R56, R4.reuse, 0x2, R60 ;  /* 0x0000000204387825 */ /* 0x041fe400078e023c */
[----:B------:R-:W4:Y:S02]  /*c6a0*/  LDL.64 R60, [R1+0xf8] ;  /* 0x0000f800013c7983 */ /* 0x000f240000100a00 */
[----:B---3--:R-:W-:-:S06]  /*c6b0*/  IMAD.WIDE R78, R4, 0x2, R78 ;  /* 0x00000002044e7825 */ /* 0x008fcc00078e024e */
[----:B------:R0:W3:Y:S04]  /*c6c0*/  LDG.E.U16 R78, [R78.64] ;  /* 0x000000044e4e7981 */ /* 0x0000e8000c1e1500 */
[----:B0-----:R0:W3:Y:S01]  /*c6d0*/  LDG.E.U16 R79, [R56.64] ;  /* 0x00000004384f7981 */ /* 0x0010e2000c1e1500 */
[----:B--2---:R-:W-:-:S06]  /*c6e0*/  IMAD.WIDE R148, R4, 0x2, R148 ;  /* 0x0000000204947825 */ /* 0x004fcc00078e0294 */
[----:B------:R1:W2:Y:S01]  /*c6f0*/  LDG.E.U16 R148, [R148.64] ;  /* 0x0000000494947981 */ /* 0x0002a2000c1e1500 */
[----:B0-----:R-:W-:-:S05]  /*c700*/  IMAD.WIDE R56, R4, 0x2, R150 ;  /* 0x0000000204387825 */ /* 0x001fca00078e0296 */
[----:B-1----:R0:W2:Y:S01]  /*c710*/  LDG.E.U16 R149, [R56.64] ;  /* 0x0000000438957981 */ /* 0x0020a2000c1e1500 */
[----:B----4-:R-:W-:-:S03]  /*c720*/  IMAD.WIDE R150, R4, 0x2, R64 ;  /* 0x0000000204967825 */ /* 0x010fc600078e0240 */
[----:B------:R-:W4:Y:S01]  /*c730*/  LDL.64 R64, [R1+0xe0] ;  /* 0x0000e00001407983 */ /* 0x000f220000100a00 */
[----:B------:R-:W-:-:S03]  /*c740*/  IMAD.WIDE R76, R4, 0x2, R76 ;  /* 0x00000002044c7825 */ /* 0x000fc600078e024c */
[----:B------:R1:W2:Y:S01]  /*c750*/  LDG.E.U16 R150, [R150.64] ;  /* 0x0000000496967981 */ /* 0x0002a2000c1e1500 */
[----:B0-----:R-:W-:-:S03]  /*c760*/  IMAD.WIDE R56, R4, 0x2, R154 ;  /* 0x0000000204387825 */ /* 0x001fc600078e029a */
[----:B------:R0:W2:Y:S01]  /*c770*/  LDG.E.U16 R76, [R76.64] ;  /* 0x000000044c4c7981 */ /* 0x0000a2000c1e1500 */
[----:B------:R-:W-:-:S03]  /*c780*/  IMAD.WIDE R154, R4, 0x2, R62 ;  /* 0x00000002049a7825 */ /* 0x000fc600078e023e */
[----:B------:R-:W2:Y:S01]  /*c790*/  LDL.64 R62, [R1+0xd0] ;  /* 0x0000d000013e7983 */ /* 0x000ea20000100a00 */
[----:B------:R-:W-:-:S03]  /*c7a0*/  IMAD.WIDE R152, R4, 0x2, R152 ;  /* 0x0000000204987825 */ /* 0x000fc600078e0298 */
[----:B0-----:R0:W3:Y:S04]  /*c7b0*/  LDG.E.U16 R77, [R58.64] ;  /* 0x000000043a4d7981 */ /* 0x0010e8000c1e1500 */
[----:B------:R0:W3:Y:S04]  /*c7c0*/  LDG.E.U16 R152, [R152.64] ;  /* 0x0000000498987981 */ /* 0x0000e8000c1e1500 */
[----:B------:R1:W3:Y:S04]  /*c7d0*/  LDG.E.U16 R154, [R154.64] ;  /* 0x000000049a9a7981 */ /* 0x0002e8000c1e1500 */
[----:B0-----:R0:W3:Y:S02]  /*c7e0*/  LDG.E.U16 R153, [R56.64] ;  /* 0x0000000438997981 */ /* 0x0010e4000c1e1500 */
[----:B0-----:R-:W-:-:S04]  /*c7f0*/  IMAD.WIDE R56, R4, 0x2, R156 ;  /* 0x0000000204387825 */ /* 0x001fc800078e029c */
[C---:B------:R-:W-:Y:S01]  /*c800*/  IMAD.WIDE R156, R4.reuse, 0x2, R60 ;  /* 0x00000002049c7825 */ /* 0x040fe200078e023c */
[----:B-1----:R4:W3:Y:S04]  /*c810*/  LDG.E.U16 R155, [R56.64] ;  /* 0x00000004389b7981 */ /* 0x0028e8000c1e1500 */
[----:B------:R-:W3:Y:S01]  /*c820*/  LDL.64 R60, [R1+0xc8] ;  /* 0x0000c800013c7983 */ /* 0x000ee20000100a00 */
[----:B------:R-:W-:-:S03]  /*c830*/  IMAD.WIDE R58, R4, 0x2, R160 ;  /* 0x00000002043a7825 */ /* 0x000fc600078e02a0 */
[----:B------:R-:W3:Y:S01]  /*c840*/  LDL.64 R160, [R1+0xd8] ;  /* 0x0000d80001a07983 */ /* 0x000ee20000100a00 */
[----:B------:R-:W-:-:S03]  /*c850*/  IMAD.WIDE R158, R4, 0x2, R158 ;  /* 0x00000002049e7825 */ /* 0x000fc600078e029e */
[----:B------:R0:W3:Y:S04]  /*c860*/  LDG.E.U16 R151, [R58.64] ;  /* 0x000000043a977981 */ /* 0x0000e8000c1e1500 */
[----:B------:R1:W3:Y:S04]  /*c870*/  LDG.E.U16 R158, [R158.64] ;  /* 0x000000049e9e7981 */ /* 0x0002e8000c1e1500 */
[----:B------:R1:W3:Y:S01]  /*c880*/  LDG.E.U16 R156, [R156.64] ;  /* 0x000000049c9c7981 */ /* 0x0002e2000c1e1500 */
[----:B0-----:R-:W-:-:S05]  /*c890*/  IMAD.WIDE R58, R4, 0x2, R162 ;  /* 0x00000002043a7825 */ /* 0x001fca00078e02a2 */
[----:B-1----:R0:W3:Y:S01]  /*c8a0*/  LDG.E.U16 R157, [R58.64] ;  /* 0x000000043a9d7981 */ /* 0x0020e2000c1e1500 */
[----:B----4-:R-:W-:-:S03]  /*c8b0*/  IMAD.WIDE R56, R4, 0x2, R64 ;  /* 0x0000000204387825 */ /* 0x010fc600078e0240 */
[----:B------:R-:W4:Y:S04]  /*c8c0*/  LDL.64 R64, [R1+0xb0] ;  /* 0x0000b00001407983 */ /* 0x000f280000100a00 */
[----:B------:R2:W4:Y:S02]  /*c8d0*/  LDG.E.U16 R159, [R56.64] ;  /* 0x00000004389f7981 */ /* 0x000524000c1e1500 */
[C---:B--2---:R-:W-:Y:S02]  /*c8e0*/  IMAD.WIDE R56, R4.reuse, 0x2, R62 ;  /* 0x0000000204387825 */ /* 0x044fe400078e023e */
[----:B------:R-:W2:Y:S02]  /*c8f0*/  LDL.64 R62, [R1+0x70] ;  /* 0x00007000013e7983 */ /* 0x000ea40000100a00 */
[----:B---3--:R-:W-:-:S02]  /*c900*/  IMAD.WIDE R162, R4, 0x2, R60 ;  /* 0x0000000204a27825 */ /* 0x008fc400078e023c */
[----:B------:R-:W3:Y:S02]  /*c910*/  LDL.64 R60, [R1+0x98] ;  /* 0x00009800013c7983 */ /* 0x000ee40000100a00 */
[C---:B------:R-:W-:Y:S02]  /*c920*/  IMAD.WIDE R160, R4.reuse, 0x2, R160 ;  /* 0x0000000204a07825 */ /* 0x040fe400078e02a0 */
[----:B------:R1:W3:Y:S02]  /*c930*/  LDG.E.U16 R162, [R162.64] ;  /* 0x00000004a2a27981 */ /* 0x0002e4000c1e1500 */
[C---:B0-----:R-:W-:Y:S02]  /*c940*/  IMAD.WIDE R58, R4.reuse, 0x2, R176 ;  /* 0x00000002043a7825 */ /* 0x041fe400078e02b0 */
[----:B------:R0:W3:Y:S04]  /*c950*/  LDG.E.U16 R160, [R160.64] ;  /* 0x00000004a0a07981 */ /* 0x0000e8000c1e1500 */
[----:B------:R-:W3:Y:S01]  /*c960*/  LDL.64 R176, [R1+0x88] ;  /* 0x0000880001b07983 */ /* 0x000ee20000100a00 */
[----:B------:R-:W-:-:S03]  /*c970*/  IMAD.WIDE R164, R4, 0x2, R164 ;  /* 0x0000000204a47825 */ /* 0x000fc600078e02a4 */
[----:B-1----:R1:W3:Y:S04]  /*c980*/  LDG.E.U16 R163, [R58.64] ;  /* 0x000000043aa37981 */ /* 0x0022e8000c1e1500 */
[----:B0-----:R4:W3:Y:S04]  /*c990*/  LDG.E.U16 R161, [R56.64] ;  /* 0x0000000438a17981 */ /* 0x0018e8000c1e1500 */
[----:B------:R0:W3:Y:S01]  /*c9a0*/  LDG.E.U16 R164, [R164.64] ;  /* 0x00000004a4a47981 */ /* 0x0000e2000c1e1500 */
[----:B------:R-:W-:-:S03]  /*c9b0*/  IMAD.WIDE R166, R4, 0x2, R166 ;  /* 0x0000000204a67825 */ /* 0x000fc600078e02a6 */
[----:B-1----:R-:W1:Y:S04]  /*c9c0*/  LDS R59, [R212.X4+0x8000] ;  /* 0x00800000d43b7984 */ /* 0x002e680000004800 */
[----:B------:R0:W3:Y:S01]  /*c9d0*/  LDG.E.U16 R166, [R166.64] ;  /* 0x00000004a6a67981 */ /* 0x0000e2000c1e1500 */
[----:B----4-:R-:W-:-:S03]  /*c9e0*/  IMAD.WIDE R56, R4, 0x2, R64 ;  /* 0x0000000204387825 */ /* 0x010fc600078e0240 */
[----:B------:R-:W4:Y:S04]  /*c9f0*/  LDL.64 R64, [R1+0x80] ;  /* 0x0000800001407983 */ /* 0x000f280000100a00 */
[----:B0-----:R0:W4:Y:S02]  /*ca00*/  LDG.E.U16 R165, [R56.64] ;  /* 0x0000000438a57981 */ /* 0x001124000c1e1500 */
[----:B0-----:R-:W-:-:S04]  /*ca10*/  IMAD.WIDE R56, R4, 0x2, R168 ;  /* 0x0000000204387825 */ /* 0x001fc800078e02a8 */
[C---:B--2---:R-:W-:Y:S01]  /*ca20*/  IMAD.WIDE R168, R4.reuse, 0x2, R62 ;  /* 0x0000000204a87825 */ /* 0x044fe200078e023e */
[----:B------:R0:W2:Y:S04]  /*ca30*/  LDG.E.U16 R167, [R56.64] ;  /* 0x0000000438a77981 */ /* 0x0000a8000c1e1500 */
[----:B------:R-:W2:Y:S04]  /*ca40*/  LDL.64 R62, [R1+0x78] ;  /* 0x00007800013e7983 */ /* 0x000ea80000100a00 */
[----:B------:R1:W2:Y:S01]  /*ca50*/  LDG.E.U16 R168, [R168.64] ;  /* 0x00000004a8a87981 */ /* 0x0002a2000c1e1500 */
[----:B0-----:R-:W-:-:S05]  /*ca60*/  IMAD.WIDE R56, R4, 0x2, R170 ;  /* 0x0000000204387825 */ /* 0x001fca00078e02aa */
[----:B-1----:R0:W2:Y:S01]  /*ca70*/  LDG.E.U16 R169, [R56.64] ;  /* 0x0000000438a97981 */ /* 0x0020a2000c1e1500 */
[----:B---3--:R-:W-:-:S03]  /*ca80*/  IMAD.WIDE R170, R4, 0x2, R60 ;  /* 0x0000000204aa7825 */ /* 0x008fc600078e023c */
[----:B------:R-:W3:Y:S04]  /*ca90*/  LDL.LU R60, [R1+0x40] ;  /* 0x00004000013c7983 */ /* 0x000ee80000300800 */
[----:B------:R1:W3:Y:S01]  /*caa0*/  LDG.E.U16 R170, [R170.64] ;  /* 0x00000004aaaa7981 */ /* 0x0002e2000c1e1500 */
[----:B0-----:R-:W-:-:S05]  /*cab0*/  IMAD.WIDE R56, R4, 0x2, R176 ;  /* 0x0000000204387825 */ /* 0x001fca00078e02b0 */
[----:B-1----:R2:W3:Y:S01]  /*cac0*/  LDG.E.U16 R171, [R56.64] ;  /* 0x0000000438ab7981 */ /* 0x0024e2000c1e1500 */
[----:B------:R-:W-:-:S04]  /*cad0*/  FADD R58, -R237, R204 ;  /* 0x000000cced3a7221 */ /* 0x000fc80000000100 */
[----:B------:R-:W-:-:S06]  /*cae0*/  FMUL R58, R58, 1.4426950216293334961 ;  /* 0x3fb8aa3b3a3a7820 */ /* 0x000fcc0000400000 */
[----:B------:R-:W3:Y:S01]  /*caf0*/  MUFU.EX2 R58, R58 ;  /* 0x0000003a003a7308 */ /* 0x000ee20000000800 */
[C---:B----4-:R-:W-:Y:S02]  /*cb00*/  IMAD.WIDE R176, R4.reuse, 0x2, R64 ;  /* 0x0000000204b07825 */ /* 0x050fe400078e0240 */
[----:B------:R-:W4:Y:S04]  /*cb10*/  LDL.64 R64, [R1+0x60] ;  /* 0x0000600001407983 */ /* 0x000f280000100a00 */
[----:B------:R-:W4:Y:S04]  /*cb20*/  LDL.LU R61, [R1+0x3c] ;  /* 0x00003c00013d7983 */ /* 0x000f280000300800 */
[----:B------:R0:W4:Y:S01]  /*cb30*/  LDG.E.U16 R176, [R176.64] ;  /* 0x00000004b0b07981 */ /* 0x000122000c1e1500 */
[----:B--2---:R-:W-:-:S03]  /*cb40*/  IMAD.WIDE R56, R4, 0x2, R62 ;  /* 0x0000000204387825 */ /* 0x004fc600078e023e */
[----:B------:R-:W2:Y:S04]  /*cb50*/  LDL.64 R62, [R1+0x58] ;  /* 0x00005800013e7983 */ /* 0x000ea80000100a00 */
[----:B0-----:R0:W2:Y:S01]  /*cb60*/  LDG.E.U16 R177, [R56.64] ;  /* 0x0000000438b17981 */ /* 0x0010a2000c1e1500 */
[----:B---3--:R-:W-:Y:S02]  /*cb70*/  FFMA R60, R58, R60, R59 ;  /* 0x0000003c3a3c7223 */ /* 0x008fe4000000003b */
[----:B0-----:R-:W-:Y:S01]  /*cb80*/  IMAD.WIDE R56, R4, 0x2, R220 ;  /* 0x0000000204387825 */ /* 0x001fe200078e02dc */
[----:B------:R-:W0:Y:S04]  /*cb90*/  LDS R59, [R212.X4+0x8080] ;  /* 0x00808000d43b7984 */ /* 0x000e280000004800 */
[----:B------:R1:W-:Y:S04]  /*cba0*/  STL [R1+0x40], R60 ;  /* 0x0000403c01007387 */ /* 0x0003e80000100800 */
[----:B------:R4:W3:Y:S04]  /*cbb0*/  LDG.E.U16 R178, [R56.64] ;  /* 0x0000000438b27981 */ /* 0x0008e8000c1e1500 */
[----:B-1----:R-:W3:Y:S01]  /*cbc0*/  LDL.LU R60, [R1+0x38] ;  /* 0x00003800013c7983 */ /* 0x002ee20000300800 */
[----:B------:R-:W-:-:S02]  /*cbd0*/  FMUL R96, R58, R96 ;  /* 0x000000603a607220 */ /* 0x000fc40000400000 */
[C---:B------:R-:W-:Y:S02]  /*cbe0*/  FMUL R97, R58.reuse, R97 ;  /* 0x000000613a617220 */ /* 0x040fe40000400000 */
[C---:B------:R-:W-:Y:S02]  /*cbf0*/  FMUL R100, R58.reuse, R100 ;  /* 0x000000643a647220 */ /* 0x040fe40000400000 */
[C---:B------:R-:W-:Y:S02]  /*cc00*/  FMUL R101, R58.reuse, R101 ;  /* 0x000000653a657220 */ /* 0x040fe40000400000 */
[C---:B------:R-:W-:Y:S02]  /*cc10*/  FMUL R20, R58.reuse, R20 ;  /* 0x000000143a147220 */ /* 0x040fe40000400000 */
[C---:B------:R-:W-:Y:S02]  /*cc20*/  FMUL R21, R58.reuse, R21 ;  /* 0x000000153a157220 */ /* 0x040fe40000400000 */
        /* <DEDUP_REMOVED lines=9> */
[----:B------:R-:W-:Y:S02]  /*ccc0*/  FMUL R41, R58, R41 ;  /* 0x000000293a297220 */ /* 0x000fe40000400000 */
[----:B------:R-:W-:Y:S02]  /*ccd0*/  FADD R245, -R233, R5 ;  /* 0x00000005e9f57221 */ /* 0x000fe40000000100 */
[----:B----4-:R-:W-:-:S05]  /*cce0*/  IMAD.WIDE R56, R4, 0x2, R64 ;  /* 0x0000000204387825 */ /* 0x010fca00078e0240 */
[----:B------:R1:W4:Y:S02]  /*ccf0*/  LDG.E.U16 R204, [R56.64] ;  /* 0x0000000438cc7981 */ /* 0x000324000c1e1500 */
[----:B-1----:R-:W-:-:S04]  /*cd00*/  FADD R56, -R236, R206 ;  /* 0x000000ceec387221 */ /* 0x002fc80000000100 */
[----:B------:R-:W-:-:S04]  /*cd10*/  FMUL R56, R56, 1.4426950216293334961 ;  /* 0x3fb8aa3b38387820 */ /* 0x000fc80000400000 */
[----:B------:R2:W0:Y:S02]  /*cd20*/  MUFU.EX2 R58, R56 ;  /* 0x00000038003a7308 */ /* 0x0004240000000800 */
[----:B--2---:R-:W-:-:S05]  /*cd30*/  IMAD.WIDE R56, R4, 0x2, R62 ;  /* 0x0000000204387825 */ /* 0x004fca00078e023e */
[----:B------:R1:W2:Y:S04]  /*cd40*/  LDG.E.U16 R206, [R56.64] ;  /* 0x0000000438ce7981 */ /* 0x0002a8000c1e1500 */
[----:B-1----:R-:W3:Y:S01]  /*cd50*/  LDS R56, [R212.X4+0x8100] ;  /* 0x00810000d4387984 */ /* 0x002ee20000004800 */
[----:B------:R-:W-:Y:S02]  /*cd60*/  FADD R57, -R234, R213 ;  /* 0x000000d5ea397221 */ /* 0x000fe40000000100 */
[----:B0-----:R-:W-:Y:S02]  /*cd70*/  FFMA R61, R58, R61, R59 ;  /* 0x0000003d3a3d7223 */ /* 0x001fe4000000003b */
[----:B------:R-:W-:-:S03]  /*cd80*/  FMUL R57, R57, 1.4426950216293334961 ;  /* 0x3fb8aa3b39397820 */ /* 0x000fc60000400000 */
[----:B------:R0:W-:Y:S01]  /*cd90*/  STL [R1+0x3c], R61 ;  /* 0x00003c3d01007387 */ /* 0x0001e20000100800 */
[----:B------:R-:W1:Y:S03]  /*cda0*/  MUFU.EX2 R59, R57 ;  /* 0x00000039003b7308 */ /* 0x000e660000000800 */
[----:B------:R-:W2:Y:S01]  /*cdb0*/  LDL.LU R5, [R1+0x54] ;  /* 0x0000540001057983 */ /* 0x000ea20000300800 */
[C---:B-1----:R-:W-:Y:S02]  /*cdc0*/  FMUL R65, R59.reuse, R109 ;  /* 0x0000006d3b417220 */ /* 0x042fe40000400000 */
[C---:B0-----:R-:W-:Y:S02]  /*cdd0*/  FMUL R61, R59.reuse, R173 ;  /* 0x000000ad3b3d7220 */ /* 0x041fe40000400000 */
[C---:B------:R-:W-:Y:S02]  /*cde0*/  FMUL R213, R59.reuse, R13 ;  /* 0x0000000d3bd57220 */ /* 0x040fe40000400000 */
[----:B---3--:R-:W-:-:S05]  /*cdf0*/  FFMA R60, R59, R60, R56 ;  /* 0x0000003c3b3c7223 */ /* 0x008fca0000000038 */
[----:B------:R0:W-:Y:S01]  /*ce00*/  STL [R1+0x38], R60 ;  /* 0x0000383c01007387 */ /* 0x0001e20000100800 */
[----:B------:R-:W-:-:S03]  /*ce10*/  FMUL R56, R59, R16 ;  /* 0x000000103b387220 */ /* 0x000fc60000400000 */
[----:B------:R-:W3:Y:S01]  /*ce20*/  LDL.LU R109, [R1] ;  /* 0x00000000016d7983 */ /* 0x000ee20000300800 */
[----:B0-----:R-:W-:-:S03]  /*ce30*/  FMUL R60, R59, R172 ;  /* 0x000000ac3b3c7220 */ /* 0x001fc60000400000 */
[----:B------:R-:W4:Y:S04]  /*ce40*/  LDL.LU R172, [R1+0x8] ;  /* 0x0000080001ac7983 */ /* 0x000f280000300800 */
[----:B------:R-:W4:Y:S04]  /*ce50*/  LDL.LU R173, [R1+0x4] ;  /* 0x0000040001ad7983 */ /* 0x000f280000300800 */
[----:B------:R-:W4:Y:S04]  /*ce60*/  LDL.LU R13, [R1+0x10] ;  /* 0x00001000010d7983 */ /* 0x000f280000300800 */
[----:B------:R-:W4:Y:S01]  /*ce70*/  LDL.LU R16, [R1+0xc] ;  /* 0x00000c0001107983 */ /* 0x000f220000300800 */
        /* <DEDUP_REMOVED lines=16> */
[----:B------:R0:W2:Y:S01]  /*cf80*/  LDS R58, [R212.X4+0x8180] ;  /* 0x00818000d43a7984 */ /* 0x0000a20000004800 */
[----:B------:R-:W-:-:S06]  /*cf90*/  FMUL R245, R245, 1.4426950216293334961 ;  /* 0x3fb8aa3bf5f57820 */ /* 0x000fcc0000400000 */
[----:B------:R-:W1:Y:S01]  /*cfa0*/  MUFU.EX2 R245, R245 ;  /* 0x000000f500f57308 */ /* 0x000e620000000800 */
[----:B0-----:R-:W-:Y:S02]  /*cfb0*/  FMUL R212, R59, R12 ;  /* 0x0000000c3bd47220 */ /* 0x001fe40000400000 */
[----:B------:R-:W-:Y:S01]  /*cfc0*/  FADD R12, -R232, R214 ;  /* 0x000000d6e80c7221 */ /* 0x000fe20000000100 */
[----:B------:R-:W-:-:S03]  /*cfd0*/  F2FP.BF16.PACK_AB R240, R240, R72 ;  /* 0x00000048f0f0723e */ /* 0x000fc600000010ff */
[----:B------:R-:W-:-:S04]  /*cfe0*/  FMUL R12, R12, 1.4426950216293334961 ;  /* 0x3fb8aa3b0c0c7820 */ /* 0x000fc80000400000 */
[----:B------:R3:W0:Y:S01]  /*cff0*/  MUFU.EX2 R72, R12 ;  /* 0x0000000c00487308 */ /* 0x0006220000000800 */
[C---:B-1----:R-:W-:Y:S02]  /*d000*/  FMUL R222, R245.reuse, R10 ;  /* 0x0000000af5de7220 */ /* 0x042fe40000400000 */
[C---:B------:R-:W-:Y:S01]  /*d010*/  FMUL R214, R245.reuse, R14 ;  /* 0x0000000ef5d67220 */ /* 0x040fe20000400000 */
[----:B------:R-:W-:Y:S01]  /*d020*/  F2FP.BF16.PACK_AB R14, R6, R7 ;  /* 0x00000007060e723e */ /* 0x000fe200000010ff */
[C---:B------:R-:W-:Y:S01]  /*d030*/  FMUL R215, R245.reuse, R15 ;  /* 0x0000000ff5d77220 */ /* 0x040fe20000400000 */
[----:B------:R-:W-:Y:S01]  /*d040*/  F2FP.BF16.PACK_AB R15, R224, R0 ;  /* 0x00000000e00f723e */ /* 0x000fe200000010ff */
[----:B--2---:R-:W-:-:S05]  /*d050*/  FFMA R5, R245, R5, R58 ;  /* 0x00000005f5057223 */ /* 0x004fca000000003a */
[----:B------:R1:W-:Y:S04]  /*d060*/  STL [R1+0x54], R5 ;  /* 0x0000540501007387 */ /* 0x0003e80000100800 */
[----:B-1----:R-:W0:Y:S01]  /*d070*/  LDL.LU R5, [R1+0x50] ;  /* 0x0000500001057983 */ /* 0x002e220000300800 */
[----:B---3--:R-:W-:-:S03]  /*d080*/  F2FP.BF16.PACK_AB R12, R109, R3 ;  /* 0x000000036d0c723e */ /* 0x008fc600000010ff */
[----:B------:R1:W5:Y:S01]  /*d090*/  LDL.LU R3, [R1+0x9c4] ;  /* 0x0009c40001037983 */ /* 0x0003620000300800 */
[----:B----4-:R-:W-:Y:S02]  /*d0a0*/  F2FP.BF16.PACK_AB R10, R16, R13 ;  /* 0x0000000d100a723e */ /* 0x010fe400000010ff */
[----:B------:R-:W-:Y:S02]  /*d0b0*/  F2FP.BF16.PACK_AB R13, R228, R2 ;  /* 0x00000002e40d723e */ /* 0x000fe400000010ff */
[----:B------:R1:W5:Y:S04]  /*d0c0*/  LDL.LU R228, [R1+0x9c0] ;  /* 0x0009c00001e47983 */ /* 0x0003680000300800 */
[----:B------:R-:W2:Y:S04]  /*d0d0*/  LDL.LU R2, [R1+0x9bc] ;  /* 0x0009bc0001027983 */ /* 0x000ea80000300800 */
[----:B------:R1:W5:Y:S04]  /*d0e0*/  LDL.LU R6, [R1+0x9b8] ;  /* 0x0009b80001067983 */ /* 0x0003680000300800 */
[----:B------:R1:W5:Y:S04]  /*d0f0*/  LDL.LU R7, [R1+0x9b4] ;  /* 0x0009b40001077983 */ /* 0x0003680000300800 */
[----:B------:R1:W5:Y:S04]  /*d100*/  LDL.LU R224, [R1+0x9b0] ;  /* 0x0009b00001e07983 */ /* 0x0003680000300800 */
[----:B------:R-:W3:Y:S01]  /*d110*/  LDL.LU R0, [R1+0x9ac] ;  /* 0x0009ac0001007983 */ /* 0x000ee20000300800 */
[----:B------:R-:W-:-:S03]  /*d120*/  F2FP.BF16.PACK_AB R16, R235, R227 ;  /* 0x000000e3eb10723e */ /* 0x000fc600000010ff */
[----:B------:R-:W4:Y:S04]  /*d130*/  LDL.LU R235, [R1+0x9a8] ;  /* 0x0009a80001eb7983 */ /* 0x000f280000300800 */
[----:B------:R-:W2:Y:S04]  /*d140*/  LDL.LU R227, [R1+0x9a4] ;  /* 0x0009a40001e37983 */ /* 0x000ea80000300800 */
[----:B------:R-:W1:Y:S01]  /*d150*/  S2R R223, SR_TID.X ;  /* 0x0000000000df7919 */ /* 0x000e620000002100 */
[C---:B------:R-:W-:Y:S02]  /*d160*/  FMUL R64, R59.reuse, R108 ;  /* 0x0000006c3b407220 */ /* 0x040fe40000400000 */
[----:B------:R-:W-:Y:S01]  /*d170*/  FMUL R220, R59, R8 ;  /* 0x000000083bdc7220 */ /* 0x000fe20000400000 */
[----:B-1----:R-:W-:-:S05]  /*d180*/  LOP3.LUT R108, R223, 0x1c, RZ, 0xc0, !PT ;  /* 0x0000001cdf6c7812 */ /* 0x002fca00078ec0ff */
[----:B------:R-:W0:Y:S01]  /*d190*/  LDS R8, [R108.X4+0x8200] ;  /* 0x008200006c087984 */ /* 0x000e220000004800 */
[----:B------:R-:W-:Y:S01]  /*d1a0*/  FMUL R57, R59, R17 ;  /* 0x000000113b397220 */ /* 0x000fe20000400000 */
[----:B------:R-:W-:Y:S01]  /*d1b0*/  F2FP.BF16.PACK_AB R17, R128, R129 ;  /* 0x000000818011723e */ /* 0x000fe200000010ff */
[----:B------:R-:W-:Y:S01]  /*d1c0*/  FMUL R58, R245, R18 ;  /* 0x00000012f53a7220 */ /* 0x000fe20000400000 */
[----:B------:R-:W-:Y:S01]  /*d1d0*/  F2FP.BF16.PACK_AB R244, R244, R117 ;  /* 0x00000075f4f4723e */ /* 0x000fe200000010ff */
[----:B------:R-:W2:Y:S01]  /*d1e0*/  LDL.LU R128, [R1+0x9a0] ;  /* 0x0009a00001807983 */ /* 0x000ea20000300800 */
[----:B------:R-:W-:Y:S01]  /*d1f0*/  F2FP.BF16.PACK_AB R241, R241, R116 ;  /* 0x00000074f1f1723e */ /* 0x000fe200000010ff */
[C---:B------:R-:W-:Y:S01]  /*d200*/  FMUL R52, R59.reuse, R52 ;  /* 0x000000343b347220 */ /* 0x040fe20000400000 */
[----:B------:R-:W-:Y:S01]  /*d210*/  F2FP.BF16.PACK_AB R18, R130, R131 ;  /* 0x000000838212723e */ /* 0x000fe200000010ff */
[C---:B------:R-:W-:Y:S01]  /*d220*/  FMUL R53, R59.reuse, R53 ;  /* 0x000000353b357220 */ /* 0x040fe20000400000 */
[----:B------:R-:W2:Y:S01]  /*d230*/  LDL.LU R129, [R1+0x99c] ;  /* 0x00099c0001817983 */ /* 0x000ea20000300800 */
[----:B------:R-:W-:-:S02]  /*d240*/  FMUL R221, R59, R9 ;  /* 0x000000093bdd7220 */ /* 0x000fc40000400000 */
[C---:B------:R-:W-:Y:S01]  /*d250*/  FMUL R116, R59.reuse, R104 ;  /* 0x000000683b747220 */ /* 0x040fe20000400000 */
[----:B------:R-:W2:Y:S01]  /*d260*/  LDL.LU R130, [R1+0x998] ;  /* 0x0009980001827983 */ /* 0x000ea20000300800 */
[C---:B------:R-:W-:Y:S02]  /*d270*/  FMUL R117, R59.reuse, R105 ;  /* 0x000000693b757220 */ /* 0x040fe40000400000 */
[C---:B------:R-:W-:Y:S01]  /*d280*/  FMUL R120, R59.reuse, R120 ;  /* 0x000000783b787220 */ /* 0x040fe20000400000 */
[----:B------:R-:W2:Y:S01]  /*d290*/  LDL.LU R131, [R1+0x994] ;  /* 0x0009940001837983 */ /* 0x000ea20000300800 */
[----:B------:R-:W-:Y:S02]  /*d2a0*/  FMUL R121, R59, R121 ;  /* 0x000000793b797220 */ /* 0x000fe40000400000 */
[C---:B------:R-:W-:Y:S01]  /*d2b0*/  FMUL R59, R245.reuse, R19 ;  /* 0x00000013f53b7220 */ /* 0x040fe20000400000 */
        /* <DEDUP_REMOVED lines=8> */
[----:B------:R-:W-:Y:S01]  /*d340*/  LDS R225, [R108.X4+0x8280] ;  /* 0x008280006ce17984 */ /* 0x000fe20000004800 */
[----:B------:R-:W-:-:S02]  /*d350*/  FMUL R63, R245, R175 ;  /* 0x000000aff53f7220 */ /* 0x000fc40000400000 */
[C---:B------:R-:W-:Y:S02]  /*d360*/  FMUL R54, R245.reuse, R54 ;  /* 0x00000036f5367220 */ /* 0x040fe40000400000 */
[C---:B------:R-:W-:Y:S02]  /*d370*/  FMUL R55, R245.reuse, R55 ;  /* 0x00000037f5377220 */ /* 0x040fe40000400000 */
[C---:B------:R-:W-:Y:S02]  /*d380*/  FMUL R223, R245.reuse, R11 ;  /* 0x0000000bf5df7220 */ /* 0x040fe40000400000 */
[C---:B------:R-:W-:Y:S02]  /*d390*/  FMUL R118, R245.reuse, R106 ;  /* 0x0000006af5767220 */ /* 0x040fe40000400000 */
[C---:B------:R-:W-:Y:S02]  /*d3a0*/  FMUL R119, R245.reuse, R107 ;  /* 0x0000006bf5777220 */ /* 0x040fe40000400000 */
[----:B------:R-:W-:-:S02]  /*d3b0*/  FMUL R122, R245, R122 ;  /* 0x0000007af57a7220 */ /* 0x000fc40000400000 */
[----:B------:R-:W-:Y:S02]  /*d3c0*/  FMUL R123, R245, R123 ;  /* 0x0000007bf57b7220 */ /* 0x000fe40000400000 */
[----:B------:R-:W-:Y:S01]  /*d3d0*/  LDS R245, [R108.X4+0x8380] ;  /* 0x008380006cf57984 */ /* 0x000fe20000004800 */
[----:B------:R-:W-:Y:S01]  /*d3e0*/  F2FP.BF16.PACK_AB R11, R173, R172 ;  /* 0x000000acad0b723e */ /* 0x000fe200000010ff */
[----:B0-----:R-:W-:-:S05]  /*d3f0*/  FFMA R5, R72, R5, R8 ;  /* 0x0000000548057223 */ /* 0x001fca0000000008 */
[----:B------:R-:W-:Y:S04]  /*d400*/  STL [R1+0x50], R5 ;  /* 0x0000500501007387 */ /* 0x000fe80000100800 */
[----:B------:R-:W-:Y:S04]  /*d410*/  LDS R5, [R108.X4+0x8300] ;  /* 0x008300006c057984 */ /* 0x000fe80000004800 */
[----:B------:R-:W-:Y:S01]  /*d420*/  BAR.SYNC.DEFER_BLOCKING 0x0 ;  /* 0x0000000000007b1d */ /* 0x000fe20000010000 */
[----:B---3--:R-:W-:-:S05]  /*d430*/  LOP3.LUT R8, R0, 0x20, RZ, 0x3c, !PT ;  /* 0x0000002000087812 */ /* 0x008fca00078e3cff */
        /* <DEDUP_REMOVED lines=130> */
[----:B------:R1:W-:Y:S04]  /*dc60*/  STS.U16 [R8+0xff00], R206 ;  /* 0x00ff00ce08007388 */ /* 0x0003e80000000400 */
[----:B----4-:R-:W-:Y:S04]  /*dc70*/  STS [R235+0x10000], R244 ;  /* 0x010000f4eb007388 */ /* 0x010fe80000000800 */
[----:B------:R-:W3:Y:S01]  /*dc80*/  LDL.LU R133, [R1+0x98c] ;  /* 0x00098c0001857983 */ /* 0x000ee20000300800 */
[----:B-1----:R-:W-:-:S03]  /*dc90*/  LOP3.LUT R8, R235, 0x40, RZ, 0x3c, !PT ;  /* 0x00000040eb087812 */ /* 0x002fc600078e3cff */
[----:B------:R-:W-:Y:S04]  /*dca0*/  STS [R235+0x10400], R243 ;  /* 0x010400f3eb007388 */ /* 0x000fe80000000800 */
[----:B------:R-:W-:Y:S04]  /*dcb0*/  STS [R235+0x10800], R242 ;  /* 0x010800f2eb007388 */ /* 0x000fe80000000800 */
[----:B------:R-:W-:Y:S04]  /*dcc0*/  STS [R235+0x10c00], R10 ;  /* 0x010c000aeb007388 */ /* 0x000fe80000000800 */
[----:B------:R-:W-:Y:S04]  /*dcd0*/  STS [R235+0x11000], R12 ;  /* 0x0110000ceb007388 */ /* 0x000fe80000000800 */
[----:B------:R-:W-:Y:S04]  /*dce0*/  STS [R235+0x11400], R14 ;  /* 0x0114000eeb007388 */ /* 0x000fe80000000800 */
[----:B------:R-:W-:Y:S04]  /*dcf0*/  STS [R235+0x11800], R16 ;  /* 0x01180010eb007388 */ /* 0x000fe80000000800 */
[----:B------:R-:W-:Y:S04]  /*dd00*/  STS [R235+0x11c00], R18 ;  /* 0x011c0012eb007388 */ /* 0x000fe80000000800 */
[----:B------:R-:W-:Y:S04]  /*dd10*/  STS [R8+0x10000], R241 ;  /* 0x010000f108007388 */ /* 0x000fe80000000800 */
[----:B------:R1:W-:Y:S04]  /*dd20*/  STS [R8+0x10400], R240 ;  /* 0x010400f008007388 */ /* 0x0003e80000000800 */
[----:B------:R-:W-:Y:S04]  /*dd30*/  STS [R8+0x10800], R9 ;  /* 0x0108000908007388 */ /* 0x000fe80000000800 */
[----:B------:R-:W-:Y:S04]  /*dd40*/  STS [R8+0x10c00], R11 ;  /* 0x010c000b08007388 */ /* 0x000fe80000000800 */
[----:B------:R-:W-:Y:S04]  /*dd50*/  STS [R8+0x11000], R13 ;  /* 0x0110000d08007388 */ /* 0x000fe80000000800 */
[----:B------:R-:W-:Y:S04]  /*dd60*/  STS [R8+0x11400], R15 ;  /* 0x0114000f08007388 */ /* 0x000fe80000000800 */
[----:B------:R-:W-:Y:S04]  /*dd70*/  STS [R8+0x11800], R17 ;  /* 0x0118001108007388 */ /* 0x000fe80000000800 */
[----:B------:R-:W-:Y:S04]  /*dd80*/  STS [R8+0x11c00], R19 ;  /* 0x011c001308007388 */ /* 0x000fe80000000800 */
[----:B------:R-:W-:Y:S01]  /*dd90*/  BAR.SYNC.DEFER_BLOCKING 0x0 ;  /* 0x0000000000007b1d */ /* 0x000fe20000010000 */
[----:B0-----:R-:W-:-:S02]  /*dda0*/  LOP3.LUT R75, R108, 0x7, RZ, 0xc0, !PT ;  /* 0x000000076c4b7812 */ /* 0x001fc400078ec0ff */
[----:B------:R-:W-:-:S03]  /*ddb0*/  SHF.L.U32 R104, R108, 0x7, RZ ;  /* 0x000000076c687819 */ /* 0x000fc600000006ff */
[----:B------:R-:W4:Y:S01]  /*ddc0*/  LDL.LU R134, [R1+0x988] ;  /* 0x0009880001867983 */ /* 0x000f220000300800 */
[----:B------:R-:W-:-:S03]  /*ddd0*/  IMAD.SHL.U32 R75, R75, 0x10, RZ ;  /* 0x000000104b4b7824 */ /* 0x000fc600078e00ff */
[----:B------:R-:W3:Y:S04]  /*dde0*/  LDL.LU R135, [R1+0x984] ;  /* 0x0009840001877983 */ /* 0x000ee80000300800 */
[----:B------:R-:W3:Y:S04]  /*ddf0*/  LDL.LU R136, [R1+0x980] ;  /* 0x0009800001887983 */ /* 0x000ee80000300800 */
[----:B------:R-:W3:Y:S01]  /*de00*/  LDL.LU R137, [R1+0x97c] ;  /* 0x00097c0001897983 */ /* 0x000ee20000300800 */
[----:B------:R-:W-:-:S03]  /*de10*/  LOP3.LUT R75, R75, 0x780, R104, 0xf8, !PT ;  /* 0x000007804b4b7812 */ /* 0x000fc600078ef868 */
[----:B------:R-:W3:Y:S04]  /*de20*/  LDL.LU R138, [R1+0x978] ;  /* 0x00097800018a7983 */ /* 0x000ee80000300800 */
[----:B------:R-:W3:Y:S04]  /*de30*/  LDL.LU R139, [R1+0x974] ;  /* 0x00097400018b7983 */ /* 0x000ee80000300800 */
[----:B------:R-:W3:Y:S04]  /*de40*/  LDL.LU R140, [R1+0x970] ;  /* 0x00097000018c7983 */ /* 0x000ee80000300800 */
[----:B------:R-:W4:Y:S01]  /*de50*/  LDL.LU R141, [R1+0x96c] ;  /* 0x00096c00018d7983 */ /* 0x000f220000300800 */
[----:B------:R-:W-:-:S03]  /*de60*/  LOP3.LUT R75, R75, 0x10, R108, 0x78, !PT ;  /* 0x000000104b4b7812 */ /* 0x000fc600078e786c */
[----:B------:R-:W4:Y:S04]  /*de70*/  LDL.LU R142, [R1+0x968] ;  /* 0x00096800018e7983 */ /* 0x000f280000300800 */
        /* <DEDUP_REMOVED lines=8> */
[----:B--2---:R-:W-:Y:S04]  /*df00*/  LDSM.16.M88.4 R156, [R227+0x8000] ;  /* 0x00800000e39c783b */ /* 0x004fe80000000200 */
[----:B------:R-:W-:Y:S04]  /*df10*/  LDSM.16.M88.4 R160, [R227+0x9000] ;  /* 0x00900000e3a0783b */ /* 0x000fe80000000200 */
[----:B------:R-:W-:Y:S04]  /*df20*/  LDSM.16.M88.4 R164, [R227+0xa000] ;  /* 0x00a00000e3a4783b */ /* 0x000fe80000000200 */
[----:B------:R-:W-:Y:S04]  /*df30*/  LDSM.16.M88.4 R152, [R227+0xb000] ;  /* 0x00b00000e398783b */ /* 0x000fe80000000200 */
[----:B------:R-:W-:Y:S04]  /*df40*/  LDSM.16.M88.4 R148, [R227+0xc000] ;  /* 0x00c00000e394783b */ /* 0x000fe80000000200 */
[----:B------:R-:W-:Y:S04]  /*df50*/  LDSM.16.M88.4 R16, [R227+0xd000] ;  /* 0x00d00000e310783b */ /* 0x000fe80000000200 */
[----:B------:R-:W-:Y:S04]  /*df60*/  LDSM.16.M88.4 R12, [R227+0xe000] ;  /* 0x00e00000e30c783b */ /* 0x000fe80000000200 */
[----:B------:R-:W-:Y:S04]  /*df70*/  LDSM.16.M88.4 R8, [R227+0xf000] ;  /* 0x00f00000e308783b */ /* 0x000fe80000000200 */
[----:B------:R-:W0:Y:S04]  /*df80*/  LDSM.16.M88.4 R68, [R75+0x10800] ;  /* 0x010800004b44783b */ /* 0x000e280000000200 */
[----:B------:R-:W2:Y:S04]  /*df90*/  LDL.LU R47, [R1+0x944] ;  /* 0x00094400012f7983 */ /* 0x000ea80000300800 */
        /* <DEDUP_REMOVED lines=32> */
[----:B------:R-:W2:Y:S01]  /*e1a0*/  LDL.LU R88, [R1+0x8c0] ;  /* 0x0008c00001587983 */ /* 0x000ea20000300800 */
[----:B-1----:R-:W-:-:S03]  /*e1b0*/  FADD R240, -R231, R93 ;  /* 0x0000005de7f07221 */ /* 0x002fc60000000100 */
[----:B------:R-:W2:Y:S01]  /*e1c0*/  LDL.LU R89, [R1+0x8bc] ;  /* 0x0008bc0001597983 */ /* 0x000ea20000300800 */
[----:B------:R-:W-:-:S03]  /*e1d0*/  FADD R74, -R230, R94 ;  /* 0x0000005ee64a7221 */ /* 0x000fc60000000100 */
[----:B------:R-:W2:Y:S01]  /*e1e0*/  LDL.LU R90, [R1+0x8b8] ;  /* 0x0008b800015a7983 */ /* 0x000ea20000300800 */
[----:B0-----:R-:W-:Y:S03]  /*e1f0*/  HMMA.16816.F32.BF16 R64, R68, R156, R64 ;  /* 0x0000009c4440723c */ /* 0x001fe60000041840 */
[----:B------:R-:W2:Y:S01]  /*e200*/  LDL.LU R91, [R1+0x8b4] ;  /* 0x0008b400015b7983 */ /* 0x000ea20000300800 */
[----:B------:R-:W-:-:S03]  /*e210*/  FADD R73, -R229, R95 ;  /* 0x0000005fe5497221 */ /* 0x000fc60000000100 */
[----:B------:R-:W2:Y:S01]  /*e220*/  LDL.LU R92, [R1+0x8b0] ;  /* 0x0008b000015c7983 */ /* 0x000ea20000300800 */
[C---:B------:R-:W-:Y:S03]  /*e230*/  HMMA.16816.F32.BF16 R60, R68.reuse, R160, R60 ;  /* 0x000000a0443c723c */ /* 0x040fe6000004183c */
[----:B------:R-:W2:Y:S04]  /*e240*/  LDL.LU R93, [R1+0x8ac] ;  /* 0x0008ac00015d7983 */ /* 0x000ea80000300800 */
[----:B------:R-:W2:Y:S01]  /*e250*/  LDL.LU R94, [R1+0x8a8] ;  /* 0x0008a800015e7983 */ /* 0x000ea20000300800 */
[C---:B------:R-:W-:Y:S03]  /*e260*/  HMMA.16816.F32.BF16 R52, R68.reuse, R164, R52 ;  /* 0x000000a44434723c */ /* 0x040fe60000041834 */
[----:B------:R-:W-:Y:S04]  /*e270*/  LDSM.16.M88.4 R76, [R75+0x10000] ;  /* 0x010000004b4c783b */ /* 0x000fe80000000200 */
[----:B------:R-:W0:Y:S01]  /*e280*/  LDSM.16.M88.4 R176, [R75+0x11000] ;  /* 0x011000004bb0783b */ /* 0x000e220000000200 */
[C---:B------:R-:W-:Y:S03]  /*e290*/  HMMA.16816.F32.BF16 R220, R68.reuse, R152, R220 ;  /* 0x0000009844dc723c */ /* 0x040fe600000418dc */
[----:B------:R-:W2:Y:S04]  /*e2a0*/  LDL.LU R95, [R1+0x8a4] ;  /* 0x0008a400015f7983 */ /* 0x000ea80000300800 */
[----:B------:R-:W2:Y:S01]  /*e2b0*/  LDL R241, [R1+0x898] ;  /* 0x0008980001f17983 */ /* 0x000ea20000100800 */
[C---:B------:R-:W-:Y:S08]  /*e2c0*/  HMMA.16816.F32.BF16 R212, R68.reuse, R148, R212 ;  /* 0x0000009444d4723c */ /* 0x040ff000000418d4 */
[C---:B------:R-:W-:Y:S08]  /*e2d0*/  HMMA.16816.F32.BF16 R56, R68.reuse, R16, R56 ;  /* 0x000000104438723c */ /* 0x040ff00000041838 */
[C---:B------:R-:W-:Y:S08]  /*e2e0*/  HMMA.16816.F32.BF16 R116, R68.reuse, R12, R116 ;  /* 0x0000000c4474723c */ /* 0x040ff00000041874 */
[----:B------:R-:W-:Y:S01]  /*e2f0*/  HMMA.16816.F32.BF16 R120, R68, R8, R120 ;  /* 0x000000084478723c */ /* 0x000fe20000041878 */
[----:B------:R1:W0:Y:S04]  /*e300*/  LDSM.16.M88.4 R68, [R75+0x11800] ;  /* 0x011800004b44783b */ /* 0x0002280000000200 */
[----:B-1----:R-:W2:Y:S01]  /*e310*/  LDL R75, [R1+0x89c] ;  /* 0x00089c00014b7983 */ /* 0x002ea20000100800 */
[----:B------:R-:W-:-:S06]  /*e320*/  FMUL R240, R240, 1.4426950216293334961 ;  /* 0x3fb8aa3bf0f07820 */ /* 0x000fcc0000400000 */
[----:B------:R-:W1:Y:S01]  /*e330*/  MUFU.EX2 R240, R240 ;  /* 0x000000f000f07308 */ /* 0x000e620000000800 */
[C---:B------:R-:W-:Y:S02]  /*e340*/  FMUL R128, R72.reuse, R128 ;  /* 0x0000008048807220 */ /* 0x040fe40000400000 */
[C---:B------:R-:W-:Y:S02]  /*e350*/  FMUL R129, R72.reuse, R129 ;  /* 0x0000008148817220 */ /* 0x040fe40000400000 */
[C---:B------:R-:W-:Y:S02]  /*e360*/  FMUL R132, R72.reuse, R132 ;  /* 0x0000008448847220 */ /* 0x040fe40000400000 */
[C---:B---3--:R-:W-:Y:S02]  /*e370*/  FMUL R133, R72.reuse, R133 ;  /* 0x0000008548857220 */ /* 0x048fe40000400000 */
[C---:B------:R-:W-:Y:S02]  /*e380*/  FMUL R136, R72.reuse, R136 ;  /* 0x0000008848887220 */ /* 0x040fe40000400000 */
[----:B------:R-:W-:-:S02]  /*e390*/  FMUL R137, R72, R137 ;  /* 0x0000008948897220 */ /* 0x000fc40000400000 */
[C---:B------:R-:W-:Y:S02]  /*e3a0*/  FMUL R140, R72.reuse, R140 ;  /* 0x0000008c488c7220 */ /* 0x040fe40000400000 */
[----:B----4-:R-:W-:Y:S02]  /*e3b0*/  FMUL R141, R72, R141 ;  /* 0x0000008d488d7220 */ /* 0x010fe40000400000 */
[C---:B-1----:R-:W-:Y:S02]  /*e3c0*/  FMUL R130, R240.reuse, R130 ;  /* 0x00000082f0827220 */ /* 0x042fe40000400000 */
[C---:B------:R-:W-:Y:S02]  /*e3d0*/  FMUL R131, R240.reuse, R131 ;  /* 0x00000083f0837220 */ /* 0x040fe40000400000 */
[C---:B------:R-:W-:Y:S02]  /*e3e0*/  FMUL R134, R240.reuse, R134 ;  /* 0x00000086f0867220 */ /* 0x040fe40000400000 */
[----:B------:R-:W-:-:S02]  /*e3f0*/  FMUL R135, R240, R135 ;  /* 0x00000087f0877220 */ /* 0x000fc40000400000 */
[C---:B------:R-:W-:Y:S02]  /*e400*/  FMUL R138, R240.reuse, R138 ;  /* 0x0000008af08a7220 */ /* 0x040fe40000400000 */
[C---:B------:R-:W-:Y:S02]  /*e410*/  FMUL R139, R240.reuse, R139 ;  /* 0x0000008bf08b7220 */ /* 0x040fe40000400000 */
[C---:B------:R-:W-:Y:S02]  /*e420*/  FMUL R142, R240.reuse, R142 ;  /* 0x0000008ef08e7220 */ /* 0x040fe40000400000 */
[----:B------:R-:W-:Y:S02]  /*e430*/  FMUL R143, R240, R143 ;  /* 0x0000008ff08f7220 */ /* 0x000fe40000400000 */
[C---:B------:R-:W-:Y:S02]  /*e440*/  FMUL R144, R72.reuse, R144 ;  /* 0x0000009048907220 */ /* 0x040fe40000400000 */
[----:B------:R-:W-:-:S02]  /*e450*/  FMUL R145, R72, R145 ;  /* 0x0000009148917220 */ /* 0x000fc40000400000 */
[C---:B------:R-:W-:Y:S02]  /*e460*/  FMUL R146, R240.reuse, R146 ;  /* 0x00000092f0927220 */ /* 0x040fe40000400000 */
[----:B------:R-:W-:Y:S02]  /*e470*/  FMUL R147, R240, R147 ;  /* 0x00000093f0937220 */ /* 0x000fe40000400000 */
[C---:B------:R-:W-:Y:S02]  /*e480*/  FMUL R168, R72.reuse, R44 ;  /* 0x0000002c48a87220 */ /* 0x040fe40000400000 */
[----:B------:R-:W-:Y:S02]  /*e490*/  FMUL R169, R72, R45 ;  /* 0x0000002d48a97220 */ /* 0x000fe40000400000 */
[C---:B------:R-:W-:Y:S01]  /*e4a0*/  FMUL R170, R240.reuse, R46 ;  /* 0x0000002ef0aa7220 */ /* 0x040fe20000400000 */
[C---:B0-----:R-:W-:Y:S08]  /*e4b0*/  HMMA.16816.F32.BF16 R128, R176.reuse, R156, R128 ;  /* 0x0000009cb080723c */ /* 0x041ff00000041880 */
[C---:B------:R-:W-:Y:S08]  /*e4c0*/  HMMA.16816.F32.BF16 R132, R176.reuse, R160, R132 ;  /* 0x000000a0b084723c */ /* 0x040ff00000041884 */
[C---:B------:R-:W-:Y:S08]  /*e4d0*/  HMMA.16816.F32.BF16 R136, R176.reuse, R164, R136 ;  /* 0x000000a4b088723c */ /* 0x040ff00000041888 */
[C---:B------:R-:W-:Y:S08]  /*e4e0*/  HMMA.16816.F32.BF16 R140, R176.reuse, R152, R140 ;  /* 0x00000098b08c723c */ /* 0x040ff0000004188c */
[----:B------:R-:W-:Y:S01]  /*e4f0*/  HMMA.16816.F32.BF16 R144, R176, R148, R144 ;  /* 0x00000094b090723c */ /* 0x000fe20000041890 */
[----:B--2---:R-:W-:-:S02]  /*e500*/  FMUL R171, R240, R47 ;  /* 0x0000002ff0ab7220 */ /* 0x004fc40000400000 */
[C---:B------:R-:W-:Y:S02]  /*e510*/  FMUL R172, R72.reuse, R48 ;  /* 0x0000003048ac7220 */ /* 0x040fe40000400000 */
[----:B------:R-:W-:Y:S02]  /*e520*/  FMUL R173, R72, R49 ;  /* 0x0000003148ad7220 */ /* 0x000fe40000400000 */
[C---:B------:R-:W-:Y:S02]  /*e530*/  FMUL R174, R240.reuse, R50 ;  /* 0x00000032f0ae7220 */ /* 0x040fe40000400000 */
[----:B------:R-:W-:Y:S02]  /*e540*/  FMUL R175, R240, R51 ;  /* 0x00000033f0af7220 */ /* 0x000fe40000400000 */
[C---:B------:R-:W-:Y:S02]  /*e550*/  FMUL R124, R72.reuse, R124 ;  /* 0x0000007c487c7220 */ /* 0x040fe40000400000 */
[----:B------:R-:W-:-:S02]  /*e560*/  FMUL R125, R72, R125 ;  /* 0x0000007d487d7220 */ /* 0x000fc40000400000 */
[C---:B------:R-:W-:Y:S02]  /*e570*/  FMUL R126, R240.reuse, R126 ;  /* 0x0000007ef07e7220 */ /* 0x040fe40000400000 */
[----:B------:R-:W-:Y:S01]  /*e580*/  FMUL R127, R240, R127 ;  /* 0x0000007ff07f7220 */ /* 0x000fe20000400000 */
[C---:B------:R-:W-:Y:S08]  /*e590*/  HMMA.16816.F32.BF16 R168, R176.reuse, R16, R168 ;  /* 0x00000010b0a8723c */ /* 0x040ff000000418a8 */
[C---:B------:R-:W-:Y:S08]  /*e5a0*/  HMMA.16816.F32.BF16 R172, R176.reuse, R12, R172 ;  /* 0x0000000cb0ac723c */ /* 0x040ff000000418ac */
[----:B------:R-:W-:Y:S01]  /*e5b0*/  HMMA.16816.F32.BF16 R176, R176, R8, R124 ;  /* 0x00000008b0b0723c */ /* 0x000fe2000004187c */
[----:B------:R-:W-:-:S02]  /*e5c0*/  FMUL R74, R74, 1.4426950216293334961 ;  /* 0x3fb8aa3b4a4a7820 */ /* 0x000fc40000400000 */
[----:B------:R-:W-:Y:S02]  /*e5d0*/  FMUL R73, R73, 1.4426950216293334961 ;  /* 0x3fb8aa3b49497820 */ /* 0x000fe40000400000 */
[----:B------:R-:W0:Y:S03]  /*e5e0*/  MUFU.EX2 R239, R74 ;  /* 0x0000004a00ef7308 */ /* 0x000e260000000800 */
[C---:B------:R-:W-:Y:S05]  /*e5f0*/  HMMA.16816.F32.BF16 R96, R76.reuse, R156, R96 ;  /* 0x0000009c4c60723c */ /* 0x040fea0000041860 */
[----:B------:R-:W1:Y:S03]  /*e600*/  MUFU.EX2 R238, R73 ;  /* 0x0000004900ee7308 */ /* 0x000e660000000800 */
[C---:B------:R-:W-:Y:S08]  /*e610*/  HMMA.16816.F32.BF16 R100, R76.reuse, R160, R100 ;  /* 0x000000a04c64723c */ /* 0x040ff00000041864 */
[C---:B------:R-:W-:Y:S08]  /*e620*/  HMMA.16816.F32.BF16 R20, R76.reuse, R164, R20 ;  /* 0x000000a44c14723c */ /* 0x040ff00000041814 */
[C---:B------:R-:W-:Y:S08]  /*e630*/  HMMA.16816.F32.BF16 R24, R76.reuse, R152, R24 ;  /* 0x000000984c18723c */ /* 0x040ff00000041818 */
[C---:B------:R-:W-:Y:S08]  /*e640*/  HMMA.16816.F32.BF16 R28, R76.reuse, R148, R28 ;  /* 0x000000944c1c723c */ /* 0x040ff0000004181c */
[C---:B------:R-:W-:Y:S08]  /*e650*/  HMMA.16816.F32.BF16 R32, R76.reuse, R16, R32 ;  /* 0x000000104c20723c */ /* 0x040ff00000041820 */
[C---:B------:R-:W-:Y:S08]  /*e660*/  HMMA.16816.F32.BF16 R36, R76.reuse, R12, R36 ;  /* 0x0000000c4c24723c */ /* 0x040ff00000041824 */
[----:B------:R-:W-:Y:S01]  /*e670*/  HMMA.16816.F32.BF16 R40, R76, R8, R40 ;  /* 0x000000084c28723c */ /* 0x000fe20000041828 */
[----:B0-----:R-:W-:-:S02]  /*e680*/  FMUL R180, R239, R84 ;  /* 0x00000054efb47220 */ /* 0x001fc40000400000 */
[C---:B------:R-:W-:Y:S02]  /*e690*/  FMUL R181, R239.reuse, R85 ;  /* 0x00000055efb57220 */ /* 0x040fe40000400000 */
[C---:B-1----:R-:W-:Y:S02]  /*e6a0*/  FMUL R182, R238.reuse, R86 ;  /* 0x00000056eeb67220 */ /* 0x042fe40000400000 */
[C---:B------:R-:W-:Y:S02]  /*e6b0*/  FMUL R183, R238.reuse, R87 ;  /* 0x00000057eeb77220 */ /* 0x040fe40000400000 */
[C---:B------:R-:W-:Y:S02]  /*e6c0*/  FMUL R184, R239.reuse, R80 ;  /* 0x00000050efb87220 */ /* 0x040fe40000400000 */
[----:B------:R-:W-:Y:S02]  /*e6d0*/  FMUL R185, R239, R81 ;  /* 0x00000051efb97220 */ /* 0x000fe40000400000 */
[----:B------:R-:W-:-:S02]  /*e6e0*/  FMUL R186, R238, R82 ;  /* 0x00000052eeba7220 */ /* 0x000fc40000400000 */
[C---:B------:R-:W-:Y:S02]  /*e6f0*/  FMUL R187, R238.reuse, R83 ;  /* 0x00000053eebb7220 */ /* 0x040fe40000400000 */
[C---:B------:R-:W-:Y:S02]  /*e700*/  FMUL R188, R239.reuse, R188 ;  /* 0x000000bcefbc7220 */ /* 0x040fe40000400000 */
        /* <DEDUP_REMOVED lines=20> */
[----:B------:R-:W-:Y:S01]  /*e850*/  FMUL R93, R239, R93 ;  /* 0x0000005def5d7220 */ /* 0x000fe20000400000 */
[----:B------:R-:W-:Y:S01]  /*e860*/  LOP3.LUT R204, R227, 0x40, RZ, 0x3c, !PT ;  /* 0x00000040e3cc7812 */ /* 0x000fe200078e3cff */
[----:B------:R-:W-:Y:S04]  /*e870*/  LDSM.16.M88.4 R104, [R241+0x10000] ;  /* 0x01000000f168783b */ /* 0x000fe80000000200 */
[----:B------:R-:W0:Y:S04]  /*e880*/  LDSM.16.M88.4 R44, [R75+0x10000] ;  /* 0x010000004b2c783b */ /* 0x000e280000000200 */
[----:B------:R-:W1:Y:S04]  /*e890*/  LDSM.16.M88.4 R124, [R75+0x10800] ;  /* 0x010800004b7c783b */ /* 0x000e680000000200 */
[----:B------:R-:W2:Y:S01]  /*e8a0*/  LDSM.16.M88.4 R200, [R75+0x11000] ;  /* 0x011000004bc8783b */ /* 0x000ea20000000200 */
[----:B------:R-:W-:-:S02]  /*e8b0*/  FMUL R94, R238, R94 ;  /* 0x0000005eee5e7220 */ /* 0x000fc40000400000 */
[----:B------:R-:W-:Y:S01]  /*e8c0*/  FMUL R95, R238, R95 ;  /* 0x0000005fee5f7220 */ /* 0x000fe20000400000 */
[C---:B------:R-:W-:Y:S01]  /*e8d0*/  HMMA.16816.F32.BF16 R180, R68.reuse, R156, R180 ;  /* 0x0000009c44b4723c */ /* 0x040fe200000418b4 */
[----:B------:R-:W3:Y:S04]  /*e8e0*/  LDSM.16.M88.4 R108, [R75+0x11800] ;  /* 0x011800004b6c783b */ /* 0x000ee80000000200 */
[----:B------:R-:W4:Y:S03]  /*e8f0*/  LDSM.16.M88.4 R84, [R204+0x8000] ;  /* 0x00800000cc54783b */ /* 0x000f260000000200 */
[C---:B------:R-:W-:Y:S01]  /*e900*/  HMMA.16816.F32.BF16 R184, R68.reuse, R160, R184 ;  /* 0x000000a044b8723c */ /* 0x040fe200000418b8 */
[----:B------:R-:W1:Y:S04]  /*e910*/  LDSM.16.M88.4 R80, [R204+0x9000] ;  /* 0x00900000cc50783b */ /* 0x000e680000000200 */
[----:B------:R-:W1:Y:S03]  /*e920*/  LDSM.16.M88.4 R76, [R204+0xa000] ;  /* 0x00a00000cc4c783b */ /* 0x000e660000000200 */
[C---:B------:R-:W-:Y:S01]  /*e930*/  HMMA.16816.F32.BF16 R188, R68.reuse, R164, R188 ;  /* 0x000000a444bc723c */ /* 0x040fe200000418bc */
[----:B------:R-:W1:Y:S04]  /*e940*/  LDSM.16.M88.4 R72, [R204+0xb000] ;  /* 0x00b00000cc48783b */ /* 0x000e680000000200 */
[----:B------:R-:W4:Y:S03]  /*e950*/  LDL R160, [R1+0x884] ;  /* 0x0008840001a07983 */ /* 0x000f260000100800 */
[----:B------:R-:W-:Y:S08]  /*e960*/  HMMA.16816.F32.BF16 R192, R68, R152, R192 ;  /* 0x0000009844c0723c */ /* 0x000ff000000418c0 */
[C---:B0-----:R-:W-:Y:S08]  /*e970*/  HMMA.16816.F32.BF16 R96, R44.reuse, R158, R96 ;  /* 0x0000009e2c60723c */ /* 0x041ff00000041860 */
[C---:B------:R-:W-:Y:S08]  /*e980*/  HMMA.16816.F32.BF16 R100, R44.reuse, R162, R100 ;  /* 0x000000a22c64723c */ /* 0x040ff00000041864 */
[C---:B------:R-:W-:Y:S08]  /*e990*/  HMMA.16816.F32.BF16 R20, R44.reuse, R166, R20 ;  /* 0x000000a62c14723c */ /* 0x040ff00000041814 */
[C---:B------:R-:W-:Y:S08]  /*e9a0*/  HMMA.16816.F32.BF16 R24, R44.reuse, R154, R24 ;  /* 0x0000009a2c18723c */ /* 0x040ff00000041818 */
[C---:B------:R-:W-:Y:S08]  /*e9b0*/  HMMA.16816.F32.BF16 R28, R44.reuse, R150, R28 ;  /* 0x000000962c1c723c */ /* 0x040ff0000004181c */
[C---:B------:R-:W-:Y:S08]  /*e9c0*/  HMMA.16816.F32.BF16 R32, R44.reuse, R18, R32 ;  /* 0x000000122c20723c */ /* 0x040ff00000041820 */
[C---:B------:R-:W-:Y:S08]  /*e9d0*/  HMMA.16816.F32.BF16 R36, R44.reuse, R14, R36 ;  /* 0x0000000e2c24723c */ /* 0x040ff00000041824 */
[----:B------:R-:W-:Y:S08]  /*e9e0*/  HMMA.16816.F32.BF16 R40, R44, R10, R40 ;  /* 0x0000000a2c28723c */ /* 0x000ff00000041828 */
[C---:B------:R-:W-:Y:S08]  /*e9f0*/  HMMA.16816.F32.BF16 R196, R68.reuse, R148, R196 ;  /* 0x0000009444c4723c */ /* 0x040ff000000418c4 */
[C---:B------:R-:W-:Y:S08]  /*ea00*/  HMMA.16816.F32.BF16 R112, R68.reuse, R16, R112 ;  /* 0x000000104470723c */ /* 0x040ff00000041870 */
[C---:B------:R-:W-:Y:S08]  /*ea10*/  HMMA.16816.F32.BF16 R88, R68.reuse, R12, R88 ;  /* 0x0000000c4458723c */ /* 0x040ff00000041858 */
[----:B------:R-:W-:Y:S01]  /*ea20*/  HMMA.16816.F32.BF16 R92, R68, R8, R92 ;  /* 0x00000008445c723c */ /* 0x000fe2000004185c */
[----:B------:R-:W0:Y:S07]  /*ea30*/  LDSM.16.M88.4 R68, [R204+0xc000] ;  /* 0x00c00000cc44783b */ /* 0x000e2e0000000200 */
[C---:B-1----:R-:W-:Y:S01]  /*ea40*/  HMMA.16816.F32.BF16 R44, R124.reuse, R158, R64 ;  /* 0x0000009e7c2c723c */ /* 0x042fe20000041840 */
[----:B------:R-:W1:Y:S07]  /*ea50*/  LDSM.16.M88.4 R64, [R204+0xd000] ;  /* 0x00d00000cc40783b */ /* 0x000e6e0000000200 */
[C---:B------:R-:W-:Y:S01]  /*ea60*/  HMMA.16816.F32.BF16 R48, R124.reuse, R162, R60 ;  /* 0x000000a27c30723c */ /* 0x040fe2000004183c */
[----:B------:R-:W0:Y:S07]  /*ea70*/  LDSM.16.M88.4 R60, [R204+0xe000] ;  /* 0x00e00000cc3c783b */ /* 0x000e2e0000000200 */
[C---:B------:R-:W-:Y:S01]  /*ea80*/  HMMA.16816.F32.BF16 R208, R124.reuse, R18, R56 ;  /* 0x000000127cd0723c */ /* 0x040fe20000041838 */
[----:B------:R2:W0:Y:S07]  /*ea90*/  LDSM.16.M88.4 R56, [R204+0xf000] ;  /* 0x00f00000cc38783b */ /* 0x00042e0000000200 */
[C---:B------:R-:W-:Y:S08]  /*eaa0*/  HMMA.16816.F32.BF16 R52, R124.reuse, R166, R52 ;  /* 0x000000a67c34723c */ /* 0x040ff00000041834 */
[C---:B--2---:R-:W-:Y:S01]  /*eab0*/  HMMA.16816.F32.BF16 R204, R124.reuse, R14, R116 ;  /* 0x0000000e7ccc723c */ /* 0x044fe20000041874 */
[----:B------:R-:W2:Y:S07]  /*eac0*/  LDSM.16.M88.4 R116, [R241+0x10800] ;  /* 0x01080000f174783b */ /* 0x000eae0000000200 */
[C---:B------:R-:W-:Y:S08]  /*ead0*/  HMMA.16816.F32.BF16 R220, R124.reuse, R154, R220 ;  /* 0x0000009a7cdc723c */ /* 0x040ff000000418dc */
[C---:B------:R-:W-:Y:S08]  /*eae0*/  HMMA.16816.F32.BF16 R212, R124.reuse, R150, R212 ;  /* 0x000000967cd4723c */ /* 0x040ff000000418d4 */
[----:B------:R-:W-:Y:S01]  /*eaf0*/  HMMA.16816.F32.BF16 R120, R124, R10, R120 ;  /* 0x0000000a7c78723c */ /* 0x000fe20000041878 */
[----:B------:R-:W0:Y:S07]  /*eb00*/  LDSM.16.M88.4 R124, [R241+0x11000] ;  /* 0x01100000f17c783b */ /* 0x000e2e0000000200 */
[C---:B------:R-:W-:Y:S08]  /*eb10*/  HMMA.16816.F32.BF16 R128, R200.reuse, R158, R128 ;  /* 0x0000009ec880723c */ /* 0x040ff00000041880 */
[C---:B------:R-:W-:Y:S08]  /*eb20*/  HMMA.16816.F32.BF16 R132, R200.reuse, R162, R132 ;  /* 0x000000a2c884723c */ /* 0x040ff00000041884 */
[C---:B------:R-:W-:Y:S08]  /*eb30*/  HMMA.16816.F32.BF16 R136, R200.reuse, R166, R136 ;  /* 0x000000a6c888723c */ /* 0x040ff00000041888 */
[C---:B------:R-:W-:Y:S08]  /*eb40*/  HMMA.16816.F32.BF16 R140, R200.reuse, R154, R140 ;  /* 0x0000009ac88c723c */ /* 0x040ff0000004188c */
[C---:B------:R-:W-:Y:S08]  /*eb50*/  HMMA.16816.F32.BF16 R144, R200.reuse, R150, R144 ;  /* 0x00000096c890723c */ /* 0x040ff00000041890 */
[C---:B------:R-:W-:Y:S08]  /*eb60*/  HMMA.16816.F32.BF16 R216, R200.reuse, R18, R168 ;  /* 0x00000012c8d8723c */ /* 0x040ff000000418a8 */
[C---:B------:R-:W-:Y:S08]  /*eb70*/  HMMA.16816.F32.BF16 R172, R200.reuse, R14, R172 ;  /* 0x0000000ec8ac723c */ /* 0x040ff000000418ac */
[----:B------:R-:W-:Y:S08]  /*eb80*/  HMMA.16816.F32.BF16 R176, R200, R10, R176 ;  /* 0x0000000ac8b0723c */ /* 0x000ff000000418b0 */
[C---:B---3--:R-:W-:Y:S08]  /*eb90*/  HMMA.16816.F32.BF16 R112, R108.reuse, R18, R112 ;  /* 0x000000126c70723c */ /* 0x048ff00000041870 */
[C---:B------:R-:W-:Y:S08]  /*eba0*/  HMMA.16816.F32.BF16 R88, R108.reuse, R14, R88 ;  /* 0x0000000e6c58723c */ /* 0x040ff00000041858 */
[----:B------:R-:W-:Y:S08]  /*ebb0*/  HMMA.16816.F32.BF16 R92, R108, R10, R92 ;  /* 0x0000000a6c5c723c */ /* 0x000ff0000004185c */
[C---:B----4-:R-:W-:Y:S08]  /*ebc0*/  HMMA.16816.F32.BF16 R96, R104.reuse, R84, R96 ;  /* 0x000000546860723c */ /* 0x050ff00000041860 */
[C---:B------:R-:W-:Y:S08]  /*ebd0*/  HMMA.16816.F32.BF16 R100, R104.reuse, R80, R100 ;  /* 0x000000506864723c */ /* 0x040ff00000041864 */
[C---:B------:R-:W-:Y:S08]  /*ebe0*/  HMMA.16816.F32.BF16 R20, R104.reuse, R76, R20 ;  /* 0x0000004c6814723c */ /* 0x040ff00000041814 */
[C---:B------:R-:W-:Y:S08]  /*ebf0*/  HMMA.16816.F32.BF16 R24, R104.reuse, R72, R24 ;  /* 0x000000486818723c */ /* 0x040ff00000041818 */
[C---:B0-----:R-:W-:Y:S08]  /*ec00*/  HMMA.16816.F32.BF16 R28, R104.reuse, R68, R28 ;  /* 0x00000044681c723c */ /* 0x041ff0000004181c */
[C---:B-1----:R-:W-:Y:S08]  /*ec10*/  HMMA.16816.F32.BF16 R32, R104.reuse, R64, R32 ;  /* 0x000000406820723c */ /* 0x042ff00000041820 */
[C---:B------:R-:W-:Y:S08]  /*ec20*/  HMMA.16816.F32.BF16 R36, R104.reuse, R60, R36 ;  /* 0x0000003c6824723c */ /* 0x040ff00000041824 */
[----:B------:R-:W-:Y:S08]  /*ec30*/  HMMA.16816.F32.BF16 R40, R104, R56, R40 ;  /* 0x000000386828723c */ /* 0x000ff00000041828 */
[----:B------:R-:W-:Y:S08]  /*ec40*/  HMMA.16816.F32.BF16 R192, R108, R154, R192 ;  /* 0x0000009a6cc0723c */ /* 0x000ff000000418c0 */
[C---:B--2---:R-:W-:Y:S08]  /*ec50*/  HMMA.16816.F32.BF16 R44, R116.reuse, R84, R44 ;  /* 0x00000054742c723c */ /* 0x044ff0000004182c */
        /* <DEDUP_REMOVED lines=10> */
[C---:B------:R-:W-:Y:S08]  /*ed00*/  HMMA.16816.F32.BF16 R140, R124.reuse, R72, R140 ;  /* 0x000000487c8c723c */ /* 0x040ff0000004188c */
[C---:B------:R-:W-:Y:S08]  /*ed10*/  HMMA.16816.F32.BF16 R144, R124.reuse, R68, R144 ;  /* 0x000000447c90723c */ /* 0x040ff00000041890 */
[C---:B------:R-:W-:Y:S08]  /*ed20*/  HMMA.16816.F32.BF16 R116, R124.reuse, R64, R216 ;  /* 0x000000407c74723c */ /* 0x040ff000000418d8 */
[C---:B------:R-:W-:Y:S08]  /*ed30*/  HMMA.16816.F32.BF16 R152, R124.reuse, R60, R172 ;  /* 0x0000003c7c98723c */ /* 0x040ff000000418ac */
[----:B------:R-:W-:Y:S01]  /*ed40*/  HMMA.16816.F32.BF16 R124, R124, R56, R176 ;  /* 0x000000387c7c723c */ /* 0x000fe200000418b0 */
[----:B------:R-:W2:Y:S04]  /*ed50*/  LDL.LU R179, [R1+0x4c] ;  /* 0x00004c0001b37983 */ /* 0x000ea80000300800 */
[----:B------:R-:W3:Y:S04]  /*ed60*/  LDL.LU R178, [R1+0x48] ;  /* 0x0000480001b27983 */ /* 0x000ee80000300800 */
[----:B------:R-:W4:Y:S04]  /*ed70*/  LDL.LU R177, [R1+0x44] ;  /* 0x0000440001b17983 */ /* 0x000f280000300800 */
[----:B------:R-:W4:Y:S01]  /*ed80*/  LDL.LU R176, [R1+0x34] ;  /* 0x0000340001b07983 */ /* 0x000f220000300800 */
[C---:B------:R-:W-:Y:S03]  /*ed90*/  HMMA.16816.F32.BF16 R168, R108.reuse, R162, R184 ;  /* 0x000000a26ca8723c */ /* 0x040fe600000418b8 */
[----:B------:R-:W0:Y:S05]  /*eda0*/  LDSM.16.M88.4 R184, [R241+0x11800] ;  /* 0x01180000f1b8783b */ /* 0x000e2a0000000200 */
[C---:B------:R-:W-:Y:S01]  /*edb0*/  HMMA.16816.F32.BF16 R180, R108.reuse, R158, R180 ;  /* 0x0000009e6cb4723c */ /* 0x040fe200000418b4 */
[----:B------:R-:W-:Y:S07]  /*edc0*/  LDSM.16.M88.4 R156, [R160+0x11000] ;  /* 0x01100000a09c783b */ /* 0x000fee0000000200 */
[C---:B------:R-:W-:Y:S08]  /*edd0*/  HMMA.16816.F32.BF16 R188, R108.reuse, R166, R188 ;  /* 0x000000a66cbc723c */ /* 0x040ff000000418bc */
[----:B------:R-:W-:Y:S01]  /*ede0*/  HMMA.16816.F32.BF16 R196, R108, R150, R196 ;  /* 0x000000966cc4723c */ /* 0x000fe200000418c4 */
[----:B------:R-:W1:Y:S04]  /*edf0*/  LDSM.16.M88.4 R108, [R160+0x10000] ;  /* 0x01000000a06c783b */ /* 0x000e680000000200 */
[----:B------:R-:W1:Y:S04]  /*ee00*/  LDSM.16.M88.4 R148, [R160+0x10800] ;  /* 0x01080000a094783b */ /* 0x000e680000000200 */
[----:B------:R-:W1:Y:S01]  /*ee10*/  LDSM.16.M88.4 R160, [R160+0x11800] ;  /* 0x01180000a0a0783b */ /* 0x000e620000000200 */
[C---:B0-----:R-:W-:Y:S08]  /*ee20*/  HMMA.16816.F32.BF16 R164, R184.reuse, R84, R180 ;  /* 0x00000054b8a4723c */ /* 0x041ff000000418b4 */
[C---:B------:R-:W-:Y:S08]  /*ee30*/  HMMA.16816.F32.BF16 R168, R184.reuse, R80, R168 ;  /* 0x00000050b8a8723c */ /* 0x040ff000000418a8 */
[C---:B------:R-:W-:Y:S08]  /*ee40*/  HMMA.16816.F32.BF16 R188, R184.reuse, R76, R188 ;  /* 0x0000004cb8bc723c */ /* 0x040ff000000418bc */
[C---:B------:R-:W-:Y:S08]  /*ee50*/  HMMA.16816.F32.BF16 R192, R184.reuse, R72, R192 ;  /* 0x00000048b8c0723c */ /* 0x040ff000000418c0 */
[C---:B------:R-:W-:Y:S08]  /*ee60*/  HMMA.16816.F32.BF16 R196, R184.reuse, R68, R196 ;  /* 0x00000044b8c4723c */ /* 0x040ff000000418c4 */
[C---:B------:R-:W-:Y:S08]  /*ee70*/  HMMA.16816.F32.BF16 R112, R184.reuse, R64, R112 ;  /* 0x00000040b870723c */ /* 0x040ff00000041870 */
[C---:B------:R-:W-:Y:S08]  /*ee80*/  HMMA.16816.F32.BF16 R88, R184.reuse, R60, R88 ;  /* 0x0000003cb858723c */ /* 0x040ff00000041858 */
[----:B------:R-:W-:Y:S07]  /*ee90*/  HMMA.16816.F32.BF16 R92, R184, R56, R92 ;  /* 0x00000038b85c723c */ /* 0x000fee000004185c */
[----:B------:R-:W-:Y:S01]  /*eea0*/  MOV R56, 0x40 ;  /* 0x0000004000387802 */ /* 0x000fe20000000f00 */
[C---:B-1----:R-:W-:Y:S08]  /*eeb0*/  HMMA.16816.F32.BF16 R96, R108.reuse, R86, R96 ;  /* 0x000000566c60723c */ /* 0x042ff00000041860 */
[----:B------:R-:W-:Y:S01]  /*eec0*/  HMMA.16816.F32.BF16 R100, R108, R82, R100 ;  /* 0x000000526c64723c */ /* 0x000fe20000041864 */
[----:B------:R-:W-:-:S02]  /*eed0*/  IMAD R2, R56, c[0x0][0x1a4], R2 ;  /* 0x0000690038027a24 */ /* 0x000fc400078e0202 */
[----:B------:R-:W-:-:S05]  /*eee0*/  IMAD R4, R56, c[0x0][0x1b4], R4 ;  /* 0x00006d0038047a24 */ /* 0x000fca00078e0204 */
[C---:B------:R-:W-:Y:S08]  /*eef0*/  HMMA.16816.F32.BF16 R20, R108.reuse, R78, R20 ;  /* 0x0000004e6c14723c */ /* 0x040ff00000041814 */
[C---:B------:R-:W-:Y:S08]  /*ef00*/  HMMA.16816.F32.BF16 R24, R108.reuse, R74, R24 ;  /* 0x0000004a6c18723c */ /* 0x040ff00000041818 */
[C---:B------:R-:W-:Y:S08]  /*ef10*/  HMMA.16816.F32.BF16 R28, R108.reuse, R70, R28 ;  /* 0x000000466c1c723c */ /* 0x040ff0000004181c */
[C---:B------:R-:W-:Y:S08]  /*ef20*/  HMMA.16816.F32.BF16 R32, R108.reuse, R66, R32 ;  /* 0x000000426c20723c */ /* 0x040ff00000041820 */
[C---:B------:R-:W-:Y:S08]  /*ef30*/  HMMA.16816.F32.BF16 R36, R108.reuse, R62, R36 ;  /* 0x0000003e6c24723c */ /* 0x040ff00000041824 */
[----:B------:R-:W-:Y:S08]  /*ef40*/  HMMA.16816.F32.BF16 R40, R108, R58, R40 ;  /* 0x0000003a6c28723c */ /* 0x000ff00000041828 */
[C---:B------:R-:W-:Y:S08]  /*ef50*/  HMMA.16816.F32.BF16 R108, R148.reuse, R86, R44 ;  /* 0x00000056946c723c */ /* 0x040ff0000004182c */
[----:B------:R-:W-:Y:S08]  /*ef60*/  HMMA.16816.F32.BF16 R172, R148, R82, R48 ;  /* 0x0000005294ac723c */ /* 0x000ff00000041830 */
[C---:B------:R-:W-:Y:S08]  /*ef70*/  HMMA.16816.F32.BF16 R128, R156.reuse, R86, R128 ;  /* 0x000000569c80723c */ /* 0x040ff00000041880 */
[----:B------:R-:W-:Y:S08]  /*ef80*/  HMMA.16816.F32.BF16 R132, R156, R82, R132 ;  /* 0x000000529c84723c */ /* 0x000ff00000041884 */
[C---:B------:R-:W-:Y:S08]  /*ef90*/  HMMA.16816.F32.BF16 R52, R148.reuse, R78, R52 ;  /* 0x0000004e9434723c */ /* 0x040ff00000041834 */
[C---:B------:R-:W-:Y:S08]  /*efa0*/  HMMA.16816.F32.BF16 R8, R148.reuse, R74, R8 ;  /* 0x0000004a9408723c */ /* 0x040ff00000041808 */
[C---:B------:R-:W-:Y:S08]  /*efb0*/  HMMA.16816.F32.BF16 R12, R148.reuse, R70, R12 ;  /* 0x00000046940c723c */ /* 0x040ff0000004180c */
[C---:B------:R-:W-:Y:S08]  /*efc0*/  HMMA.16816.F32.BF16 R16, R148.reuse, R66, R16 ;  /* 0x000000429410723c */ /* 0x040ff00000041810 */
[C---:B------:R-:W-:Y:S08]  /*efd0*/  HMMA.16816.F32.BF16 R104, R148.reuse, R62, R104 ;  /* 0x0000003e9468723c */ /* 0x040ff00000041868 */
[----:B------:R-:W-:Y:S08]  /*efe0*/  HMMA.16816.F32.BF16 R120, R148, R58, R120 ;  /* 0x0000003a9478723c */ /* 0x000ff00000041878 */
[----:B------:R-:W-:Y:S01]  /*eff0*/  HMMA.16816.F32.BF16 R136, R156, R78, R136 ;  /* 0x0000004e9c88723c */ /* 0x000fe20000041888 */
[----:B--2---:R-:W-:-:S02]  /*f000*/  FFMA R179, R240, R179, R225 ;  /* 0x000000b3f0b37223 */ /* 0x004fc400000000e1 */
[----:B------:R0:W5:Y:S01]  /*f010*/  LDL.LU R225, [R1+0x8a0] ;  /* 0x0008a00001e17983 */ /* 0x0001620000300800 */
[----:B---3--:R-:W-:-:S03]  /*f020*/  FFMA R178, R239, R178, R5 ;  /* 0x000000b2efb27223 */ /* 0x008fc60000000005 */
[----:B------:R0:W-:Y:S01]  /*f030*/  STL [R1+0x4c], R179 ;  /* 0x00004cb301007387 */ /* 0x0001e20000100800 */
[----:B----4-:R-:W-:Y:S01]  /*f040*/  FFMA R177, R238, R177, R245 ;  /* 0x000000b1eeb17223 */ /* 0x010fe200000000f5 */
[----:B------:R-:W-:Y:S02]  /*f050*/  IADD3 R176, R176, 0x40, RZ ;  /* 0x00000040b0b07810 */ /* 0x000fe40007ffe0ff */
[----:B------:R-:W1:Y:S04]  /*f060*/  S2R R5, SR_TID.X ;  /* 0x0000000000057919 */ /* 0x000e680000002100 */
[----:B------:R0:W-:Y:S04]  /*f070*/  STL [R1+0x34], R176 ;  /* 0x000034b001007387 */ /* 0x0001e80000100800 */
        /* <DEDUP_REMOVED lines=9> */
[----:B------:R0:W-:Y:S01]  /*f110*/  STL [R1+0x30], R229 ;  /* 0x000030e501007387 */ /* 0x0001e20000100800 */
[----:B------:R-:W-:Y:S01]  /*f120*/  ISETP.GE.AND P1, PT, R176, c[0x0][0x1d0], PT ;  /* 0x00007400b0007a0c */ /* 0x000fe20003f26270 */
[----:B------:R-:W-:Y:S01]  /*f130*/  HMMA.16816.F32.BF16 R140, R156, R74, R140 ;  /* 0x0000004a9c8c723c */ /* 0x000fe2000004188c */
[----:B-1----:R-:W-:-:S04]  /*f140*/  LOP3.LUT R5, R5, 0x7f, RZ, 0xc0, !PT ;  /* 0x0000007f05057812 */ /* 0x002fc800078ec0ff */
[----:B------:R-:W-:-:S03]  /*f150*/  SHF.L.U32 R5, R5, 0x1, RZ ;  /* 0x0000000105057819 */ /* 0x000fc600000006ff */
        /* <DEDUP_REMOVED lines=12> */
[----:B0-----:R-:W-:Y:S01]  /*f220*/  @P1 CALL.REL.NOINC `(.L_x_0) ;  /* 0x0000001000001944 */ /* 0x001fe20003c00000 */
[----:B------:R-:W-:Y:S06]  /*f230*/  BRA `(.L_x_1) ;  /* 0xffff7a4000007947 */ /* 0x000fec000383ffff */
.L_x_0:
[----:B-1----:R-:W2:Y:S01]  /*f240*/  LDL.LU R57, [R1+0x4c] ;  /* 0x00004c0001397983 */ /* 0x002ea20000300800 */
[----:B------:R-:W-:Y:S01]  /*f250*/  IMAD.MOV.U32 R167, RZ, RZ, R133 ;  /* 0x000000ffffa77224 */ /* 0x000fe200078e0085 */
[----:B------:R-:W-:Y:S01]  /*f260*/  MOV R133, R44 ;  /* 0x0000002c00857202 */ /* 0x000fe20000000f00 */
[----:B------:R-:W-:Y:S01]  /*f270*/  IMAD.MOV.U32 R70, RZ, RZ, R13 ;  /* 0x000000ffff467224 */ /* 0x000fe200078e000d */
[----:B------:R-:W3:Y:S01]  /*f280*/  LDL.LU R56, [R1+0x48] ;  /* 0x0000480001387983 */ /* 0x000ee20000300800 */
[----:B------:R-:W-:Y:S01]  /*f290*/  IMAD.MOV.U32 R13, RZ, RZ, R46 ;  /* 0x000000ffff0d7224 */ /* 0x000fe200078e002e */
[----:B------:R-:W-:-:S02]  /*f2a0*/  MOV R79, R51 ;  /* 0x00000033004f7202 */ /* 0x000fc40000000f00 */
[----:B------:R-:W4:Y:S01]  /*f2b0*/  LDL.LU R58, [R1+0x44] ;  /* 0x00004400013a7983 */ /* 0x000f220000300800 */
[----:B------:R-:W-:Y:S01]  /*f2c0*/  MOV R148, R14 ;  /* 0x0000000e00947202 */ /* 0x000fe20000000f00 */
[----:B------:R-:W-:Y:S01]  /*f2d0*/  IMAD.MOV.U32 R63, RZ, RZ, R35 ;  /* 0x000000ffff3f7224 */ /* 0x000fe200078e0023 */
[----:B------:R-:W-:Y:S01]  /*f2e0*/  MOV R62, R31 ;  /* 0x0000001f003e7202 */ /* 0x000fe20000000f00 */
[----:B------:R-:W4:Y:S01]  /*f2f0*/  LDL.LU R44, [R1+0x40] ;  /* 0x00004000012c7983 */ /* 0x000f220000300800 */
[----:B------:R-:W-:Y:S01]  /*f300*/  MOV R149, R15 ;  /* 0x0000000f00957202 */ /* 0x000fe20000000f00 */
[----:B-----5:R-:W-:Y:S01]  /*f310*/  IMAD.MOV.U32 R6, RZ, RZ, R96 ;  /* 0x000000ffff067224 */ /* 0x020fe200078e0060 */
[----:B------:R-:W-:Y:S01]  /*f320*/  MOV R65, R43 ;  /* 0x0000002b00417202 */ /* 0x000fe20000000f00 */
[----:B------:R-:W4:Y:S01]  /*f330*/  LDL.LU R46, [R1+0x3c] ;  /* 0x00003c00012e7983 */ /* 0x000f220000300800 */
[----:B------:R-:W-:Y:S01]  /*f340*/  IMAD.MOV.U32 R159, RZ, RZ, R121 ;  /* 0x000000ffff9f7224 */ /* 0x000fe200078e0079 */
[----:B------:R-:W-:Y:S01]  /*f350*/  MOV R64, R39 ;  /* 0x0000002700407202 */ /* 0x000fe20000000f00 */
[----:B------:R-:W-:Y:S01]  /*f360*/  IMAD.MOV.U32 R66, RZ, RZ, R108 ;  /* 0x000000ffff427224 */ /* 0x000fe200078e006c */
[----:B------:R-:W4:Y:S01]  /*f370*/  LDL.LU R51, [R1+0x38] ;  /* 0x0000380001337983 */ /* 0x000f220000300800 */
[----:B------:R-:W-:Y:S01]  /*f380*/  IMAD.MOV.U32 R119, RZ, RZ, R89 ;  /* 0x000000ffff777224 */ /* 0x000fe200078e0059 */
[----:B------:R-:W-:Y:S01]  /*f390*/  MOV R71, R11 ;  /* 0x0000000b00477202 */ /* 0x000fe20000000f00 */
[----:B------:R-:W-:Y:S01]  /*f3a0*/  IMAD.MOV.U32 R69, RZ, RZ, R111 ;  /* 0x000000ffff457224 */ /* 0x000fe200078e006f */
[----:B------:R-:W4:Y:S04]  /*f3b0*/  LDL.LU R169, [R1+0x54] ;  /* 0x0000540001a97983 */ /* 0x000f280000300800 */
[----:B------:R-:W0:Y:S04]  /*f3c0*/  S2R R59, SR_TID.X ;  /* 0x00000000003b7919 */ /* 0x000e280000002100 */
[----:B------:R-:W1:Y:S01]  /*f3d0*/  S2R R61, SR_CTAID.Y ;  /* 0x00000000003d7919 */ /* 0x000e620000002600 */
[----:B------:R-:W-:Y:S01]  /*f3e0*/  MOV R251, 0x3dc6b27f ;  /* 0x3dc6b27f00fb7802 */ /* 0x000fe20000000f00 */
[----:B------:R-:W-:Y:S01]  /*f3f0*/  IMAD.MOV.U32 R166, RZ, RZ, R128 ;  /* 0x000000ffffa67224 */ /* 0x000fe200078e0080 */
[----:B------:R-:W-:Y:S01]  /*f400*/  MOV R121, R88 ;  /* 0x0000005800797202 */ /* 0x000fe20000000f00 */
[----:B------:R-:W4:Y:S01]  /*f410*/  LDL.LU R89, [R1+0x50] ;  /* 0x0000500001597983 */ /* 0x000f220000300800 */
[----:B------:R-:W-:Y:S01]  /*f420*/  IMAD.MOV.U32 R108, RZ, RZ, R94 ;  /* 0x000000ffff6c7224 */ /* 0x000fe200078e005e */
[----:B------:R-:W-:Y:S01]  /*f430*/  MOV R11, R12 ;  /* 0x0000000c000b7202 */ /* 0x000fe20000000f00 */
[----:B------:R-:W-:Y:S01]  /*f440*/  IMAD.MOV.U32 R151, RZ, RZ, R18 ;  /* 0x000000ffff977224 */ /* 0x000fe200078e0012 */
[----:B------:R-:W-:Y:S01]  /*f450*/  MOV R72, R130 ;  /* 0x0000008200487202 */ /* 0x000fe20000000f00 */
[----:B------:R-:W-:Y:S01]  /*f460*/  IMAD.MOV.U32 R157, RZ, RZ, R106 ;  /* 0x000000ffff9d7224 */ /* 0x000fe200078e006a */
[----:B------:R-:W-:Y:S01]  /*f470*/  MOV R78, R47 ;  /* 0x0000002f004e7202 */ /* 0x000fe20000000f00 */
[----:B------:R-:W-:Y:S01]  /*f480*/  IMAD.MOV.U32 R39, RZ, RZ, R112 ;  /* 0x000000ffff277224 */ /* 0x000fe200078e0070 */
[----:B------:R-:W-:Y:S01]  /*f490*/  MOV R75, R126 ;  /* 0x0000007e004b7202 */ /* 0x000fe20000000f00 */
[----:B------:R-:W-:Y:S01]  /*f4a0*/  IMAD.MOV.U32 R47, RZ, RZ, R124 ;  /* 0x000000ffff2f7224 */ /* 0x000fe200078e007c */
[----:B------:R-:W-:-:S02]  /*f4b0*/  MOV R163, R132 ;  /* 0x0000008400a37202 */ /* 0x000fc40000000f00 */
[----:B------:R-:W-:Y:S02]  /*f4c0*/  MOV R68, R110 ;  /* 0x0000006e00447202 */ /* 0x000fe40000000f00 */
[----:B------:R-:W-:Y:S02]  /*f4d0*/  MOV R161, R107 ;  /* 0x0000006b00a17202 */ /* 0x000fe40000000f00 */
[----:B0-----:R-:W-:Y:S02]  /*f4e0*/  LOP3.LUT R60, R59, 0x3f, RZ, 0xc0, !PT ;  /* 0x0000003f3b3c7812 */ /* 0x001fe400078ec0ff */
[----:B------:R-:W0:Y:S01]  /*f4f0*/  S2R R59, SR_CTAID.X ;  /* 0x00000000003b7919 */ /* 0x000e220000002500 */
[----:B------:R-:W-:Y:S01]  /*f500*/  MOV R164, R122 ;  /* 0x0000007a00a47202 */ /* 0x000fe20000000f00 */
[----:B-1----:R-:W-:Y:S01]  /*f510*/  IMAD R0, R61, c[0x0][0x1c0], RZ ;  /* 0x000070003d007a24 */ /* 0x002fe200078e02ff */
[----:B------:R-:W-:Y:S02]  /*f520*/  MOV R88, R91 ;  /* 0x0000005b00587202 */ /* 0x000fe40000000f00 */
[----:B------:R-:W-:-:S02]  /*f530*/  MOV R111, R113 ;  /* 0x00000071006f7202 */ /* 0x000fc40000000f00 */
[C---:B------:R-:W-:Y:S01]  /*f540*/  SHF.L.U32 R2, R0.reuse, 0x1, RZ ;  /* 0x0000000100027819 */ /* 0x040fe200000006ff */
[----:B------:R-:W-:Y:S01]  /*f550*/  IMAD.HI R0, R0, 0x2, RZ ;  /* 0x0000000200007827 */ /* 0x000fe200078e02ff */
[----:B------:R-:W-:Y:S02]  /*f560*/  MOV R12, R134 ;  /* 0x00000086000c7202 */ /* 0x000fe40000000f00 */
[----:B------:R-:W-:Y:S01]  /*f570*/  MOV R165, R123 ;  /* 0x0000007b00a57202 */ /* 0x000fe20000000f00 */
[----:B------:R-:W1:Y:S01]  /*f580*/  S2R R118, SR_TID.X ;  /* 0x0000000000767919 */ /* 0x000e620000002100 */
[----:B------:R-:W-:Y:S02]  /*f590*/  MOV R67, R109 ;  /* 0x0000006d00437202 */ /* 0x000fe40000000f00 */
[----:B------:R-:W-:Y:S02]  /*f5a0*/  MOV R18, R104 ;  /* 0x0000006800127202 */ /* 0x000fe40000000f00 */
[----:B------:R-:W-:-:S02]  /*f5b0*/  MOV R153, R105 ;  /* 0x0000006900997202 */ /* 0x000fc40000000f00 */
[----:B------:R-:W-:Y:S02]  /*f5c0*/  MOV R155, R120 ;  /* 0x00000078009b7202 */ /* 0x000fe40000000f00 */
[----:B------:R-:W-:Y:S01]  /*f5d0*/  MOV R7, R97 ;  /* 0x0000006100077202 */ /* 0x000fe20000000f00 */
[----:B0-----:R-:W-:Y:S01]  /*f5e0*/  IMAD R59, R59, 0x40, R60 ;  /* 0x000000403b3b7824 */ /* 0x001fe200078e023c */
[----:B------:R-:W-:Y:S01]  /*f5f0*/  MOV R91, R92 ;  /* 0x0000005c005b7202 */ /* 0x000fe20000000f00 */
[----:B------:R-:W0:Y:S01]  /*f600*/  S2R R177, SR_TID.X ;  /* 0x0000000000b17919 */ /* 0x000e220000002100 */
[----:B------:R-:W-:Y:S01]  /*f610*/  MOV R61, R103 ;  /* 0x00000067003d7202 */ /* 0x000fe20000000f00 */
[----:B------:R-:W-:Y:S01]  /*f620*/  IMAD R3, R59, c[0x0][0x1c4], RZ ;  /* 0x000071003b037a24 */ /* 0x000fe200078e02ff */
[----:B------:R-:W-:Y:S01]  /*f630*/  MOV R59, R101 ;  /* 0x00000065003b7202 */ /* 0x000fe20000000f00 */
[----:B------:R-:W-:-:S03]  /*f640*/  IMAD.MOV.U32 R60, RZ, RZ, R102 ;  /* 0x000000ffff3c7224 */ /* 0x000fc600078e0066 */
[C---:B------:R-:W-:Y:S01]  /*f650*/  SHF.L.U32 R5, R3.reuse, 0x1, RZ ;  /* 0x0000000103057819 */ /* 0x040fe200000006ff */
[----:B------:R-:W-:-:S03]  /*f660*/  IMAD.HI R3, R3, 0x2, RZ ;  /* 0x0000000203037827 */ /* 0x000fc600078e02ff */
[----:B------:R-:W-:-:S04]  /*f670*/  IADD3 R2, P0, P1, R5, c[0x0][0x178], R2 ;  /* 0x00005e0005027a10 */ /* 0x000fc8000791e002 */
[----:B------:R-:W-:Y:S02]  /*f680*/  IADD3.X R0, R3, c[0x0][0x17c], R0, P0, P1 ;  /* 0x00005f0003007a10 */ /* 0x000fe400007e2400 */
[----:B-1----:R-:W-:-:S04]  /*f690*/  SHF.R.U32.HI R97, RZ, 0x6, R118 ;  /* 0x00000006ff617819 */ /* 0x002fc80000011676 */
[----:B------:R-:W-:Y:S02]  /*f6a0*/  SGXT.U32 R97, R97, 0x1 ;  /* 0x000000016161781a */ /* 0x000fe40000000000 */
[C---:B0-----:R-:W-:Y:S02]  /*f6b0*/  LOP3.LUT R252, R177.reuse, 0x18, RZ, 0xc0, !PT ;  /* 0x00000018b1fc7812 */ /* 0x041fe400078ec0ff */
[----:B------:R-:W-:Y:S02]  /*f6c0*/  SHF.L.U32 R171, R177, 0x2, RZ ;  /* 0x00000002b1ab7819 */ /* 0x000fe400000006ff */
[----:B--2---:R-:W-:Y:S02]  /*f6d0*/  MOV R74, R57 ;  /* 0x00000039004a7202 */ /* 0x004fe40000000f00 */
[----:B------:R-:W-:Y:S01]  /*f6e0*/  MOV R57, R100 ;  /* 0x0000006400397202 */ /* 0x000fe20000000f00 */
[----:B---3--:R-:W-:Y:S01]  /*f6f0*/  IMAD.MOV.U32 R76, RZ, RZ, R56 ;  /* 0x000000ffff4c7224 */ /* 0x008fe200078e0038 */
[----:B------:R-:W-:-:S02]  /*f700*/  MOV R56, R98 ;  /* 0x0000006200387202 */ /* 0x000fc40000000f00 */
[----:B----4-:R-:W-:Y:S01]  /*f710*/  MOV R73, R58 ;  /* 0x0000003a00497202 */ /* 0x010fe20000000f00 */
[C---:B------:R-:W-:Y:S01]  /*f720*/  FMUL R5, R46.reuse, 8388608 ;  /* 0x4b0000002e057820 */ /* 0x040fe20000400000 */
[----:B------:R-:W-:Y:S01]  /*f730*/  FSETP.GEU.AND P1, PT, R46, 1.175494350822287508e-38, PT ;  /* 0x008000002e00780b */ /* 0x000fe20003f2e000 */
[C---:B------:R-:W-:Y:S01]  /*f740*/  FMUL R14, R51.reuse, 8388608 ;  /* 0x4b000000330e7820 */ /* 0x040fe20000400000 */
[----:B------:R-:W-:Y:S01]  /*f750*/  FSETP.GEU.AND P2, PT, R51, 1.175494350822287508e-38, PT ;  /* 0x008000003300780b */ /* 0x000fe20003f4e000 */
[C---:B------:R-:W-:Y:S01]  /*f760*/  FMUL R3, R44.reuse, 8388608 ;  /* 0x4b0000002c037820 */ /* 0x040fe20000400000 */
[----:B------:R-:W-:Y:S02]  /*f770*/  FSEL R4, R5, R46, !P1 ;  /* 0x0000002e05047208 */ /* 0x000fe40004800000 */
[----:B------:R-:W-:Y:S01]  /*f780*/  FSETP.GEU.AND P0, PT, R44, 1.175494350822287508e-38, PT ;  /* 0x008000002c00780b */ /* 0x000fe20003f0e000 */
[----:B------:R-:W-:Y:S01]  /*f790*/  IMAD.MOV.U32 R116, RZ, RZ, R74 ;  /* 0x000000ffff747224 */ /* 0x000fe200078e004a */
[----:B------:R-:W-:Y:S01]  /*f7a0*/  FSEL R5, R14, R51, !P2 ;  /* 0x000000330e057208 */ /* 0x000fe20005000000 */
[----:B------:R-:W-:Y:S01]  /*f7b0*/  FMUL R246, R169, 8388608 ;  /* 0x4b000000a9f67820 */ /* 0x000fe20000400000 */
[----:B------:R-:W-:Y:S01]  /*f7c0*/  MOV R77, R76 ;  /* 0x0000004c004d7202 */ /* 0x000fe20000000f00 */
[----:B------:R-:W-:Y:S01]  /*f7d0*/  IMAD.MOV.U32 R58, RZ, RZ, R99 ;  /* 0x000000ffff3a7224 */ /* 0x000fe200078e0063 */
[----:B------:R-:W-:-:S02]  /*f7e0*/  IADD3 R31, R5, -0x3f3504f3, RZ ;  /* 0xc0cafb0d051f7810 */ /* 0x000fc40007ffe0ff */
[----:B------:R-:W-:Y:S02]  /*f7f0*/  FSEL R3, R3, R44, !P0 ;  /* 0x0000002c03037208 */ /* 0x000fe40004000000 */
[----:B------:R-:W-:Y:S02]  /*f800*/  LOP3.LUT R98, R31, 0xff800000, RZ, 0xc0, !PT ;  /* 0xff8000001f627812 */ /* 0x000fe400078ec0ff */
[----:B------:R-:W-:Y:S02]  /*f810*/  IADD3 R14, R3, -0x3f3504f3, RZ ;  /* 0xc0cafb0d030e7810 */ /* 0x000fe40007ffe0ff */
[----:B------:R-:W-:Y:S02]  /*f820*/  IADD3 R31, R5, -R98, RZ ;  /* 0x80000062051f7210 */ /* 0x000fe40007ffe0ff */
[----:B------:R-:W-:Y:S02]  /*f830*/  IADD3 R15, R4, -0x3f3504f3, RZ ;  /* 0xc0cafb0d040f7810 */ /* 0x000fe40007ffe0ff */
[----:B------:R-:W-:Y:S01]  /*f840*/  LOP3.LUT R74, R14, 0xff800000, RZ, 0xc0, !PT ;  /* 0xff8000000e4a7812 */ /* 0x000fe200078ec0ff */
[----:B------:R-:W-:Y:S01]  /*f850*/  FADD R100, R31, -1 ;  /* 0xbf8000001f647421 */ /* 0x000fe20000000000 */
[----:B------:R-:W-:-:S02]  /*f860*/  LOP3.LUT R35, R15, 0xff800000, RZ, 0xc0, !PT ;  /* 0xff8000000f237812 */ /* 0x000fc400078ec0ff */
[----:B------:R-:W-:Y:S01]  /*f870*/  MOV R117, R73 ;  /* 0x0000004900757202 */ /* 0x000fe20000000f00 */
[----:B------:R-:W-:Y:S01]  /*f880*/  FFMA.FTZ R73, R100, R251, -0.16845393180847167969 ;  /* 0xbe2c7f3064497423 */ /* 0x000fe200000100fb */
[----:B------:R-:W-:Y:S01]  /*f890*/  IADD3 R14, R3, -R74, RZ ;  /* 0x8000004a030e7210 */ /* 0x000fe20007ffe0ff */
[----:B------:R-:W-:Y:S02]  /*f8a0*/  IMAD.IADD R15, R4, 0x1, -R35 ;  /* 0x00000001040f7824 */ /* 0x000fe400078e0a23 */
[----:B------:R-:W-:Y:S02]  /*f8b0*/  FFMA.FTZ R73, R100, R73, 0.1716887056827545166 ;  /* 0x3e2fcf2a64497423 */ /* 0x000fe40000010049 */
[----:B------:R-:W-:Y:S02]  /*f8c0*/  FADD R76, R14, -1 ;  /* 0xbf8000000e4c7421 */ /* 0x000fe40000000000 */
[----:B------:R-:W-:Y:S02]  /*f8d0*/  FADD R96, R15, -1 ;  /* 0xbf8000000f607421 */ /* 0x000fe40000000000 */
[----:B------:R-:W-:-:S02]  /*f8e0*/  FFMA.FTZ R15, R76, R251, -0.16845393180847167969 ;  /* 0xbe2c7f304c0f7423 */ /* 0x000fc400000100fb */
[----:B------:R-:W-:Y:S02]  /*f8f0*/  FFMA.FTZ R73, R100, R73, -0.17900948226451873779 ;  /* 0xbe374e4364497423 */ /* 0x000fe40000010049 */
[----:B------:R-:W-:Y:S02]  /*f900*/  FFMA.FTZ R31, R76, R15, 0.1716887056827545166 ;  /* 0x3e2fcf2a4c1f7423 */ /* 0x000fe4000001000f */
[----:B------:R-:W-:Y:S02]  /*f910*/  FFMA.FTZ R73, R100, R73, 0.20512372255325317383 ;  /* 0x3e520bf464497423 */ /* 0x000fe40000010049 */
[----:B------:R-:W-:Y:S02]  /*f920*/  FFMA.FTZ R31, R76, R31, -0.17900948226451873779 ;  /* 0xbe374e434c1f7423 */ /* 0x000fe4000001001f */
[----:B------:R-:W-:Y:S01]  /*f930*/  FFMA.FTZ R73, R100, R73, -0.24046532809734344482 ;  /* 0xbe763c8b64497423 */ /* 0x000fe20000010049 */
[----:B------:R-:W0:Y:S01]  /*f940*/  I2F R15, R74 ;  /* 0x0000004a000f7306 */ /* 0x000e220000201400 */
[----:B------:R-:W-:-:S02]  /*f950*/  FFMA.FTZ R31, R76, R31, 0.20512372255325317383 ;  /* 0x3e520bf44c1f7423 */ /* 0x000fc4000001001f */
[----:B------:R-:W-:Y:S02]  /*f960*/  FFMA.FTZ R73, R100, R73, 0.28857114911079406738 ;  /* 0x3e93bf9964497423 */ /* 0x000fe40000010049 */
[----:B------:R-:W-:Y:S02]  /*f970*/  FFMA.FTZ R43, R96, R251, -0.16845393180847167969 ;  /* 0xbe2c7f30602b7423 */ /* 0x000fe400000100fb */
[----:B------:R-:W-:Y:S02]  /*f980*/  FFMA.FTZ R31, R76, R31, -0.24046532809734344482 ;  /* 0xbe763c8b4c1f7423 */ /* 0x000fe4000001001f */
[----:B------:R-:W-:Y:S02]  /*f990*/  FFMA.FTZ R73, R100, R73, -0.36067417263984680176 ;  /* 0xbeb8aa4964497423 */ /* 0x000fe40000010049 */
[----:B------:R-:W-:Y:S01]  /*f9a0*/  FFMA.FTZ R43, R96, R43, 0.1716887056827545166 ;  /* 0x3e2fcf2a602b7423 */ /* 0x000fe2000001002b */
[----:B------:R1:W2:Y:S01]  /*f9b0*/  I2F R74, R35 ;  /* 0x00000023004a7306 */ /* 0x0002a20000201400 */
[----:B------:R-:W-:-:S02]  /*f9c0*/  FFMA.FTZ R31, R76, R31, 0.28857114911079406738 ;  /* 0x3e93bf994c1f7423 */ /* 0x000fc4000001001f */
[----:B------:R-:W-:Y:S02]  /*f9d0*/  FFMA.FTZ R73, R100, R73, 0.48089820146560668945 ;  /* 0x3ef6384a64497423 */ /* 0x000fe40000010049 */
[----:B------:R-:W-:-:S03]  /*f9e0*/  FFMA.FTZ R43, R96, R43, -0.17900948226451873779 ;  /* 0xbe374e43602b7423 */ /* 0x000fc6000001002b */
[----:B------:R-:W3:Y:S01]  /*f9f0*/  I2F R98, R98 ;  /* 0x0000006200627306 */ /* 0x000ee20000201400 */
[----:B-1----:R-:W-:Y:S01]  /*fa00*/  FSEL R35, RZ, -23, P2 ;  /* 0xc1b80000ff237808 */ /* 0x002fe20001000000 */
[----:B------:R-:W-:Y:S01]  /*fa10*/  FFMA.FTZ R31, R76, R31, -0.36067417263984680176 ;  /* 0xbeb8aa494c1f7423 */ /* 0x000fe2000001001f */
[----:B------:R-:W-:Y:S01]  /*fa20*/  ISETP.GE.U32.AND P2, PT, R5, 0x7f800000, PT ;  /* 0x7f8000000500780c */ /* 0x000fe20003f46070 */
[----:B------:R-:W-:Y:S01]  /*fa30*/  FFMA.FTZ R73, R100, R73, -0.72134751081466674805 ;  /* 0xbf38aa3b64497423 */ /* 0x000fe20000010049 */
[----:B------:R-:W-:Y:S01]  /*fa40*/  FSEL R14, RZ, -23, P0 ;  /* 0xc1b80000ff0e7808 */ /* 0x000fe20000000000 */
[----:B------:R-:W-:Y:S02]  /*fa50*/  FFMA.FTZ R43, R96, R43, 0.20512372255325317383 ;  /* 0x3e520bf4602b7423 */ /* 0x000fe4000001002b */
[----:B------:R-:W-:Y:S02]  /*fa60*/  FFMA.FTZ R31, R76, R31, 0.48089820146560668945 ;  /* 0x3ef6384a4c1f7423 */ /* 0x000fe4000001001f */
[----:B------:R-:W-:-:S02]  /*fa70*/  FMUL R73, R100, R73 ;  /* 0x0000004964497220 */ /* 0x000fc40000400000 */
[----:B------:R-:W-:Y:S02]  /*fa80*/  FFMA.FTZ R43, R96, R43, -0.24046532809734344482 ;  /* 0xbe763c8b602b7423 */ /* 0x000fe4000001002b */
[----:B0-----:R-:W-:Y:S01]  /*fa90*/  FFMA.FTZ R14, R15, 1.1920928955078125e-07, R14 ;  /* 0x340000000f0e7823 */ /* 0x001fe2000001000e */
[----:B------:R-:W-:Y:S01]  /*faa0*/  FSEL R15, RZ, -23, P1 ;  /* 0xc1b80000ff0f7808 */ /* 0x000fe20000800000 */
[----:B------:R-:W-:Y:S02]  /*fab0*/  FFMA.FTZ R31, R76, R31, -0.72134751081466674805 ;  /* 0xbf38aa3b4c1f7423 */ /* 0x000fe4000001001f */
[----:B------:R-:W-:Y:S02]  /*fac0*/  FMUL R73, R100, R73 ;  /* 0x0000004964497220 */ /* 0x000fe40000400000 */
[----:B------:R-:W-:Y:S01]  /*fad0*/  FFMA.FTZ R43, R96, R43, 0.28857114911079406738 ;  /* 0x3e93bf99602b7423 */ /* 0x000fe2000001002b */
[----:B------:R-:W-:Y:S01]  /*fae0*/  ISETP.GE.U32.AND P0, PT, R3, 0x7f800000, PT ;  /* 0x7f8000000300780c */ /* 0x000fe20003f06070 */
[----:B--2---:R-:W-:Y:S01]  /*faf0*/  FFMA.FTZ R15, R74, 1.1920928955078125e-07, R15 ;  /* 0x340000004a0f7823 */ /* 0x004fe2000001000f */
[----:B------:R-:W-:Y:S01]  /*fb00*/  @P2 MOV R74, 0x7f800000 ;  /* 0x7f800000004a2802 */ /* 0x000fe20000000f00 */
[----:B------:R-:W-:-:S02]  /*fb10*/  FMUL R31, R76, R31 ;  /* 0x0000001f4c1f7220 */ /* 0x000fc40000400000 */
[----:B---3--:R-:W-:Y:S02]  /*fb20*/  FFMA.FTZ R35, R98, 1.1920928955078125e-07, R35 ;  /* 0x3400000062237823 */ /* 0x008fe40000010023 */
[----:B------:R-:W-:Y:S02]  /*fb30*/  FFMA.FTZ R100, R100, 1.4426950216293334961, R73 ;  /* 0x3fb8aa3b64647823 */ /* 0x000fe40000010049 */
[----:B------:R-:W-:Y:S02]  /*fb40*/  FFMA.FTZ R43, R96, R43, -0.36067417263984680176 ;  /* 0xbeb8aa49602b7423 */ /* 0x000fe4000001002b */
[----:B------:R-:W-:Y:S02]  /*fb50*/  FMUL R31, R76, R31 ;  /* 0x0000001f4c1f7220 */ /* 0x000fe40000400000 */
[----:B------:R-:W-:Y:S02]  /*fb60*/  FADD R247, R35, R100 ;  /* 0x0000006423f77221 */ /* 0x000fe40000000000 */
[----:B------:R-:W-:-:S02]  /*fb70*/  FFMA.FTZ R43, R96, R43, 0.48089820146560668945 ;  /* 0x3ef6384a602b7423 */ /* 0x000fc4000001002b */
[----:B------:R-:W-:Y:S01]  /*fb80*/  @P2 FFMA.FTZ R247, R5, R74, +INF ;  /* 0x7f80000005f72423 */ /* 0x000fe2000001004a */
[----:B------:R-:W-:Y:S01]  /*fb90*/  MOV R74, R117 ;  /* 0x00000075004a7202 */ /* 0x000fe20000000f00 */
[----:B------:R-:W-:Y:S02]  /*fba0*/  FFMA.FTZ R31, R76, 1.4426950216293334961, R31 ;  /* 0x3fb8aa3b4c1f7823 */ /* 0x000fe4000001001f */
[----:B------:R-:W-:Y:S01]  /*fbb0*/  FFMA.FTZ R43, R96, R43, -0.72134751081466674805 ;  /* 0xbf38aa3b602b7423 */ /* 0x000fe2000001002b */
[----:B------:R-:W-:Y:S01]  /*fbc0*/  FSETP.GT.AND P5, PT, |R74|, 8.50705917302346158658e+37, PT ;  /* 0x7e8000004a00780b */ /* 0x000fe20003fa4200 */
[----:B------:R-:W-:Y:S01]  /*fbd0*/  FADD R249, R14, R31 ;  /* 0x0000001f0ef97221 */ /* 0x000fe20000000000 */
[----:B------:R-:W-:Y:S01]  /*fbe0*/  ISETP.GE.U32.AND P1, PT, R4, 0x7f800000, PT ;  /* 0x7f8000000400780c */ /* 0x000fe20003f26070 */
[----:B------:R-:W-:Y:S01]  /*fbf0*/  FMUL R43, R96, R43 ;  /* 0x0000002b602b7220 */ /* 0x000fe20000400000 */
[----:B------:R-:W-:Y:S01]  /*fc00*/  FSETP.GEU.AND P6, PT, |R74|, 1.175494350822287508e-38, PT ;  /* 0x008000004a00780b */ /* 0x000fe20003fce200 */
[----:B------:R-:W-:-:S02]  /*fc10*/  @P0 IMAD.MOV.U32 R14, RZ, RZ, 0x7f800000 ;  /* 0x7f800000ff0e0424 */ /* 0x000fc400078e00ff */
[----:B------:R-:W-:Y:S02]  /*fc20*/  FMUL R43, R96, R43 ;  /* 0x0000002b602b7220 */ /* 0x000fe40000400000 */
[----:B------:R-:W-:Y:S01]  /*fc30*/  @P0 FFMA.FTZ R249, R3, R14, +INF ;  /* 0x7f80000003f90423 */ /* 0x000fe2000001000e */
[C---:B------:R-:W-:Y:S01]  /*fc40*/  FSETP.GEU.AND P0, PT, R74.reuse, 1.175494350822287508e-38, PT ;  /* 0x008000004a00780b */ /* 0x040fe20003f0e000 */
[----:B------:R-:W-:Y:S02]  /*fc50*/  FMUL R235, R74, 8388608 ;  /* 0x4b0000004aeb7820 */ /* 0x000fe40000400000 */
[----:B------:R-:W-:Y:S02]  /*fc60*/  FFMA.FTZ R96, R96, 1.4426950216293334961, R43 ;  /* 0x3fb8aa3b60607823 */ /* 0x000fe4000001002b */
[----:B------:R-:W-:Y:S01]  /*fc70*/  @P5 FMUL R95, R95, 0.25 ;  /* 0x3e8000005f5f5820 */ /* 0x000fe20000400000 */
[----:B------:R-:W-:Y:S01]  /*fc80*/  FSEL R235, R235, R74, !P0 ;  /* 0x0000004aebeb7208 */ /* 0x000fe20004000000 */
[----:B------:R-:W-:-:S02]  /*fc90*/  @P5 FMUL R108, R108, 0.25 ;  /* 0x3e8000006c6c5820 */ /* 0x000fc40000400000 */
[----:B------:R-:W-:Y:S02]  /*fca0*/  @P5 FMUL R88, R88, 0.25 ;  /* 0x3e80000058585820 */ /* 0x000fe40000400000 */
[----:B------:R-:W-:Y:S02]  /*fcb0*/  @P5 FMUL R90, R90, 0.25 ;  /* 0x3e8000005a5a5820 */ /* 0x000fe40000400000 */
[----:B------:R-:W-:Y:S02]  /*fcc0*/  @P5 FMUL R115, R115, 0.25 ;  /* 0x3e80000073735820 */ /* 0x000fe40000400000 */
[----:B------:R-:W-:Y:S02]  /*fcd0*/  @P5 FMUL R114, R114, 0.25 ;  /* 0x3e80000072725820 */ /* 0x000fe40000400000 */
[----:B------:R-:W-:Y:S02]  /*fce0*/  @P5 FMUL R199, R199, 0.25 ;  /* 0x3e800000c7c75820 */ /* 0x000fe40000400000 */
        /* <DEDUP_REMOVED lines=9> */
[----:B------:R-:W-:Y:S01]  /*fd80*/  @P5 FMUL R86, R86, 0.25 ;  /* 0x3e80000056565820 */ /* 0x000fe20000400000 */
[----:B------:R-:W-:Y:S01]  /*fd90*/  FSETP.GT.AND P5, PT, |R77|, 8.50705917302346158658e+37, PT ;  /* 0x7e8000004d00780b */ /* 0x000fe20003fa4200 */
[----:B------:R-:W-:Y:S01]  /*fda0*/  FADD R248, R15, R96 ;  /* 0x000000600ff87221 */ /* 0x000fe20000000000 */
[----:B------:R-:W-:Y:S01]  /*fdb0*/  @P1 MOV R15, 0x7f800000 ;  /* 0x7f800000000f1802 */ /* 0x000fe20000000f00 */
[----:B------:R-:W-:Y:S02]  /*fdc0*/  @!P6 FMUL R95, R95, 16777216 ;  /* 0x4b8000005f5fe820 */ /* 0x000fe40000400000 */
[----:B------:R-:W-:-:S02]  /*fdd0*/  @!P6 FMUL R108, R108, 16777216 ;  /* 0x4b8000006c6ce820 */ /* 0x000fc40000400000 */
[----:B------:R-:W-:Y:S02]  /*fde0*/  @!P6 FMUL R88, R88, 16777216 ;  /* 0x4b8000005858e820 */ /* 0x000fe40000400000 */
[----:B------:R-:W-:Y:S02]  /*fdf0*/  @!P6 FMUL R90, R90, 16777216 ;  /* 0x4b8000005a5ae820 */ /* 0x000fe40000400000 */
[----:B------:R-:W-:Y:S02]  /*fe00*/  @!P6 FMUL R115, R115, 16777216 ;  /* 0x4b8000007373e820 */ /* 0x000fe40000400000 */
[----:B------:R-:W-:Y:S02]  /*fe10*/  @!P6 FMUL R114, R114, 16777216 ;  /* 0x4b8000007272e820 */ /* 0x000fe40000400000 */
        /* <DEDUP_REMOVED lines=10> */
[----:B------:R-:W-:Y:S01]  /*fec0*/  @!P6 FMUL R86, R86, 16777216 ;  /* 0x4b8000005656e820 */ /* 0x000fe20000400000 */
[C---:B------:R-:W-:Y:S01]  /*fed0*/  FSETP.GEU.AND P6, PT, |R77|.reuse, 1.175494350822287508e-38, PT ;  /* 0x008000004d00780b */ /* 0x040fe20003fce200 */
[----:B------:R-:W-:Y:S01]  /*fee0*/  @P1 FFMA.FTZ R248, R4, R15, +INF ;  /* 0x7f80000004f81423 */ /* 0x000fe2000001000f */
[C---:B------:R-:W-:Y:S01]  /*fef0*/  FSETP.GEU.AND P1, PT, R77.reuse, 1.175494350822287508e-38, PT ;  /* 0x008000004d00780b */ /* 0x040fe20003f2e000 */
[----:B------:R-:W-:Y:S02]  /*ff00*/  FMUL R244, R77, 8388608 ;  /* 0x4b0000004df47820 */ /* 0x000fe40000400000 */
[----:B------:R-:W-:-:S02]  /*ff10*/  IMAD.MOV.U32 R76, RZ, RZ, R116 ;  /* 0x000000ffff4c7224 */ /* 0x000fc400078e0074 */
[----:B------:R-:W-:Y:S01]  /*ff20*/  @P5 FMUL R93, R93, 0.25 ;  /* 0x3e8000005d5d5820 */ /* 0x000fe20000400000 */
[----:B------:R-:W-:Y:S01]  /*ff30*/  FSEL R244, R244, R77, !P1 ;  /* 0x0000004df4f47208 */ /* 0x000fe20004800000 */
        /* <DEDUP_REMOVED lines=15> */
[----:B------:R-:W-:Y:S01]  /*10030*/  @P5 FMUL R84, R84, 0.25 ;  /* 0x3e80000054545820 */ /* 0x000fe20000400000 */
[----:B------:R-:W-:Y:S01]  /*10040*/  FSETP.GT.AND P5, PT, |R76|, 8.50705917302346158658e+37, PT ;  /* 0x7e8000004c00780b */ /* 0x000fe20003fa4200 */
        /* <DEDUP_REMOVED lines=16> */
[----:B------:R-:W-:Y:S01]  /*10150*/  @!P6 FMUL R84, R84, 16777216 ;  /* 0x4b8000005454e820 */ /* 0x000fe20000400000 */
[C---:B------:R-:W-:Y:S01]  /*10160*/  FSETP.GEU.AND P6, PT, |R76|.reuse, 1.175494350822287508e-38, PT ;  /* 0x008000004c00780b */ /* 0x040fe20003fce200 */
[C---:B------:R-:W-:Y:S01]  /*10170*/  FMUL R245, R76.reuse, 8388608 ;  /* 0x4b0000004cf57820 */ /* 0x040fe20000400000 */
[----:B------:R-:W-:Y:S01]  /*10180*/  FSETP.GEU.AND P2, PT, R76, 1.175494350822287508e-38, PT ;  /* 0x008000004c00780b */ /* 0x000fe20003f4e000 */
[----:B------:R-:W-:-:S02]  /*10190*/  @P5 FMUL R127, R127, 0.25 ;  /* 0x3e8000007f7f5820 */ /* 0x000fc40000400000 */
        /* <DEDUP_REMOVED lines=16> */
[----:B------:R-:W-:Y:S01]  /*102a0*/  @P5 FMUL R72, R72, 0.25 ;  /* 0x3e80000048485820 */ /* 0x000fe20000400000 */
[----:B------:R-:W-:Y:S01]  /*102b0*/  FSETP.GT.AND P5, PT, |R89|, 8.50705917302346158658e+37, PT ;  /* 0x7e8000005900780b */ /* 0x000fe20003fa4200 */
        /* <DEDUP_REMOVED lines=18> */
[C---:B------:R-:W-:Y:S01]  /*103e0*/  FMUL R228, R89.reuse, 8388608 ;  /* 0x4b00000059e47820 */ /* 0x040fe20000400000 */
[----:B------:R-:W-:Y:S01]  /*103f0*/  FSETP.GEU.AND P3, PT, R89, 1.175494350822287508e-38, PT ;  /* 0x008000005900780b */ /* 0x000fe20003f6e000 */
[----:B------:R-:W-:Y:S02]  /*10400*/  @P5 FMUL R125, R125, 0.25 ;  /* 0x3e8000007d7d5820 */ /* 0x000fe40000400000 */
        /* <DEDUP_REMOVED lines=16> */
[----:B------:R-:W-:Y:S01]  /*10510*/  @P5 FMUL R166, R166, 0.25 ;  /* 0x3e800000a6a65820 */ /* 0x000fe20000400000 */
[----:B------:R-:W-:Y:S01]  /*10520*/  FSETP.GT.AND P5, PT, |R169|, 8.50705917302346158658e+37, PT ;  /* 0x7e800000a900780b */ /* 0x000fe20003fa4200 */
        /* <DEDUP_REMOVED lines=16> */
[----:B------:R-:W-:Y:S01]  /*10630*/  @!P6 FMUL R166, R166, 16777216 ;  /* 0x4b800000a6a6e820 */ /* 0x000fe20000400000 */
[C---:B------:R-:W-:Y:S02]  /*10640*/  FSETP.GEU.AND P6, PT, |R169|.reuse, 1.175494350822287508e-38, PT ;  /* 0x00800000a900780b */ /* 0x040fe40003fce200 */
[----:B------:R-:W-:Y:S01]  /*10650*/  FSETP.GEU.AND P4, PT, R169, 1.175494350822287508e-38, PT ;  /* 0x00800000a900780b */ /* 0x000fe20003f8e000 */
[----:B------:R-:W-:Y:S02]  /*10660*/  @P5 FMUL R165, R165, 0.25 ;  /* 0x3e800000a5a55820 */ /* 0x000fe40000400000 */
[----:B------:R-:W-:Y:S01]  /*10670*/  @P5 FMUL R164, R164, 0.25 ;  /* 0x3e800000a4a45820 */ /* 0x000fe20000400000 */
[----:B------:R-:W-:Y:S01]  /*10680*/  FSEL R246, R246, R169, !P4 ;  /* 0x000000a9f6f67208 */ /* 0x000fe20006000000 */
        /* <DEDUP_REMOVED lines=14> */
[----:B------:R-:W-:Y:S01]  /*10770*/  @P5 FMUL R68, R68, 0.25 ;  /* 0x3e80000044445820 */ /* 0x000fe20000400000 */
[----:B------:R-:W-:Y:S01]  /*10780*/  FSETP.GT.AND P5, PT, |R51|, 8.50705917302346158658e+37, PT ;  /* 0x7e8000003300780b */ /* 0x000fe20003fa4200 */
        /* <DEDUP_REMOVED lines=16> */
[----:B------:R-:W-:Y:S01]  /*10890*/  @!P6 FMUL R68, R68, 16777216 ;  /* 0x4b8000004444e820 */ /* 0x000fe20000400000 */
[----:B------:R-:W-:Y:S01]  /*108a0*/  FSETP.GEU.AND P6, PT, |R51|, 1.175494350822287508e-38, PT ;  /* 0x008000003300780b */ /* 0x000fe20003fce200 */
        /* <DEDUP_REMOVED lines=35> */
[----:B------:R-:W-:Y:S01]  /*10ae0*/  FSETP.GEU.AND P6, PT, |R46|, 1.175494350822287508e-38, PT ;  /* 0x008000002e00780b */ /* 0x000fe20003fce200 */
[----:B------:R-:W0:Y:S01]  /*10af0*/  S2R R116, SR_TID.X ;  /* 0x0000000000747919 */ /* 0x000e220000002100 */
        /* <DEDUP_REMOVED lines=35> */
[----:B------:R-:W-:Y:S01]  /*10d30*/  FSETP.GEU.AND P6, PT, |R44|, 1.175494350822287508e-38, PT ;  /* 0x008000002c00780b */ /* 0x000fe20003fce200 */
[C---:B------:R-:W-:Y:S01]  /*10d40*/  IMAD.SHL.U32 R15, R177.reuse, 0x40, RZ ;  /* 0x00000040b10f7824 */ /* 0x040fe200078e00ff */
[----:B------:R-:W-:Y:S01]  /*10d50*/  SHF.L.U32 R31, R177, 0x5, RZ ;  /* 0x00000005b11f7819 */ /* 0x000fe200000006ff */
[----:B------:R-:W1:Y:S01]  /*10d60*/  MUFU.RCP R130, R77 ;  /* 0x0000004d00827308 */ /* 0x000e620000001000 */
[----:B------:R-:W-:Y:S02]  /*10d70*/  MOV R14, c[0x0][0x1c8] ;  /* 0x00007200000e7a02 */ /* 0x000fe40000000f00 */
[----:B------:R-:W-:-:S05]  /*10d80*/  LOP3.LUT R35, R31, 0x60, RZ, 0xc0, !PT ;  /* 0x000000601f237812 */ /* 0x000fca00078ec0ff */
[----:B------:R-:W2:Y:S01]  /*10d90*/  MUFU.RCP R117, R74 ;  /* 0x0000004a00757308 */ /* 0x000ea20000001000 */
[----:B------:R-:W-:Y:S01]  /*10da0*/  LOP3.LUT R31, R15, 0x1800, RZ, 0xc0, !PT ;  /* 0x000018000f1f7812 */ /* 0x000fe200078ec0ff */
[----:B------:R-:W-:Y:S01]  /*10db0*/  IMAD R15, R97, c[0x0][0x1c8], RZ ;  /* 0x00007200610f7a24 */ /* 0x000fe200078e02ff */
[----:B------:R-:W-:Y:S01]  /*10dc0*/  SHF.L.U32 R43, R177, 0xc, RZ ;  /* 0x0000000cb12b7819 */ /* 0x000fe200000006ff */
        /* <DEDUP_REMOVED lines=17> */
[----:B------:R-:W-:Y:S01]  /*10ee0*/  LEA R98, R252, R31, 0xa ;  /* 0x0000001ffc627211 */ /* 0x000fe200078e50ff */
[----:B------:R-:W-:Y:S01]  /*10ef0*/  @!P6 FMUL R41, R41, 16777216 ;  /* 0x4b8000002929e820 */ /* 0x000fe20000400000 */
[----:B------:R-:W-:Y:S01]  /*10f00*/  LOP3.LUT R43, R43, 0x6000, RZ, 0xc0, !PT ;  /* 0x000060002b2b7812 */ /* 0x000fe200078ec0ff */
[----:B------:R-:W-:Y:S01]  /*10f10*/  @!P6 FMUL R40, R40, 16777216 ;  /* 0x4b8000002828e820 */ /* 0x000fe20000400000 */
[----:B0-----:R-:W-:Y:S01]  /*10f20*/  LOP3.LUT R116, R116, 0x7f, RZ, 0xc0, !PT ;  /* 0x0000007f74747812 */ /* 0x001fe200078ec0ff */
        /* <DEDUP_REMOVED lines=15> */
[C---:B------:R-:W-:Y:S01]  /*11020*/  LEA R96, P6, R15.reuse, R2, 0x1 ;  /* 0x000000020f607211 */ /* 0x040fe200078c08ff */
[----:B------:R-:W-:Y:S01]  /*11030*/  IMAD R31, R14, 0x2, R15 ;  /* 0x000000020e1f7824 */ /* 0x000fe200078e020f */
[----:B------:R-:W-:Y:S01]  /*11040*/  LEA R150, R116, R43, 0x4 ;  /* 0x0000002b74967211 */ /* 0x000fe200078e20ff */
[----:B-1----:R-:W-:Y:S01]  /*11050*/  FMUL R43, R130, R80 ;  /* 0x00000050822b7220 */ /* 0x002fe20000400000 */
[----:B------:R-:W-:Y:S01]  /*11060*/  LEA.HI.X.SX32 R97, R15, R0, 0x1, P6 ;  /* 0x000000000f617211 */ /* 0x000fe200030f0eff */
[----:B------:R-:W-:Y:S01]  /*11070*/  IMAD R73, R14, 0x2, R31 ;  /* 0x000000020e497824 */ /* 0x000fe200078e021f */
[----:B------:R-:W-:Y:S01]  /*11080*/  LEA R94, P6, R31, R2, 0x1 ;  /* 0x000000021f5e7211 */ /* 0x000fe200078c08ff */
[C---:B--2---:R-:W-:Y:S01]  /*11090*/  FMUL R120, R117.reuse, R82 ;  /* 0x0000005275787220 */ /* 0x044fe20000400000 */
[----:B------:R-:W0:Y:S01]  /*110a0*/  MUFU.RCP R80, R89 ;  /* 0x0000005900507308 */ /* 0x000e220000001000 */
[----:B------:R-:W-:Y:S01]  /*110b0*/  FMUL R15, R117, R95 ;  /* 0x0000005f750f7220 */ /* 0x000fe20000400000 */
[----:B------:R-:W-:Y:S01]  /*110c0*/  LEA.HI.X.SX32 R95, R31, R0, 0x1, P6 ;  /* 0x000000001f5f7211 */ /* 0x000fe200030f0eff */
[----:B------:R-:W-:Y:S01]  /*110d0*/  FMUL R106, R117, R83 ;  /* 0x00000053756a7220 */ /* 0x000fe20000400000 */
[----:B------:R-:W-:-:S04]  /*110e0*/  LEA R92, P6, R73, R2, 0x1 ;  /* 0x00000002495c7211 */ /* 0x000fc800078c08ff */
[----:B------:R-:W1:Y:S01]  /*110f0*/  MUFU.RCP R82, R76 ;  /* 0x0000004c00527308 */ /* 0x000e620000001000 */
[----:B------:R-:W-:Y:S01]  /*11100*/  LEA R83, R14, R73, 0x1 ;  /* 0x000000490e537211 */ /* 0x000fe200078e08ff */
[C---:B------:R-:W-:Y:S01]  /*11110*/  FMUL R108, R117.reuse, R108 ;  /* 0x0000006c756c7220 */ /* 0x040fe20000400000 */
[----:B------:R-:W-:Y:S01]  /*11120*/  ISETP.GE.U32.AND P5, PT, R116, 0x40, PT ;  /* 0x000000407400780c */ /* 0x000fe20003fa6070 */
[----:B------:R-:W-:Y:S01]  /*11130*/  FMUL R100, R117, R88 ;  /* 0x0000005875647220 */ /* 0x000fe20000400000 */
[----:B------:R-:W-:Y:S01]  /*11140*/  LOP3.LUT R35, R35, 0x70, R171, 0x78, !PT ;  /* 0x0000007023237812 */ /* 0x000fe200078e78ab */
[C---:B------:R-:W-:Y:S02]  /*11150*/  FMUL R105, R117.reuse, R90 ;  /* 0x0000005a75697220 */ /* 0x040fe40000400000 */
[----:B------:R-:W2:Y:S01]  /*11160*/  MUFU.RCP R180, R169 ;  /* 0x000000a900b47308 */ /* 0x000ea20000001000 */
        /* <DEDUP_REMOVED lines=9> */
[C---:B------:R-:W-:Y:S01]  /*11200*/  FMUL R107, R130.reuse, R93 ;  /* 0x0000005d826b7220 */ /* 0x040fe20000400000 */
[----:B------:R-:W-:Y:S01]  /*11210*/  LEA.HI.X.SX32 R93, R73, R0, 0x1, P6 ;  /* 0x00000000495d7211 */ /* 0x000fe200030f0eff */
[----:B------:R-:W-:Y:S01]  /*11220*/  FMUL R117, R117, R86 ;  /* 0x0000005675757220 */ /* 0x000fe20000400000 */
[----:B------:R-:W-:Y:S01]  /*11230*/  LEA R86, P6, R83, R2, 0x1 ;  /* 0x0000000253567211 */ /* 0x000fe200078c08ff */
[----:B------:R-:W-:Y:S01]  /*11240*/  FMUL R31, R130, R81 ;  /* 0x00000051821f7220 */ /* 0x000fe20000400000 */
[----:B------:R-:W-:Y:S01]  /*11250*/  LEA R81, R14, R83, 0x1 ;  /* 0x000000530e517211 */ /* 0x000fe200078e08ff */
[C---:B------:R-:W-:Y:S01]  /*11260*/  FMUL R110, R130.reuse, R119 ;  /* 0x00000077826e7220 */ /* 0x040fe20000400000 */
[----:B------:R-:W-:Y:S01]  /*11270*/  IADD3 R98, R35, R98, RZ ;  /* 0x0000006223627210 */ /* 0x000fe20007ffe0ff */
[C---:B------:R-:W-:Y:S01]  /*11280*/  FMUL R124, R130.reuse, R91 ;  /* 0x0000005b827c7220 */ /* 0x040fe20000400000 */
[----:B------:R-:W-:Y:S01]  /*11290*/  LEA.HI.X.SX32 R87, R83, R0, 0x1, P6 ;  /* 0x0000000053577211 */ /* 0x000fe200030f0eff */
        /* <DEDUP_REMOVED lines=10> */
[----:B------:R-:W-:Y:S01]  /*11340*/  FMUL R130, R130, R84 ;  /* 0x0000005482827220 */ /* 0x000fe20000400000 */
[C---:B------:R-:W-:Y:S01]  /*11350*/  LEA R84, P6, R81.reuse, R2, 0x1 ;  /* 0x0000000251547211 */ /* 0x040fe200078c08ff */
[----:B------:R-:W-:Y:S02]  /*11360*/  IMAD R83, R14, 0x2, R81 ;  /* 0x000000020e537824 */ /* 0x000fe400078e0251 */
[----:B0-----:R-:W-:Y:S01]  /*11370*/  FMUL R162, R80, R136 ;  /* 0x0000008850a27220 */ /* 0x001fe20000400000 */
[----:B------:R-:W-:Y:S01]  /*11380*/  LEA.HI.X.SX32 R85, R81, R0, 0x1, P6 ;  /* 0x0000000051557211 */ /* 0x000fe200030f0eff */
[C---:B-1----:R-:W-:Y:S01]  /*11390*/  FMUL R132, R82.reuse, R127 ;  /* 0x0000007f52847220 */ /* 0x042fe20000400000 */
[----:B------:R0:W1:Y:S01]  /*113a0*/  MUFU.RCP R136, R51 ;  /* 0x0000003300887308 */ /* 0x0000620000001000 */
[----:B------:R-:W-:-:S02]  /*113b0*/  FMUL R75, R82, R75 ;  /* 0x0000004b524b7220 */ /* 0x000fc40000400000 */
[C---:B------:R-:W-:Y:S02]  /*113c0*/  FMUL R79, R82.reuse, R79 ;  /* 0x0000004f524f7220 */ /* 0x040fe40000400000 */
[C---:B------:R-:W-:Y:S02]  /*113d0*/  FMUL R152, R82.reuse, R50 ;  /* 0x0000003252987220 */ /* 0x040fe40000400000 */
[C---:B------:R-:W-:Y:S01]  /*113e0*/  FMUL R78, R82.reuse, R78 ;  /* 0x0000004e524e7220 */ /* 0x040fe20000400000 */
[----:B------:R-:W3:Y:S01]  /*113f0*/  MUFU.RCP R44, R44 ;  /* 0x0000002c002c7308 */ /* 0x000ee20000001000 */
        /* <DEDUP_REMOVED lines=10> */
[----:B------:R-:W-:Y:S01]  /*114a0*/  FMUL R72, R82, R72 ;  /* 0x0000004852487220 */ /* 0x000fe20000400000 */
[C---:B------:R-:W-:Y:S01]  /*114b0*/  LEA R82, P6, R83.reuse, R2, 0x1 ;  /* 0x0000000253527211 */ /* 0x040fe200078c08ff */
[----:B------:R-:W-:Y:S01]  /*114c0*/  FMUL R158, R80, R48 ;  /* 0x00000030509e7220 */ /* 0x000fe20000400000 */
[----:B------:R-:W-:Y:S01]  /*114d0*/  LEA R81, R14, R83, 0x1 ;  /* 0x000000530e517211 */ /* 0x000fe200078e08ff */
[----:B------:R-:W-:Y:S01]  /*114e0*/  FMUL R91, R80, R125 ;  /* 0x0000007d505b7220 */ /* 0x000fe20000400000 */
[----:B------:R-:W-:Y:S01]  /*114f0*/  LEA.HI.X.SX32 R83, R83, R0, 0x1, P6 ;  /* 0x0000000053537211 */ /* 0x000fe200030f0eff */
[----:B--2---:R-:W-:Y:S02]  /*11500*/  FMUL R48, R180, R151 ;  /* 0x00000097b4307220 */ /* 0x004fe40000400000 */
        /* <DEDUP_REMOVED lines=12> */
[----:B------:R-:W-:Y:S01]  /*115d0*/  FMUL R166, R80, R166 ;  /* 0x000000a650a67220 */ /* 0x000fe20000400000 */
[C---:B------:R-:W-:Y:S01]  /*115e0*/  LEA R80, P6, R81.reuse, R2, 0x1 ;  /* 0x0000000251507211 */ /* 0x040fe200078c08ff */
[----:B------:R-:W-:Y:S01]  /*115f0*/  FMUL R151, R180, R71 ;  /* 0x00000047b4977220 */ /* 0x000fe20000400000 */
[----:B------:R-:W-:Y:S01]  /*11600*/  LEA R71, R14, R81, 0x1 ;  /* 0x000000510e477211 */ /* 0x000fe200078e08ff */
[C---:B------:R-:W-:Y:S01]  /*11610*/  FMUL R45, R180.reuse, R19 ;  /* 0x00000013b42d7220 */ /* 0x040fe20000400000 */
[----:B------:R-:W-:Y:S01]  /*11620*/  LEA.HI.X.SX32 R81, R81, R0, 0x1, P6 ;  /* 0x0000000051517211 */ /* 0x000fe200030f0eff */
[----:B------:R-:W2:Y:S01]  /*11630*/  MUFU.RCP R19, R46 ;  /* 0x0000002e00137308 */ /* 0x000ea20000001000 */
[----:B------:R-:W-:Y:S01]  /*11640*/  FMUL R49, R180, R148 ;  /* 0x00000094b4317220 */ /* 0x000fe20000400000 */
[----:B------:R-:W-:Y:S01]  /*11650*/  LEA R148, P6, R71, R2, 0x1 ;  /* 0x0000000247947211 */ /* 0x000fe200078c08ff */
[----:B------:R-:W-:-:S02]  /*11660*/  IMAD R137, R14, 0x2, R71 ;  /* 0x000000020e897824 */ /* 0x000fc400078e0247 */
[C---:B------:R-:W-:Y:S01]  /*11670*/  FMUL R168, R180.reuse, R149 ;  /* 0x00000095b4a87220 */ /* 0x040fe20000400000 */
[----:B------:R-:W-:Y:S01]  /*11680*/  LEA.HI.X.SX32 R149, R71, R0, 0x1, P6 ;  /* 0x0000000047957211 */ /* 0x000fe200030f0eff */
[----:B0-----:R-:W-:Y:S01]  /*11690*/  FMUL R51, R180, R54 ;  /* 0x00000036b4337220 */ /* 0x001fe20000400000 */
[----:B------:R-:W-:Y:S01]  /*116a0*/  LEA R146, P6, R137, R2, 0x1 ;  /* 0x0000000289927211 */ /* 0x000fe200078c08ff */
[----:B-1----:R-:W-:Y:S01]  /*116b0*/  FMUL R54, R136, R155 ;  /* 0x0000009b88367220 */ /* 0x002fe20000400000 */
[----:B------:R-:W-:Y:S01]  /*116c0*/  LEA R71, R14, R137, 0x1 ;  /* 0x000000890e477211 */ /* 0x000fe200078e08ff */
[C---:B------:R-:W-:Y:S02]  /*116d0*/  FMUL R155, R136.reuse, R9 ;  /* 0x00000009889b7220 */ /* 0x040fe40000400000 */
[----:B------:R-:W-:Y:S02]  /*116e0*/  FMUL R178, R136, R153 ;  /* 0x0000009988b27220 */ /* 0x000fe40000400000 */
[----:B---3--:R-:W-:-:S02]  /*116f0*/  FMUL R9, R44, R28 ;  /* 0x0000001c2c097220 */ /* 0x008fc40000400000 */
[----:B------:R-:W-:Y:S02]  /*11700*/  FMUL R170, R180, R157 ;  /* 0x0000009db4aa7220 */ /* 0x000fe40000400000 */
[----:B------:R-:W-:Y:S02]  /*11710*/  FMUL R153, R136, R17 ;  /* 0x0000001188997220 */ /* 0x000fe40000400000 */
[----:B------:R-:W-:Y:S01]  /*11720*/  FMUL R28, R44, R21 ;  /* 0x000000152c1c7220 */ /* 0x000fe20000400000 */
[----:B------:R-:W-:Y:S01]  /*11730*/  LEA.HI.X.SX32 R147, R137, R0, 0x1, P6 ;  /* 0x0000000089937211 */ /* 0x000fe200030f0eff */
[----:B------:R-:W-:Y:S02]  /*11740*/  FMUL R157, R136, R18 ;  /* 0x00000012889d7220 */ /* 0x000fe40000400000 */
[C---:B------:R-:W-:Y:S02]  /*11750*/  FMUL R17, R44.reuse, R25 ;  /* 0x000000192c117220 */ /* 0x040fe40000400000 */
[C---:B------:R-:W-:Y:S01]  /*11760*/  FMUL R21, R44.reuse, R20 ;  /* 0x000000142c157220 */ /* 0x040fe20000400000 */
[----:B------:R-:W-:Y:S01]  /*11770*/  LEA R144, P6, R71, R2, 0x1 ;  /* 0x0000000247907211 */ /* 0x000fe200078c08ff */
[----:B------:R-:W-:Y:S01]  /*11780*/  FMUL R18, R44, R33 ;  /* 0x000000212c127220 */ /* 0x000fe20000400000 */
[----:B------:R-:W-:Y:S01]  /*11790*/  LEA R33, R14, R71, 0x1 ;  /* 0x000000470e217211 */ /* 0x000fe200078e08ff */
[----:B------:R-:W-:-:S02]  /*117a0*/  FMUL R20, R44, R57 ;  /* 0x000000392c147220 */ /* 0x000fc40000400000 */
[----:B------:R-:W-:Y:S02]  /*117b0*/  FMUL R25, R44, R6 ;  /* 0x000000062c197220 */ /* 0x000fe40000400000 */
[C---:B------:R-:W-:Y:S01]  /*117c0*/  FMUL R186, R136.reuse, R52 ;  /* 0x0000003488ba7220 */ /* 0x040fe20000400000 */
[----:B------:R-:W-:Y:S01]  /*117d0*/  LEA.HI.X.SX32 R145, R71, R0, 0x1, P6 ;  /* 0x0000000047917211 */ /* 0x000fe200030f0eff */
[----:B------:R-:W-:Y:S01]  /*117e0*/  FMUL R52, R136, R67 ;  /* 0x0000004388347220 */ /* 0x000fe20000400000 */
[----:B------:R-:W-:Y:S01]  /*117f0*/  F2FP.BF16.PACK_AB R20, R20, R25 ;  /* 0x000000191414723e */ /* 0x000fe200000010ff */
[----:B--2---:R-:W-:Y:S01]  /*11800*/  FMUL R67, R19, R22 ;  /* 0x0000001613437220 */ /* 0x004fe20000400000 */
[----:B------:R-:W-:Y:S01]  /*11810*/  LEA R142, P6, R33, R2, 0x1 ;  /* 0x00000002218e7211 */ /* 0x000fe200078c08ff */
[----:B------:R-:W-:Y:S02]  /*11820*/  FMUL R22, R44, R32 ;  /* 0x000000202c167220 */ /* 0x000fe40000400000 */
[----:B------:R-:W-:-:S02]  /*11830*/  IMAD R25, R14, 0x2, R33 ;  /* 0x000000020e197824 */ /* 0x000fc400078e0221 */
[C---:B------:R-:W-:Y:S02]  /*11840*/  FMUL R47, R180.reuse, R164 ;  /* 0x000000a4b42f7220 */ /* 0x040fe40000400000 */
[----:B------:R-:W-:Y:S01]  /*11850*/  FMUL R164, R180, R161 ;  /* 0x000000a1b4a47220 */ /* 0x000fe20000400000 */
[----:B------:R-:W-:Y:S01]  /*11860*/  LEA.HI.X.SX32 R143, R33, R0, 0x1, P6 ;  /* 0x00000000218f7211 */ /* 0x000fe200030f0eff */
[----:B------:R-:W-:Y:S01]  /*11870*/  FMUL R161, R136, R16 ;  /* 0x0000001088a17220 */ /* 0x000fe20000400000 */
[----:B------:R-:W-:Y:S01]  /*11880*/  F2FP.BF16.PACK_AB R22, R22, R9 ;  /* 0x000000091616723e */ /* 0x000fe200000010ff */
[C---:B------:R-:W-:Y:S01]  /*11890*/  FMUL R16, R44.reuse, R59 ;  /* 0x0000003b2c107220 */ /* 0x040fe20000400000 */
[C---:B------:R-:W-:Y:S01]  /*118a0*/  LEA R140, P6, R25.reuse, R2, 0x1 ;  /* 0x00000002198c7211 */ /* 0x040fe200078c08ff */
[----:B------:R-:W-:Y:S01]  /*118b0*/  FMUL R7, R44, R7 ;  /* 0x000000072c077220 */ /* 0x000fe20000400000 */
[----:B------:R-:W-:Y:S02]  /*118c0*/  LEA R9, R14, R25, 0x1 ;  /* 0x000000190e097211 */ /* 0x000fe400078e08ff */
[----:B------:R-:W-:-:S02]  /*118d0*/  LEA.HI.X.SX32 R141, R25, R0, 0x1, P6 ;  /* 0x00000000198d7211 */ /* 0x000fc400030f0eff */
[----:B------:R-:W-:Y:S01]  /*118e0*/  F2FP.BF16.PACK_AB R16, R16, R7 ;  /* 0x000000071010723e */ /* 0x000fe200000010ff */
[----:B------:R-:W-:Y:S01]  /*118f0*/  FMUL R50, R180, R10 ;  /* 0x0000000ab4327220 */ /* 0x000fe20000400000 */
[----:B------:R-:W-:Y:S02]  /*11900*/  LEA R138, P6, R9, R2, 0x1 ;  /* 0x00000002098a7211 */ /* 0x000fe400078c08ff */
[----:B------:R-:W-:Y:S01]  /*11910*/  LEA R7, R14, R9, 0x1 ;  /* 0x000000090e077211 */ /* 0x000fe200078e08ff */
[----:B------:R-:W-:Y:S01]  /*11920*/  FMUL R10, R19, R34 ;  /* 0x00000022130a7220 */ /* 0x000fe20000400000 */
[----:B------:R-:W-:Y:S01]  /*11930*/  LEA.HI.X.SX32 R139, R9, R0, 0x1, P6 ;  /* 0x00000000098b7211 */ /* 0x000fe200030f0eff */
[C---:B------:R-:W-:Y:S02]  /*11940*/  FMUL R46, R136.reuse, R53 ;  /* 0x00000035882e7220 */ /* 0x040fe40000400000 */
[----:B------:R-:W-:Y:S02]  /*11950*/  FMUL R34, R19, R23 ;  /* 0x0000001713227220 */ /* 0x000fe40000400000 */
[----:B------:R-:W-:-:S02]  /*11960*/  FMUL R159, R136, R159 ;  /* 0x0000009f889f7220 */ /* 0x000fc40000400000 */
[C---:B------:R-:W-:Y:S02]  /*11970*/  FMUL R182, R136.reuse, R70 ;  /* 0x0000004688b67220 */ /* 0x040fe40000400000 */
[C---:B------:R-:W-:Y:S02]  /*11980*/  FMUL R184, R136.reuse, R11 ;  /* 0x0000000b88b87220 */ /* 0x040fe40000400000 */
[C---:B------:R-:W-:Y:S02]  /*11990*/  FMUL R167, R136.reuse, R8 ;  /* 0x0000000888a77220 */ /* 0x040fe40000400000 */
[C---:B------:R-:W-:Y:S02]  /*119a0*/  FMUL R173, R136.reuse, R173 ;  /* 0x000000ad88ad7220 */ /* 0x040fe40000400000 */
[C---:B------:R-:W-:Y:S02]  /*119b0*/  FMUL R172, R136.reuse, R172 ;  /* 0x000000ac88ac7220 */ /* 0x040fe40000400000 */
[----:B------:R-:W-:Y:S01]  /*119c0*/  FMUL R53, R136, R66 ;  /* 0x0000004288357220 */ /* 0x000fe20000400000 */
[----:B------:R-:W-:Y:S01]  /*119d0*/  LEA R136, P6, R7, R2, 0x1 ;  /* 0x0000000207887211 */ /* 0x000fe200078c08ff */
[----:B------:R-:W-:-:S02]  /*119e0*/  FMUL R23, R44, R40 ;  /* 0x000000282c177220 */ /* 0x000fc40000400000 */
[C---:B------:R-:W-:Y:S02]  /*119f0*/  FMUL R36, R44.reuse, R36 ;  /* 0x000000242c247220 */ /* 0x040fe40000400000 */
[----:B------:R-:W-:Y:S02]  /*11a00*/  FMUL R24, R44, R24 ;  /* 0x000000182c187220 */ /* 0x000fe40000400000 */
[----:B------:R-:W-:Y:S01]  /*11a10*/  IMAD R25, R14, 0x2, R7 ;  /* 0x000000020e197824 */ /* 0x000fe200078e0207 */
[----:B------:R-:W-:Y:S01]  /*11a20*/  F2FP.BF16.PACK_AB R23, R23, R36 ;  /* 0x000000241717723e */ /* 0x000fe200000010ff */
[----:B------:R-:W-:Y:S01]  /*11a30*/  FMUL R176, R180, R55 ;  /* 0x00000037b4b07220 */ /* 0x000fe20000400000 */
[----:B------:R-:W-:Y:S01]  /*11a40*/  F2FP.BF16.PACK_AB R21, R24, R21 ;  /* 0x000000151815723e */ /* 0x000fe200000010ff */
[----:B------:R-:W-:Y:S01]  /*11a50*/  BAR.SYNC.DEFER_BLOCKING 0x0 ;  /* 0x0000000000007b1d */ /* 0x000fe20000010000 */
[----:B------:R-:W-:Y:S01]  /*11a60*/  LEA.HI.X.SX32 R137, R7, R0, 0x1, P6 ;  /* 0x0000000007897211 */ /* 0x000fe200030f0eff */
[C---:B------:R-:W-:Y:S01]  /*11a70*/  FMUL R55, R180.reuse, R174 ;  /* 0x000000aeb4377220 */ /* 0x040fe20000400000 */
[C---:B------:R-:W-:Y:S01]  /*11a80*/  LEA R70, P6, R25.reuse, R2, 0x1 ;  /* 0x0000000219467211 */ /* 0x040fe200078c08ff */
[----:B------:R-:W-:Y:S01]  /*11a90*/  FMUL R174, R180, R69 ;  /* 0x00000045b4ae7220 */ /* 0x000fe20000400000 */
[----:B------:R-:W-:Y:S01]  /*11aa0*/  LEA R7, R14, R25, 0x1 ;  /* 0x000000190e077211 */ /* 0x000fe200078e08ff */
[C---:B------:R-:W-:Y:S01]  /*11ab0*/  FMUL R165, R180.reuse, R165 ;  /* 0x000000a5b4a57220 */ /* 0x040fe20000400000 */
[----:B------:R-:W-:Y:S01]  /*11ac0*/  LEA.HI.X.SX32 R71, R25, R0, 0x1, P6 ;  /* 0x0000000019477211 */ /* 0x000fe200030f0eff */
[----:B------:R-:W-:-:S02]  /*11ad0*/  FMUL R175, R180, R175 ;  /* 0x000000afb4af7220 */ /* 0x000fc40000400000 */
[C---:B------:R-:W-:Y:S02]  /*11ae0*/  FMUL R8, R19.reuse, R60 ;  /* 0x0000003c13087220 */ /* 0x040fe40000400000 */
[----:B------:R-:W-:Y:S02]  /*11af0*/  FMUL R69, R19, R56 ;  /* 0x0000003813457220 */ /* 0x000fe40000400000 */
[----:B------:R-:W-:Y:S01]  /*11b00*/  FMUL R180, R180, R68 ;  /* 0x00000044b4b47220 */ /* 0x000fe20000400000 */
[----:B------:R-:W-:Y:S01]  /*11b10*/  LEA R68, P6, R7, R2, 0x1 ;  /* 0x0000000207447211 */ /* 0x000fe200078c08ff */
[C---:B------:R-:W-:Y:S01]  /*11b20*/  FMUL R169, R19.reuse, R65 ;  /* 0x0000004113a97220 */ /* 0x040fe20000400000 */
[----:B------:R-:W-:Y:S01]  /*11b30*/  F2FP.BF16.PACK_AB R8, R8, R69 ;  /* 0x000000450808723e */ /* 0x000fe200000010ff */
[----:B------:R-:W-:Y:S01]  /*11b40*/  FMUL R65, R19, R30 ;  /* 0x0000001e13417220 */ /* 0x000fe20000400000 */
[----:B------:R-:W-:Y:S01]  /*11b50*/  LEA.HI.X.SX32 R69, R7, R0, 0x1, P6 ;  /* 0x0000000007457211 */ /* 0x000fe200030f0eff */
[C---:B------:R-:W-:Y:S01]  /*11b60*/  FMUL R30, R19.reuse, R26 ;  /* 0x0000001a131e7220 */ /* 0x040fe20000400000 */
[----:B------:R0:W-:Y:S01]  /*11b70*/  STS.128 [R98], R20 ;  /* 0x0000001462007388 */ /* 0x0001e20000000c00 */
[----:B------:R-:W-:-:S03]  /*11b80*/  FMUL R11, R19, R42 ;  /* 0x0000002a130b7220 */ /* 0x000fc60000400000 */
[----:B------:R-:W-:Y:S01]  /*11b90*/  F2FP.BF16.PACK_AB R9, R30, R67 ;  /* 0x000000431e09723e */ /* 0x000fe200000010ff */
[C---:B------:R-:W-:Y:S02]  /*11ba0*/  FMUL R42, R19.reuse, R64 ;  /* 0x00000040132a7220 */ /* 0x040fe40000400000 */
[C---:B------:R-:W-:Y:S02]  /*11bb0*/  FMUL R38, R19.reuse, R38 ;  /* 0x0000002613267220 */ /* 0x040fe40000400000 */
[C---:B------:R-:W-:Y:S02]  /*11bc0*/  FMUL R63, R19.reuse, R63 ;  /* 0x0000003f133f7220 */ /* 0x040fe40000400000 */
[C---:B------:R-:W-:Y:S01]  /*11bd0*/  FMUL R62, R19.reuse, R62 ;  /* 0x0000003e133e7220 */ /* 0x040fe20000400000 */
[----:B0-----:R-:W-:Y:S01]  /*11be0*/  LEA R21, R14, R7, 0x1 ;  /* 0x000000070e157211 */ /* 0x001fe200078e08ff */
[----:B------:R-:W-:-:S03]  /*11bf0*/  FMUL R27, R19, R27 ;  /* 0x0000001b131b7220 */ /* 0x000fc60000400000 */
[----:B------:R-:W-:Y:S01]  /*11c00*/  LEA R66, P6, R21, R2, 0x1 ;  /* 0x0000000215427211 */ /* 0x000fe200078c08ff */
[----:B------:R-:W-:Y:S02]  /*11c10*/  IMAD R7, R14, 0x2, R21 ;  /* 0x000000020e077824 */ /* 0x000fe400078e0215 */
[C---:B------:R-:W-:Y:S02]  /*11c20*/  FMUL R61, R19.reuse, R61 ;  /* 0x0000003d133d7220 */ /* 0x040fe40000400000 */
[----:B------:R-:W-:Y:S01]  /*11c30*/  FMUL R58, R19, R58 ;  /* 0x0000003a133a7220 */ /* 0x000fe20000400000 */
[----:B------:R-:W-:Y:S01]  /*11c40*/  LEA.HI.X.SX32 R67, R21, R0, 0x1, P6 ;  /* 0x0000000015437211 */ /* 0x000fe200030f0eff */
[C---:B------:R-:W-:Y:S02]  /*11c50*/  FMUL R19, R44.reuse, R41 ;  /* 0x000000292c137220 */ /* 0x040fe40000400000 */
[----:B------:R-:W-:Y:S01]  /*11c60*/  FMUL R26, R44, R37 ;  /* 0x000000252c1a7220 */ /* 0x000fe20000400000 */
[----:B------:R-:W-:-:S02]  /*11c70*/  LEA R64, P6, R7, R2, 0x1 ;  /* 0x0000000207407211 */ /* 0x000fc400078c08ff */
[----:B------:R-:W-:Y:S02]  /*11c80*/  LEA R21, R14, R7, 0x1 ;  /* 0x000000070e157211 */ /* 0x000fe400078e08ff */
[----:B------:R-:W-:Y:S02]  /*11c90*/  F2FP.BF16.PACK_AB R10, R10, R65 ;  /* 0x000000410a0a723e */ /* 0x000fe400000010ff */
[----:B------:R-:W-:Y:S02]  /*11ca0*/  F2FP.BF16.PACK_AB R19, R19, R26 ;  /* 0x0000001a1313723e */ /* 0x000fe400000010ff */
[----:B------:R-:W-:Y:S02]  /*11cb0*/  F2FP.BF16.PACK_AB R11, R11, R38 ;  /* 0x000000260b0b723e */ /* 0x000fe400000010ff */
[----:B------:R-:W-:Y:S02]  /*11cc0*/  F2FP.BF16.PACK_AB R26, R63, R62 ;  /* 0x0000003e3f1a723e */ /* 0x000fe400000010ff */
[----:B------:R-:W-:-:S02]  /*11cd0*/  LEA.HI.X.SX32 R65, R7, R0, 0x1, P6 ;  /* 0x0000000007417211 */ /* 0x000fc400030f0eff */
[C---:B------:R-:W-:Y:S02]  /*11ce0*/  LEA R62, P6, R21.reuse, R2, 0x1 ;  /* 0x00000002153e7211 */ /* 0x040fe400078c08ff */
[----:B------:R-:W-:Y:S01]  /*11cf0*/  LEA R7, R14, R21, 0x1 ;  /* 0x000000150e077211 */ /* 0x000fe200078e08ff */
[----:B------:R0:W-:Y:S01]  /*11d00*/  STS.128 [R98+0x80], R8 ;  /* 0x0000800862007388 */ /* 0x0001e20000000c00 */
[----:B------:R-:W-:Y:S02]  /*11d10*/  LEA.HI.X.SX32 R63, R21, R0, 0x1, P6 ;  /* 0x00000000153f7211 */ /* 0x000fe400030f0eff */
[----:B------:R-:W-:Y:S01]  /*11d20*/  LEA R60, P6, R7, R2, 0x1 ;  /* 0x00000002073c7211 */ /* 0x000fe200078c08ff */
[----:B------:R-:W-:Y:S01]  /*11d30*/  FMUL R29, R44, R29 ;  /* 0x0000001d2c1d7220 */ /* 0x000fe20000400000 */
[----:B------:R-:W-:Y:S02]  /*11d40*/  F2FP.BF16.PACK_AB R24, R61, R58 ;  /* 0x0000003a3d18723e */ /* 0x000fe400000010ff */
[----:B------:R-:W-:Y:S01]  /*11d50*/  LEA.HI.X.SX32 R61, R7, R0, 0x1, P6 ;  /* 0x00000000073d7211 */ /* 0x000fe200030f0eff */
[----:B0-----:R-:W-:Y:S01]  /*11d60*/  IMAD R9, R14, 0x2, R7 ;  /* 0x000000020e097824 */ /* 0x001fe200078e0207 */
[----:B------:R-:W-:-:S04]  /*11d70*/  F2FP.BF16.PACK_AB R17, R17, R28 ;  /* 0x0000001c1111723e */ /* 0x000fc800000010ff */
[C---:B------:R-:W-:Y:S02]  /*11d80*/  LEA R58, P6, R9.reuse, R2, 0x1 ;  /* 0x00000002093a7211 */ /* 0x040fe400078c08ff */
[----:B------:R-:W-:Y:S02]  /*11d90*/  LEA R7, R14, R9, 0x1 ;  /* 0x000000090e077211 */ /* 0x000fe400078e08ff */
[----:B------:R-:W-:Y:S02]  /*11da0*/  F2FP.BF16.PACK_AB R18, R18, R29 ;  /* 0x0000001d1212723e */ /* 0x000fe400000010ff */
[----:B------:R-:W-:Y:S02]  /*11db0*/  LEA.HI.X.SX32 R59, R9, R0, 0x1, P6 ;  /* 0x00000000093b7211 */ /* 0x000fe400030f0eff */
[C---:B------:R-:W-:Y:S02]  /*11dc0*/  LEA R56, P6, R7.reuse, R2, 0x1 ;  /* 0x0000000207387211 */ /* 0x040fe400078c08ff */
[----:B------:R-:W-:Y:S01]  /*11dd0*/  LEA R9, R14, R7, 0x1 ;  /* 0x000000070e097211 */ /* 0x000fe200078e08ff */
[----:B------:R0:W-:Y:S01]  /*11de0*/  STS.128 [R98+0x400], R16 ;  /* 0x0004001062007388 */ /* 0x0001e20000000c00 */
[----:B------:R-:W-:-:S03]  /*11df0*/  LEA.HI.X.SX32 R57, R7, R0, 0x1, P6 ;  /* 0x0000000007397211 */ /* 0x000fc600030f0eff */
[C---:B------:R-:W-:Y:S01]  /*11e00*/  IMAD R7, R14.reuse, 0x2, R9 ;  /* 0x000000020e077824 */ /* 0x040fe200078e0209 */
[----:B------:R-:W-:Y:S02]  /*11e10*/  F2FP.BF16.PACK_AB R8, R55, R180 ;  /* 0x000000b43708723e */ /* 0x000fe400000010ff */
[----:B------:R-:W-:Y:S02]  /*11e20*/  F2FP.BF16.PACK_AB R20, R173, R52 ;  /* 0x00000034ad14723e */ /* 0x000fe400000010ff */
[----:B------:R-:W-:Y:S02]  /*11e30*/  LEA R11, R14, R7, 0x1 ;  /* 0x000000070e0b7211 */ /* 0x000fe400078e08ff */
[----:B0-----:R-:W-:Y:S02]  /*11e40*/  F2FP.BF16.PACK_AB R19, R54, R157 ;  /* 0x0000009d3613723e */ /* 0x001fe400000010ff */
[----:B------:R-:W-:-:S04]  /*11e50*/  LEA R54, P6, R9, R2, 0x1 ;  /* 0x0000000209367211 */ /* 0x000fc800078c08ff */
[----:B------:R-:W-:Y:S02]  /*11e60*/  LEA.HI.X.SX32 R55, R9, R0, 0x1, P6 ;  /* 0x0000000009377211 */ /* 0x000fe400030f0eff */
[----:B------:R-:W-:Y:S02]  /*11e70*/  LEA R52, P6, R7, R2, 0x1 ;  /* 0x0000000207347211 */ /* 0x000fe400078c08ff */
[----:B------:R-:W-:Y:S02]  /*11e80*/  F2FP.BF16.PACK_AB R16, R172, R53 ;  /* 0x00000035ac10723e */ /* 0x000fe400000010ff */
[----:B------:R-:W-:Y:S02]  /*11e90*/  F2FP.BF16.PACK_AB R17, R167, R186 ;  /* 0x000000baa711723e */ /* 0x000fe400000010ff */
[----:B------:R-:W-:Y:S02]  /*11ea0*/  F2FP.BF16.PACK_AB R18, R161, R184 ;  /* 0x000000b8a112723e */ /* 0x000fe400000010ff */
[----:B------:R-:W-:-:S02]  /*11eb0*/  F2FP.BF16.PACK_AB R9, R50, R51 ;  /* 0x000000333209723e */ /* 0x000fc400000010ff */
[----:B------:R-:W-:Y:S02]  /*11ec0*/  LEA.HI.X.SX32 R53, R7, R0, 0x1, P6 ;  /* 0x0000000007357211 */ /* 0x000fe400030f0eff */
[C---:B------:R-:W-:Y:S02]  /*11ed0*/  LEA R50, P6, R11.reuse, R2, 0x1 ;  /* 0x000000020b327211 */ /* 0x040fe400078c08ff */
[----:B------:R-:W-:Y:S01]  /*11ee0*/  LEA R7, R14, R11, 0x1 ;  /* 0x0000000b0e077211 */ /* 0x000fe200078e08ff */
[----:B------:R0:W-:Y:S01]  /*11ef0*/  STS.128 [R98+0x100], R16 ;  /* 0x0001001062007388 */ /* 0x0001e20000000c00 */
[----:B------:R-:W-:Y:S02]  /*11f00*/  F2FP.BF16.PACK_AB R10, R48, R49 ;  /* 0x00000031300a723e */ /* 0x000fe400000010ff */
[----:B------:R-:W-:Y:S02]  /*11f10*/  LEA.HI.X.SX32 R51, R11, R0, 0x1, P6 ;  /* 0x000000000b337211 */ /* 0x000fe400030f0eff */
[----:B------:R-:W-:-:S02]  /*11f20*/  LEA R48, P6, R7, R2, 0x1 ;  /* 0x0000000207307211 */ /* 0x000fc400078c08ff */
[----:B------:R-:W-:Y:S02]  /*11f30*/  F2FP.BF16.PACK_AB R25, R27, R34 ;  /* 0x000000221b19723e */ /* 0x000fe400000010ff */
[----:B------:R-:W-:Y:S02]  /*11f40*/  F2FP.BF16.PACK_AB R27, R169, R42 ;  /* 0x0000002aa91b723e */ /* 0x000fe400000010ff */
[----:B------:R-:W-:Y:S01]  /*11f50*/  F2FP.BF16.PACK_AB R21, R155, R46 ;  /* 0x0000002e9b15723e */ /* 0x000fe200000010ff */
[----:B0-----:R-:W-:Y:S01]  /*11f60*/  IMAD R17, R14, 0x2, R7 ;  /* 0x000000020e117824 */ /* 0x001fe200078e0207 */
[----:B------:R-:W-:-:S04]  /*11f70*/  LEA.HI.X.SX32 R49, R7, R0, 0x1, P6 ;  /* 0x0000000007317211 */ /* 0x000fc800030f0eff */
[----:B------:R-:W-:Y:S02]  /*11f80*/  LEA R46, P6, R17, R2, 0x1 ;  /* 0x00000002112e7211 */ /* 0x000fe400078c08ff */
[----:B------:R-:W-:Y:S01]  /*11f90*/  LEA R7, R14, R17, 0x1 ;  /* 0x000000110e077211 */ /* 0x000fe200078e08ff */
[----:B------:R0:W-:Y:S01]  /*11fa0*/  STS.128 [R98+0x480], R24 ;  /* 0x0004801862007388 */ /* 0x0001e20000000c00 */
[----:B------:R-:W-:Y:S02]  /*11fb0*/  F2FP.BF16.PACK_AB R11, R47, R170 ;  /* 0x000000aa2f0b723e */ /* 0x000fe400000010ff */
[----:B------:R-:W-:Y:S02]  /*11fc0*/  LEA.HI.X.SX32 R47, R17, R0, 0x1, P6 ;  /* 0x00000000112f7211 */ /* 0x000fe400030f0eff */
[----:B------:R-:W-:Y:S02]  /*11fd0*/  LEA R44, P6, R7, R2, 0x1 ;  /* 0x00000002072c7211 */ /* 0x000fe400078c08ff */
[----:B------:R-:W-:-:S02]  /*11fe0*/  F2FP.BF16.PACK_AB R18, R45, R168 ;  /* 0x000000a82d12723e */ /* 0x000fc400000010ff */
[----:B------:R-:W-:Y:S02]  /*11ff0*/  LEA.HI.X.SX32 R45, R7, R0, 0x1, P6 ;  /* 0x00000000072d7211 */ /* 0x000fe400030f0eff */
[----:B------:R-:W-:Y:S02]  /*12000*/  F2FP.BF16.PACK_AB R22, R153, R182 ;  /* 0x000000b69916723e */ /* 0x000fe400000010ff */
[C---:B0-----:R-:W-:Y:S02]  /*12010*/  LEA R25, R14.reuse, R7, 0x1 ;  /* 0x000000070e197211 */ /* 0x041fe400078e08ff */
[----:B------:R-:W-:Y:S02]  /*12020*/  F2FP.BF16.PACK_AB R23, R159, R178 ;  /* 0x000000b29f17723e */ /* 0x000fe400000010ff */
[C---:B------:R-:W-:Y:S01]  /*12030*/  LEA R40, P6, R25.reuse, R2, 0x1 ;  /* 0x0000000219287211 */ /* 0x040fe200078c08ff */
[----:B------:R-:W-:Y:S02]  /*12040*/  IMAD R7, R14, 0x2, R25 ;  /* 0x000000020e077824 */ /* 0x000fe400078e0219 */
[----:B------:R0:W-:Y:S01]  /*12050*/  STS.128 [R98+0x500], R20 ;  /* 0x0005001462007388 */ /* 0x0001e20000000c00 */
[----:B------:R-:W-:-:S02]  /*12060*/  LEA.HI.X.SX32 R41, R25, R0, 0x1, P6 ;  /* 0x0000000019297211 */ /* 0x000fc400030f0eff */
[----:B------:R-:W-:-:S04]  /*12070*/  LEA R36, P6, R7, R2, 0x1 ;  /* 0x0000000207247211 */ /* 0x000fc800078c08ff */
[----:B------:R-:W-:Y:S02]  /*12080*/  LEA.HI.X.SX32 R37, R7, R0, 0x1, P6 ;  /* 0x0000000007257211 */ /* 0x000fe400030f0eff */
[----:B0-----:R-:W-:-:S04]  /*12090*/  LEA R21, R14, R7, 0x1 ;  /* 0x000000070e157211 */ /* 0x001fc800078e08ff */
[C---:B------:R-:W-:Y:S02]  /*120a0*/  LEA R32, P6, R21.reuse, R2, 0x1 ;  /* 0x0000000215207211 */ /* 0x040fe400078c08ff */
[C---:B------:R-:W-:Y:S02]  /*120b0*/  LEA R7, R14.reuse, R21, 0x1 ;  /* 0x000000150e077211 */ /* 0x040fe400078e08ff */
[----:B------:R-:W-:Y:S02]  /*120c0*/  LEA.HI.X.SX32 R33, R21, R0, 0x1, P6 ;  /* 0x0000000015217211 */ /* 0x000fe400030f0eff */
[----:B------:R-:W-:Y:S01]  /*120d0*/  LEA R28, P6, R7, R2, 0x1 ;  /* 0x00000002071c7211 */ /* 0x000fe200078c08ff */
[----:B------:R-:W-:Y:S01]  /*120e0*/  IMAD R21, R14, 0x2, R7 ;  /* 0x000000020e157824 */ /* 0x000fe200078e0207 */
[----:B------:R-:W-:Y:S02]  /*120f0*/  F2FP.BF16.PACK_AB R16, R175, R174 ;  /* 0x000000aeaf10723e */ /* 0x000fe400000010ff */
[----:B------:R-:W-:-:S02]  /*12100*/  F2FP.BF16.PACK_AB R17, R151, R176 ;  /* 0x000000b09711723e */ /* 0x000fc400000010ff */
[----:B------:R-:W-:Y:S02]  /*12110*/  F2FP.BF16.PACK_AB R19, R165, R164 ;  /* 0x000000a4a513723e */ /* 0x000fe400000010ff */
[----:B------:R-:W-:Y:S02]  /*12120*/  LEA.HI.X.SX32 R29, R7, R0, 0x1, P6 ;  /* 0x00000000071d7211 */ /* 0x000fe400030f0eff */
[C---:B------:R-:W-:Y:S02]  /*12130*/  LEA R24, P6, R21.reuse, R2, 0x1 ;  /* 0x0000000215187211 */ /* 0x040fe400078c08ff */
[----:B------:R-:W-:Y:S01]  /*12140*/  LEA R7, R14, R21, 0x1 ;  /* 0x000000150e077211 */ /* 0x000fe200078e08ff */
[----:B------:R0:W-:Y:S01]  /*12150*/  STS.128 [R98+0x580], R16 ;  /* 0x0005801062007388 */ /* 0x0001e20000000c00 */
[----:B------:R-:W-:Y:S02]  /*12160*/  LEA.HI.X.SX32 R25, R21, R0, 0x1, P6 ;  /* 0x0000000015197211 */ /* 0x000fe400030f0eff */
[C---:B------:R-:W-:Y:S01]  /*12170*/  LEA R20, P6, R7.reuse, R2, 0x1 ;  /* 0x0000000207147211 */ /* 0x040fe200078c08ff */
[----:B------:R1:W-:Y:S03]  /*12180*/  STS.128 [R98+0x180], R8 ;  /* 0x0001800862007388 */ /* 0x0003e60000000c00 */
[----:B------:R-:W-:-:S02]  /*12190*/  LEA.HI.X.SX32 R21, R7, R0, 0x1, P6 ;  /* 0x0000000007157211 */ /* 0x000fc400030f0eff */
[----:B0-----:R-:W-:Y:S02]  /*121a0*/  LEA R17, R14, R7, 0x1 ;  /* 0x000000070e117211 */ /* 0x001fe400078e08ff */
[----:B-1----:R-:W-:-:S03]  /*121b0*/  F2FP.BF16.PACK_AB R8, R163, R166 ;  /* 0x000000a6a308723e */ /* 0x002fc600000010ff */
[----:B------:R-:W-:Y:S01]  /*121c0*/  IMAD R7, R14, 0x2, R17 ;  /* 0x000000020e077824 */ /* 0x000fe200078e0211 */
[----:B------:R-:W-:Y:S02]  /*121d0*/  F2FP.BF16.PACK_AB R9, R135, R162 ;  /* 0x000000a28709723e */ /* 0x000fe400000010ff */
[----:B------:R-:W-:Y:S02]  /*121e0*/  F2FP.BF16.PACK_AB R10, R133, R160 ;  /* 0x000000a0850a723e */ /* 0x000fe400000010ff */
[----:B------:R-:W-:Y:S02]  /*121f0*/  F2FP.BF16.PACK_AB R11, R131, R158 ;  /* 0x0000009e830b723e */ /* 0x000fe400000010ff */
[----:B------:R-:W-:Y:S02]  /*12200*/  LEA R16, P6, R17, R2, 0x1 ;  /* 0x0000000211107211 */ /* 0x000fe400078c08ff */
[----:B------:R-:W-:Y:S01]  /*12210*/  F2FP.BF16.PACK_AB R91, R91, R12 ;  /* 0x0000000c5b5b723e */ /* 0x000fe200000010ff */
[----:B------:R0:W-:Y:S01]  /*12220*/  STS.128 [R98+0x200], R8 ;  /* 0x0002000862007388 */ /* 0x0001e20000000c00 */
[----:B------:R-:W-:-:S02]  /*12230*/  LEA.HI.X.SX32 R17, R17, R0, 0x1, P6 ;  /* 0x0000000011117211 */ /* 0x000fc400030f0eff */
[----:B------:R-:W-:Y:S02]  /*12240*/  LEA R12, P6, R7, R2, 0x1 ;  /* 0x00000002070c7211 */ /* 0x000fe400078c08ff */
[----:B------:R-:W-:Y:S02]  /*12250*/  F2FP.BF16.PACK_AB R74, R13, R74 ;  /* 0x0000004a0d4a723e */ /* 0x000fe400000010ff */
        /* <DEDUP_REMOVED lines=11> */
[----:B------:R-:W-:Y:S01]  /*12310*/  LEA R42, P6, R19, R2, 0x1 ;  /* 0x00000002132a7211 */ /* 0x000fe200078c08ff */
[----:B------:R0:W-:Y:S01]  /*12320*/  STS.128 [R98+0x280], R72 ;  /* 0x0002804862007388 */ /* 0x0001e20000000c00 */
[----:B------:R-:W-:Y:S02]  /*12330*/  LEA R7, R14, R19, 0x1 ;  /* 0x000000130e077211 */ /* 0x000fe400078e08ff */
[----:B------:R-:W-:Y:S02]  /*12340*/  F2FP.BF16.PACK_AB R76, R123, R76 ;  /* 0x0000004c7b4c723e */ /* 0x000fe400000010ff */
[----:B------:R-:W-:-:S02]  /*12350*/  F2FP.BF16.PACK_AB R77, R77, R134 ;  /* 0x000000864d4d723e */ /* 0x000fc400000010ff */
[----:B------:R-:W-:Y:S02]  /*12360*/  F2FP.BF16.PACK_AB R78, R78, R121 ;  /* 0x000000794e4e723e */ /* 0x000fe400000010ff */
[----:B0-----:R-:W-:Y:S02]  /*12370*/  F2FP.BF16.PACK_AB R72, R43, R130 ;  /* 0x000000822b48723e */ /* 0x001fe400000010ff */
[----:B------:R-:W-:Y:S02]  /*12380*/  LEA.HI.X.SX32 R43, R19, R0, 0x1, P6 ;  /* 0x00000000132b7211 */ /* 0x000fe400030f0eff */
[----:B------:R-:W-:Y:S02]  /*12390*/  LEA R38, P6, R7, R2, 0x1 ;  /* 0x0000000207267211 */ /* 0x000fe400078c08ff */
[----:B------:R-:W-:Y:S02]  /*123a0*/  LEA R19, R14, R7, 0x1 ;  /* 0x000000070e137211 */ /* 0x000fe400078e08ff */
[----:B------:R-:W-:-:S02]  /*123b0*/  F2FP.BF16.PACK_AB R74, R39, R126 ;  /* 0x0000007e274a723e */ /* 0x000fc400000010ff */
[----:B------:R-:W-:Y:S01]  /*123c0*/  LEA.HI.X.SX32 R39, R7, R0, 0x1, P6 ;  /* 0x0000000007277211 */ /* 0x000fe200030f0eff */
[----:B------:R-:W-:Y:S01]  /*123d0*/  IMAD R7, R14, 0x2, R19 ;  /* 0x000000020e077824 */ /* 0x000fe200078e0213 */
[C---:B------:R-:W-:Y:S02]  /*123e0*/  LEA R34, P6, R19.reuse, R2, 0x1 ;  /* 0x0000000213227211 */ /* 0x040fe400078c08ff */
[----:B------:R-:W-:Y:S02]  /*123f0*/  F2FP.BF16.PACK_AB R79, R132, R79 ;  /* 0x0000004f844f723e */ /* 0x000fe400000010ff */
[----:B------:R-:W-:Y:S02]  /*12400*/  F2FP.BF16.PACK_AB R75, R124, R35 ;  /* 0x000000237c4b723e */ /* 0x000fe400000010ff */
[----:B------:R-:W-:Y:S02]  /*12410*/  LEA.HI.X.SX32 R35, R19, R0, 0x1, P6 ;  /* 0x0000000013237211 */ /* 0x000fe400030f0eff */
[----:B------:R-:W-:Y:S01]  /*12420*/  LEA R30, P6, R7, R2, 0x1 ;  /* 0x00000002071e7211 */ /* 0x000fe200078c08ff */
[----:B------:R0:W-:Y:S01]  /*12430*/  STS.128 [R98+0x680], R76 ;  /* 0x0006804c62007388 */ /* 0x0001e20000000c00 */
[----:B------:R-:W-:-:S02]  /*12440*/  LEA R19, R14, R7, 0x1 ;  /* 0x000000070e137211 */ /* 0x000fc400078e08ff */
[----:B------:R-:W-:Y:S02]  /*12450*/  F2FP.BF16.PACK_AB R88, R88, R129 ;  /* 0x000000815858723e */ /* 0x000fe400000010ff */
[----:B------:R-:W-:Y:S02]  /*12460*/  F2FP.BF16.PACK_AB R89, R89, R156 ;  /* 0x0000009c5959723e */ /* 0x000fe400000010ff */
[----:B0-----:R-:W-:Y:S02]  /*12470*/  F2FP.BF16.PACK_AB R76, R31, R122 ;  /* 0x0000007a1f4c723e */ /* 0x001fe400000010ff */
[----:B------:R-:W-:Y:S02]  /*12480*/  LEA.HI.X.SX32 R31, R7, R0, 0x1, P6 ;  /* 0x00000000071f7211 */ /* 0x000fe400030f0eff */
[----:B------:R-:W-:Y:S02]  /*12490*/  LEA R26, P6, R19, R2, 0x1 ;  /* 0x00000002131a7211 */ /* 0x000fe400078c08ff */
[----:B------:R-:W-:-:S02]  /*124a0*/  LEA R7, R14, R19, 0x1 ;  /* 0x000000130e077211 */ /* 0x000fc400078e08ff */
[----:B------:R-:W-:Y:S02]  /*124b0*/  LEA.HI.X.SX32 R27, R19, R0, 0x1, P6 ;  /* 0x00000000131b7211 */ /* 0x000fe400030f0eff */
[C---:B------:R-:W-:Y:S01]  /*124c0*/  LEA R22, P6, R7.reuse, R2, 0x1 ;  /* 0x0000000207167211 */ /* 0x040fe200078c08ff */
[----:B------:R-:W-:Y:S01]  /*124d0*/  IMAD R19, R14, 0x2, R7 ;  /* 0x000000020e137824 */ /* 0x000fe200078e0207 */
[----:B------:R-:W-:Y:S02]  /*124e0*/  F2FP.BF16.PACK_AB R90, R90, R125 ;  /* 0x0000007d5a5a723e */ /* 0x000fe400000010ff */
[----:B------:R-:W-:Y:S02]  /*124f0*/  LEA.HI.X.SX32 R23, R7, R0, 0x1, P6 ;  /* 0x0000000007177211 */ /* 0x000fe400030f0eff */
[C---:B------:R-:W-:Y:S02]  /*12500*/  LEA R18, P6, R19.reuse, R2, 0x1 ;  /* 0x0000000213127211 */ /* 0x040fe400078c08ff */
[----:B------:R-:W-:Y:S01]  /*12510*/  LEA R7, R14, R19, 0x1 ;  /* 0x000000130e077211 */ /* 0x000fe200078e08ff */
[----:B------:R0:W-:Y:S01]  /*12520*/  STS.128 [R98+0x600], R88 ;  /* 0x0006005862007388 */ /* 0x0001e20000000c00 */
[----:B------:R-:W-:-:S02]  /*12530*/  LEA.HI.X.SX32 R19, R19, R0, 0x1, P6 ;  /* 0x0000000013137211 */ /* 0x000fc400030f0eff */
[----:B------:R-:W-:Y:S02]  /*12540*/  LEA R6, P6, R7, R2, 0x1 ;  /* 0x0000000207067211 */ /* 0x000fe400078c08ff */
[----:B------:R-:W-:Y:S02]  /*12550*/  F2FP.BF16.PACK_AB R77, R115, R118 ;  /* 0x00000076734d723e */ /* 0x000fe400000010ff */
[----:B------:R-:W-:Y:S02]  /*12560*/  F2FP.BF16.PACK_AB R78, R111, R114 ;  /* 0x000000726f4e723e */ /* 0x000fe400000010ff */
[C---:B0-----:R-:W-:Y:S02]  /*12570*/  LEA R89, R14.reuse, R7, 0x1 ;  /* 0x000000070e597211 */ /* 0x041fe400078e08ff */
[----:B------:R-:W-:Y:S02]  /*12580*/  LEA.HI.X.SX32 R7, R7, R0, 0x1, P6 ;  /* 0x0000000007077211 */ /* 0x000fe400030f0eff */
[----:B------:R-:W-:Y:S01]  /*12590*/  LEA R242, P6, R89, R2, 0x1 ;  /* 0x0000000259f27211 */ /* 0x000fe200078c08ff */
[----:B------:R-:W-:Y:S01]  /*125a0*/  IMAD R91, R14, 0x2, R89 ;  /* 0x000000020e5b7824 */ /* 0x000fe200078e0259 */
[----:B------:R-:W-:-:S02]  /*125b0*/  F2FP.BF16.PACK_AB R79, R107, R110 ;  /* 0x0000006e6b4f723e */ /* 0x000fc400000010ff */
[----:B------:R-:W-:Y:S02]  /*125c0*/  LEA.HI.X.SX32 R243, R89, R0, 0x1, P6 ;  /* 0x0000000059f37211 */ /* 0x000fe400030f0eff */
[C---:B------:R-:W-:Y:S02]  /*125d0*/  LEA R238, P6, R91.reuse, R2, 0x1 ;  /* 0x000000025bee7211 */ /* 0x040fe400078c08ff */
[----:B------:R-:W-:Y:S01]  /*125e0*/  LEA R89, R14, R91, 0x1 ;  /* 0x0000005b0e597211 */ /* 0x000fe200078e08ff */
[----:B------:R0:W-:Y:S01]  /*125f0*/  STS.128 [R98+0x700], R76 ;  /* 0x0007004c62007388 */ /* 0x0001e20000000c00 */
[----:B------:R-:W-:Y:S02]  /*12600*/  LEA.HI.X.SX32 R239, R91, R0, 0x1, P6 ;  /* 0x000000005bef7211 */ /* 0x000fe400030f0eff */
[----:B------:R-:W-:Y:S02]  /*12610*/  LEA R226, P6, R89, R2, 0x1 ;  /* 0x0000000259e27211 */ /* 0x000fe400078c08ff */
[----:B------:R-:W-:-:S02]  /*12620*/  F2FP.BF16.PACK_AB R73, R119, R128 ;  /* 0x000000807749723e */ /* 0x000fc400000010ff */
[----:B------:R-:W-:Y:S02]  /*12630*/  LEA.HI.X.SX32 R227, R89, R0, 0x1, P6 ;  /* 0x0000000059e37211 */ /* 0x000fe400030f0eff */
[C---:B0-----:R-:W-:Y:S01]  /*12640*/  LEA R77, R14.reuse, R89, 0x1 ;  /* 0x000000590e4d7211 */ /* 0x041fe200078e08ff */
[----:B------:R0:W-:Y:S03]  /*12650*/  STS.128 [R98+0x300], R72 ;  /* 0x0003004862007388 */ /* 0x0001e60000000c00 */
[----:B------:R-:W-:Y:S01]  /*12660*/  LEA R224, P6, R77, R2, 0x1 ;  /* 0x000000024de07211 */ /* 0x000fe200078c08ff */
[----:B------:R-:W-:-:S03]  /*12670*/  IMAD R79, R14, 0x2, R77 ;  /* 0x000000020e4f7824 */ /* 0x000fc600078e024d */
[----:B------:R-:W-:Y:S02]  /*12680*/  LEA.HI.X.SX32 R225, R77, R0, 0x1, P6 ;  /* 0x000000004de17211 */ /* 0x000fe400030f0eff */
[----:B------:R-:W-:Y:S02]  /*12690*/  LEA R222, P6, R79, R2, 0x1 ;  /* 0x000000024fde7211 */ /* 0x000fe400078c08ff */
[----:B------:R-:W-:Y:S02]  /*126a0*/  LEA R89, R14, R79, 0x1 ;  /* 0x0000004f0e597211 */ /* 0x000fe400078e08ff */
[----:B0-----:R-:W-:Y:S02]  /*126b0*/  F2FP.BF16.PACK_AB R72, R120, R117 ;  /* 0x000000757848723e */ /* 0x001fe400000010ff */
[----:B------:R-:W-:Y:S02]  /*126c0*/  F2FP.BF16.PACK_AB R73, R113, R116 ;  /* 0x000000747149723e */ /* 0x000fe400000010ff */
[----:B------:R-:W-:-:S02]  /*126d0*/  F2FP.BF16.PACK_AB R74, R109, R112 ;  /* 0x000000706d4a723e */ /* 0x000fc400000010ff */
[----:B------:R-:W-:Y:S02]  /*126e0*/  F2FP.BF16.PACK_AB R75, R108, R105 ;  /* 0x000000696c4b723e */ /* 0x000fe400000010ff */
[----:B------:R-:W-:-:S03]  /*126f0*/  LEA.HI.X.SX32 R223, R79, R0, 0x1, P6 ;  /* 0x000000004fdf7211 */ /* 0x000fc600030f0eff */
[----:B------:R0:W-:Y:S01]  /*12700*/  STS.128 [R98+0x380], R72 ;  /* 0x0003804862007388 */ /* 0x0001e20000000c00 */
[C---:B------:R-:W-:Y:S02]  /*12710*/  LEA R220, P6, R89.reuse, R2, 0x1 ;  /* 0x0000000259dc7211 */ /* 0x040fe400078c08ff */
[----:B------:R-:W-:Y:S02]  /*12720*/  LEA R79, R14, R89, 0x1 ;  /* 0x000000590e4f7211 */ /* 0x000fe400078e08ff */
[----:B------:R-:W-:Y:S02]  /*12730*/  LEA.HI.X.SX32 R221, R89, R0, 0x1, P6 ;  /* 0x0000000059dd7211 */ /* 0x000fe400030f0eff */
[----:B------:R-:W-:Y:S02]  /*12740*/  LEA R218, P6, R79, R2, 0x1 ;  /* 0x000000024fda7211 */ /* 0x000fe400078c08ff */
[----:B0-----:R-:W-:Y:S02]  /*12750*/  F2FP.BF16.PACK_AB R72, R106, R103 ;  /* 0x000000676a48723e */ /* 0x001fe400000010ff */
[----:B------:R-:W-:-:S02]  /*12760*/  F2FP.BF16.PACK_AB R73, R101, R104 ;  /* 0x000000686549723e */ /* 0x000fc400000010ff */
[----:B------:R-:W-:Y:S02]  /*12770*/  F2FP.BF16.PACK_AB R74, R99, R102 ;  /* 0x00000066634a723e */ /* 0x000fe400000010ff */
[----:B------:R-:W-:-:S05]  /*12780*/  F2FP.BF16.PACK_AB R75, R15, R100 ;  /* 0x000000640f4b723e */ /* 0x000fca00000010ff */
[----:B------:R0:W-:Y:S01]  /*12790*/  STS.128 [R98+0x780], R72 ;  /* 0x0007804862007388 */ /* 0x0001e20000000c00 */
[----:B------:R-:W-:-:S03]  /*127a0*/  LEA.HI.X.SX32 R219, R79, R0, 0x1, P6 ;  /* 0x000000004fdb7211 */ /* 0x000fc600030f0eff */
[----:B------:R-:W-:Y:S01]  /*127b0*/  BAR.SYNC.DEFER_BLOCKING 0x0 ;  /* 0x0000000000007b1d */ /* 0x000fe20000010000 */
[----:B0-----:R-:W-:-:S04]  /*127c0*/  LEA R73, R14, R79, 0x1 ;  /* 0x0000004f0e497211 */ /* 0x001fc800078e08ff */
[----:B------:R-:W-:Y:S01]  /*127d0*/  LEA R216, P6, R73, R2, 0x1 ;  /* 0x0000000249d87211 */ /* 0x000fe200078c08ff */
[----:B------:R-:W-:-:S03]  /*127e0*/  IMAD R75, R14, 0x2, R73 ;  /* 0x000000020e4b7824 */ /* 0x000fc600078e0249 */
[----:B------:R-:W-:Y:S02]  /*127f0*/  LEA.HI.X.SX32 R217, R73, R0, 0x1, P6 ;  /* 0x0000000049d97211 */ /* 0x000fe400030f0eff */
[C---:B------:R-:W-:Y:S02]  /*12800*/  LEA R214, P6, R75.reuse, R2, 0x1 ;  /* 0x000000024bd67211 */ /* 0x040fe400078c08ff */
[C---:B------:R-:W-:Y:S01]  /*12810*/  LEA R73, R14.reuse, R75, 0x1 ;  /* 0x0000004b0e497211 */ /* 0x040fe200078e08ff */
[----:B------:R-:W0:Y:S01]  /*12820*/  LDS.128 R124, [R150] ;  /* 0x00000000967c7984 */ /* 0x000e220000000c00 */
[----:B------:R-:W-:Y:S02]  /*12830*/  LEA.HI.X.SX32 R215, R75, R0, 0x1, P6 ;  /* 0x000000004bd77211 */ /* 0x000fe400030f0eff */
[----:B------:R-:W-:Y:S01]  /*12840*/  LEA R75, R14, R73, 0x1 ;  /* 0x000000490e4b7211 */ /* 0x000fe200078e08ff */
[----:B------:R-:W-:Y:S01]  /*12850*/  LDS.128 R108, [R150+0x800] ;  /* 0x00080000966c7984 */ /* 0x000fe20000000c00 */
[----:B------:R-:W-:-:S02]  /*12860*/  LEA R212, P6, R73, R2, 0x1 ;  /* 0x0000000249d47211 */ /* 0x000fc400078c08ff */
[----:B------:R-:W-:Y:S02]  /*12870*/  IADD3 R76, R246, -0x3f3504f3, RZ ;  /* 0xc0cafb0df64c7810 */ /* 0x000fe40007ffe0ff */
[----:B------:R-:W-:Y:S01]  /*12880*/  LEA.HI.X.SX32 R213, R73, R0, 0x1, P6 ;  /* 0x0000000049d57211 */ /* 0x000fe200030f0eff */
[----:B------:R-:W-:Y:S01]  /*12890*/  IMAD R73, R14, 0x2, R75 ;  /* 0x000000020e497824 */ /* 0x000fe200078e024b */
[C---:B------:R-:W-:Y:S02]  /*128a0*/  LEA R210, P6, R75.reuse, R2, 0x1 ;  /* 0x000000024bd27211 */ /* 0x040fe400078c08ff */
[----:B------:R-:W-:Y:S02]  /*128b0*/  LOP3.LUT R15, R76, 0xff800000, RZ, 0xc0, !PT ;  /* 0xff8000004c0f7812 */ /* 0x000fe400078ec0ff */
[----:B------:R-:W-:Y:S02]  /*128c0*/  LEA.HI.X.SX32 R211, R75, R0, 0x1, P6 ;  /* 0x000000004bd37211 */ /* 0x000fe400030f0eff */
[----:B------:R-:W-:-:S02]  /*128d0*/  LEA R208, P6, R73, R2, 0x1 ;  /* 0x0000000249d07211 */ /* 0x000fc400078c08ff */
[----:B------:R-:W-:Y:S02]  /*128e0*/  LEA R75, R14, R73, 0x1 ;  /* 0x000000490e4b7211 */ /* 0x000fe400078e08ff */
[----:B------:R-:W-:Y:S02]  /*128f0*/  IADD3 R76, R246, -R15, RZ ;  /* 0x8000000ff64c7210 */ /* 0x000fe40007ffe0ff */
[----:B------:R-:W-:Y:S02]  /*12900*/  LEA.HI.X.SX32 R209, R73, R0, 0x1, P6 ;  /* 0x0000000049d17211 */ /* 0x000fe400030f0eff */
[----:B------:R-:W-:Y:S01]  /*12910*/  LEA R206, P6, R75, R2, 0x1 ;  /* 0x000000024bce7211 */ /* 0x000fe200078c08ff */
[----:B------:R-:W-:Y:S01]  /*12920*/  FADD R250, R76, -1 ;  /* 0xbf8000004cfa7421 */ /* 0x000fe20000000000 */
[----:B------:R-:W-:Y:S02]  /*12930*/  LEA R73, R14, R75, 0x1 ;  /* 0x0000004b0e497211 */ /* 0x000fe400078e08ff */
[----:B------:R-:W-:-:S02]  /*12940*/  LOP3.LUT R151, R150, 0x20, RZ, 0x3c, !PT ;  /* 0x0000002096977812 */ /* 0x000fc400078e3cff */
[----:B------:R-:W-:Y:S02]  /*12950*/  LOP3.LUT R76, R150, 0x40, RZ, 0x3c, !PT ;  /* 0x00000040964c7812 */ /* 0x000fe400078e3cff */
[----:B------:R-:W-:Y:S01]  /*12960*/  LEA.HI.X.SX32 R207, R75, R0, 0x1, P6 ;  /* 0x000000004bcf7211 */ /* 0x000fe200030f0eff */
[----:B------:R-:W1:Y:S01]  /*12970*/  LDS.128 R120, [R151] ;  /* 0x0000000097787984 */ /* 0x000e620000000c00 */
[C---:B------:R-:W-:Y:S02]  /*12980*/  LEA R204, P6, R73.reuse, R2, 0x1 ;  /* 0x0000000249cc7211 */ /* 0x040fe400078c08ff */
[C---:B------:R-:W-:Y:S01]  /*12990*/  LEA R75, R14.reuse, R73, 0x1 ;  /* 0x000000490e4b7211 */ /* 0x040fe200078e08ff */
[----:B------:R-:W2:Y:S01]  /*129a0*/  LDS.128 R116, [R76] ;  /* 0x000000004c747984 */ /* 0x000ea20000000c00 */
[----:B------:R-:W-:Y:S02]  /*129b0*/  LEA.HI.X.SX32 R205, R73, R0, 0x1, P6 ;  /* 0x0000000049cd7211 */ /* 0x000fe400030f0eff */
[----:B------:R-:W-:Y:S01]  /*129c0*/  LEA R202, P6, R75, R2, 0x1 ;  /* 0x000000024bca7211 */ /* 0x000fe200078c08ff */
[----:B------:R-:W-:Y:S01]  /*129d0*/  LDS.128 R104, [R151+0x800] ;  /* 0x0008000097687984 */ /* 0x000fe20000000c00 */
[----:B------:R-:W-:-:S02]  /*129e0*/  LEA R73, R14, R75, 0x1 ;  /* 0x0000004b0e497211 */ /* 0x000fc400078e08ff */
[----:B------:R-:W-:Y:S02]  /*129f0*/  LEA.HI.X.SX32 R203, R75, R0, 0x1, P6 ;  /* 0x000000004bcb7211 */ /* 0x000fe400030f0eff */
[----:B------:R-:W-:Y:S01]  /*12a00*/  LOP3.LUT R72, R150, 0x60, RZ, 0x3c, !PT ;  /* 0x0000006096487812 */ /* 0x000fe200078e3cff */
[----:B------:R-:W-:Y:S01]  /*12a10*/  IMAD R75, R14, 0x2, R73 ;  /* 0x000000020e4b7824 */ /* 0x000fe200078e0249 */
[C---:B------:R-:W-:Y:S01]  /*12a20*/  LEA R196, P6, R73.reuse, R2, 0x1 ;  /* 0x0000000249c47211 */ /* 0x040fe200078c08ff */
[----:B------:R-:W-:Y:S01]  /*12a30*/  FFMA.FTZ R77, R250, R251, -0.16845393180847167969 ;  /* 0xbe2c7f30fa4d7423 */ /* 0x000fe200000100fb */
[----:B------:R-:W-:Y:S02]  /*12a40*/  LDS.128 R100, [R76+0x800] ;  /* 0x000800004c647984 */ /* 0x000fe40000000c00 */
[----:B------:R-:W-:Y:S02]  /*12a50*/  LEA.HI.X.SX32 R197, R73, R0, 0x1, P6 ;  /* 0x0000000049c57211 */ /* 0x000fe400030f0eff */
[----:B------:R-:W-:Y:S01]  /*12a60*/  LEA R200, P6, R75, R2, 0x1 ;  /* 0x000000024bc87211 */ /* 0x000fe200078c08ff */
[----:B------:R-:W3:Y:S01]  /*12a70*/  LDS.128 R112, [R72] ;  /* 0x0000000048707984 */ /* 0x000ee20000000c00 */
[----:B------:R-:W-:-:S02]  /*12a80*/  LEA R73, R14, R75, 0x1 ;  /* 0x0000004b0e497211 */ /* 0x000fc400078e08ff */
[----:B------:R-:W-:Y:S01]  /*12a90*/  LEA.HI.X.SX32 R201, R75, R0, 0x1, P6 ;  /* 0x000000004bc97211 */ /* 0x000fe200030f0eff */
[----:B0-----:R-:W-:Y:S01]  /*12aa0*/  STG.E.U16 [R96.64], R124 ;  /* 0x0000007c60007986 */ /* 0x001fe2000c101504 */
[C---:B------:R-:W-:Y:S02]  /*12ab0*/  LEA R198, P6, R73.reuse, R2, 0x1 ;  /* 0x0000000249c67211 */ /* 0x040fe400078c08ff */
[----:B------:R-:W-:Y:S01]  /*12ac0*/  LEA R75, R14, R73, 0x1 ;  /* 0x000000490e4b7211 */ /* 0x000fe200078e08ff */
[----:B------:R-:W-:Y:S01]  /*12ad0*/  FFMA.FTZ R77, R250, R77, 0.1716887056827545166 ;  /* 0x3e2fcf2afa4d7423 */ /* 0x000fe2000001004d */
[----:B------:R-:W-:Y:S01]  /*12ae0*/  LEA.HI.X.SX32 R199, R73, R0, 0x1, P6 ;  /* 0x0000000049c77211 */ /* 0x000fe200030f0eff */
[----:B------:R-:W0:Y:S01]  /*12af0*/  LDS.128 R96, [R72+0x800] ;  /* 0x0008000048607984 */ /* 0x000e220000000c00 */
[C---:B------:R-:W-:Y:S01]  /*12b00*/  LEA R194, P6, R75.reuse, R2, 0x1 ;  /* 0x000000024bc27211 */ /* 0x040fe200078c08ff */
[----:B------:R-:W-:Y:S02]  /*12b10*/  IMAD R73, R14, 0x2, R75 ;  /* 0x000000020e497824 */ /* 0x000fe400078e024b */
[----:B------:R-:W-:Y:S01]  /*12b20*/  LDS.128 R132, [R151+0x1000] ;  /* 0x0010000097847984 */ /* 0x000fe20000000c00 */
[----:B------:R-:W-:-:S02]  /*12b30*/  LEA.HI.X.SX32 R195, R75, R0, 0x1, P6 ;  /* 0x000000004bc37211 */ /* 0x000fc400030f0eff */
[C---:B------:R-:W-:Y:S01]  /*12b40*/  LEA R192, P6, R73.reuse, R2, 0x1 ;  /* 0x0000000249c07211 */ /* 0x040fe200078c08ff */
[----:B------:R-:W-:Y:S01]  /*12b50*/  LDS.128 R128, [R76+0x1000] ;  /* 0x001000004c807984 */ /* 0x000fe20000000c00 */
[----:B------:R-:W-:Y:S02]  /*12b60*/  LEA R75, R14, R73, 0x1 ;  /* 0x000000490e4b7211 */ /* 0x000fe400078e08ff */
[----:B------:R-:W-:Y:S01]  /*12b70*/  LEA.HI.X.SX32 R193, R73, R0, 0x1, P6 ;  /* 0x0000000049c17211 */ /* 0x000fe200030f0eff */
[----:B------:R-:W-:Y:S01]  /*12b80*/  FFMA.FTZ R77, R250, R77, -0.17900948226451873779 ;  /* 0xbe374e43fa4d7423 */ /* 0x000fe2000001004d */
[C---:B------:R-:W-:Y:S01]  /*12b90*/  LEA R190, P6, R75.reuse, R2, 0x1 ;  /* 0x000000024bbe7211 */ /* 0x040fe200078c08ff */
[----:B------:R-:W-:Y:S01]  /*12ba0*/  LDS.128 R88, [R72+0x1000] ;  /* 0x0010000048587984 */ /* 0x000fe20000000c00 */
[----:B------:R-:W-:Y:S01]  /*12bb0*/  LEA R73, R14, R75, 0x1 ;  /* 0x0000004b0e497211 */ /* 0x000fe200078e08ff */
[----:B------:R-:W-:Y:S01]  /*12bc0*/  FFMA.FTZ R77, R250, R77, 0.20512372255325317383 ;  /* 0x3e520bf4fa4d7423 */ /* 0x000fe2000001004d */
[----:B------:R-:W-:-:S02]  /*12bd0*/  LEA.HI.X.SX32 R191, R75, R0, 0x1, P6 ;  /* 0x000000004bbf7211 */ /* 0x000fc400030f0eff */
[C---:B------:R-:W-:Y:S01]  /*12be0*/  LEA R188, P6, R73.reuse, R2, 0x1 ;  /* 0x0000000249bc7211 */ /* 0x040fe200078c08ff */
[----:B------:R-:W-:Y:S01]  /*12bf0*/  IMAD R75, R14, 0x2, R73 ;  /* 0x000000020e4b7824 */ /* 0x000fe200078e0249 */
[----:B-1----:R-:W-:Y:S01]  /*12c00*/  STG.E.U16 [R94.64], R120 ;  /* 0x000000785e007986 */ /* 0x002fe2000c101504 */
[----:B------:R-:W-:Y:S01]  /*12c10*/  FFMA.FTZ R77, R250, R77, -0.24046532809734344482 ;  /* 0xbe763c8bfa4d7423 */ /* 0x000fe2000001004d */
[----:B------:R-:W-:Y:S02]  /*12c20*/  LEA.HI.X.SX32 R189, R73, R0, 0x1, P6 ;  /* 0x0000000049bd7211 */ /* 0x000fe400030f0eff */
[----:B--2---:R-:W-:Y:S01]  /*12c30*/  STG.E.U16 [R92.64], R116 ;  /* 0x000000745c007986 */ /* 0x004fe2000c101504 */
[----:B------:R-:W-:-:S03]  /*12c40*/  LEA R186, P6, R75, R2, 0x1 ;  /* 0x000000024bba7211 */ /* 0x000fc600078c08ff */
[----:B------:R-:W1:Y:S01]  /*12c50*/  LDS.128 R92, [R150+0x1000] ;  /* 0x00100000965c7984 */ /* 0x000e620000000c00 */
[----:B------:R-:W-:Y:S01]  /*12c60*/  LEA R73, R14, R75, 0x1 ;  /* 0x0000004b0e497211 */ /* 0x000fe200078e08ff */
[----:B------:R-:W-:Y:S01]  /*12c70*/  FFMA.FTZ R77, R250, R77, 0.28857114911079406738 ;  /* 0x3e93bf99fa4d7423 */ /* 0x000fe2000001004d */
[----:B------:R-:W-:Y:S02]  /*12c80*/  LEA.HI.X.SX32 R187, R75, R0, 0x1, P6 ;  /* 0x000000004bbb7211 */ /* 0x000fe400030f0eff */
[C---:B------:R-:W-:Y:S02]  /*12c90*/  LEA R184, P6, R73.reuse, R2, 0x1 ;  /* 0x0000000249b87211 */ /* 0x040fe400078c08ff */
[----:B------:R-:W-:Y:S01]  /*12ca0*/  LEA R75, R14, R73, 0x1 ;  /* 0x000000490e4b7211 */ /* 0x000fe200078e08ff */
[----:B------:R-:W-:Y:S01]  /*12cb0*/  FFMA.FTZ R77, R250, R77, -0.36067417263984680176 ;  /* 0xbeb8aa49fa4d7423 */ /* 0x000fe2000001004d */
[----:B------:R-:W-:Y:S02]  /*12cc0*/  LEA.HI.X.SX32 R185, R73, R0, 0x1, P6 ;  /* 0x0000000049b97211 */ /* 0x000fe400030f0eff */
[----:B------:R-:W-:Y:S01]  /*12cd0*/  LEA R182, P6, R75, R2, 0x1 ;  /* 0x000000024bb67211 */ /* 0x000fe200078c08ff */
[----:B------:R-:W-:-:S02]  /*12ce0*/  IMAD R73, R14, 0x2, R75 ;  /* 0x000000020e497824 */ /* 0x000fc400078e024b */
[C---:B------:R-:W-:Y:S01]  /*12cf0*/  FFMA.FTZ R77, R250.reuse, R77, 0.48089820146560668945 ;  /* 0x3ef6384afa4d7423 */ /* 0x040fe2000001004d */
[----:B------:R-:W-:Y:S02]  /*12d00*/  LEA.HI.X.SX32 R183, R75, R0, 0x1, P6 ;  /* 0x000000004bb77211 */ /* 0x000fe400030f0eff */
[----:B------:R-:W-:Y:S01]  /*12d10*/  LEA R180, P6, R73, R2, 0x1 ;  /* 0x0000000249b47211 */ /* 0x000fe200078c08ff */
[----:B------:R-:W-:Y:S01]  /*12d20*/  FFMA.FTZ R77, R250, R77, -0.72134751081466674805 ;  /* 0xbf38aa3bfa4d7423 */ /* 0x000fe2000001004d */
[----:B------:R-:W-:Y:S01]  /*12d30*/  LEA R153, R14, R73, 0x1 ;  /* 0x000000490e997211 */ /* 0x000fe200078e08ff */
[----:B------:R-:W-:Y:S01]  /*12d40*/  IMAD.SHL.U32 R78, R177, 0x10, RZ ;  /* 0x00000010b14e7824 */ /* 0x000fe200078e00ff */
[----:B---3--:R-:W-:Y:S01]  /*12d50*/  STG.E.U16 [R86.64], R112 ;  /* 0x0000007056007986 */ /* 0x008fe2000c101504 */
[----:B------:R-:W-:Y:S01]  /*12d60*/  FMUL R77, R250, R77 ;  /* 0x0000004dfa4d7220 */ /* 0x000fe20000400000 */
[----:B------:R-:W-:Y:S02]  /*12d70*/  LEA.HI.X.SX32 R181, R73, R0, 0x1, P6 ;  /* 0x0000000049b57211 */ /* 0x000fe400030f0eff */
[----:B------:R-:W-:Y:S01]  /*12d80*/  STG.E.U16 [R84.64], R108 ;  /* 0x0000006c54007986 */ /* 0x000fe2000c101504 */
[----:B------:R-:W-:-:S02]  /*12d90*/  LEA R178, P6, R153, R2, 0x1 ;  /* 0x0000000299b27211 */ /* 0x000fc400078c08ff */
[----:B------:R-:W-:Y:S01]  /*12da0*/  LEA R155, R14, R153, 0x1 ;  /* 0x000000990e9b7211 */ /* 0x000fe200078e08ff */
[----:B------:R-:W2:Y:S01]  /*12db0*/  LDS.128 R84, [R150+0x1800] ;  /* 0x0018000096547984 */ /* 0x000ea20000000c00 */
[----:B------:R-:W-:Y:S01]  /*12dc0*/  LOP3.LUT R78, R78, 0x70, RZ, 0xc0, !PT ;  /* 0x000000704e4e7812 */ /* 0x000fe200078ec0ff */
[----:B------:R-:W-:Y:S01]  /*12dd0*/  FMUL R77, R250, R77 ;  /* 0x0000004dfa4d7220 */ /* 0x000fe20000400000 */
[----:B------:R-:W-:Y:S01]  /*12de0*/  LOP3.LUT R241, R171, 0x80, RZ, 0xc0, !PT ;  /* 0x00000080abf17812 */ /* 0x000fe200078ec0ff */
[----:B------:R-:W-:Y:S01]  /*12df0*/  STG.E.U16 [R82.64], R104 ;  /* 0x0000006852007986 */ /* 0x000fe2000c101504 */
[----:B------:R-:W-:-:S03]  /*12e00*/  LEA.HI.X.SX32 R179, R153, R0, 0x1, P6 ;  /* 0x0000000099b37211 */ /* 0x000fc600030f0eff */
[----:B------:R-:W-:Y:S01]  /*12e10*/  STG.E.U16 [R80.64], R100 ;  /* 0x0000006450007986 */ /* 0x000fe2000c101504 */
[----:B------:R-:W-:-:S03]  /*12e20*/  LEA R176, P6, R155, R2, 0x1 ;  /* 0x000000029bb07211 */ /* 0x000fc600078c08ff */
[----:B------:R3:W4:Y:S01]  /*12e30*/  LDS.128 R80, [R151+0x1800] ;  /* 0x0018000097507984 */ /* 0x0007220000000c00 */
[----:B------:R-:W-:Y:S01]  /*12e40*/  IMAD.IADD R241, R78, 0x1, R241 ;  /* 0x000000014ef17824 */ /* 0x000fe200078e02f1 */
[----:B------:R-:W-:Y:S01]  /*12e50*/  LEA.HI.X.SX32 R177, R155, R0, 0x1, P6 ;  /* 0x000000009bb17211 */ /* 0x000fe200030f0eff */
[----:B------:R-:W-:Y:S01]  /*12e60*/  FFMA.FTZ R250, R250, 1.4426950216293334961, R77 ;  /* 0x3fb8aa3bfafa7823 */ /* 0x000fe2000001004d */
[----:B0-----:R0:W-:Y:S01]  /*12e70*/  STG.E.U16 [R148.64], R96 ;  /* 0x0000006094007986 */ /* 0x0011e2000c101504 */
[----:B---3--:R-:W-:-:S03]  /*12e80*/  IMAD R151, R14, 0x2, R155 ;  /* 0x000000020e977824 */ /* 0x008fc600078e029b */
[----:B------:R-:W3:Y:S02]  /*12e90*/  LDS.128 R76, [R76+0x1800] ;  /* 0x001800004c4c7984 */ /* 0x000ee40000000c00 */
[C---:B------:R-:W-:Y:S02]  /*12ea0*/  LEA R174, P6, R151.reuse, R2, 0x1 ;  /* 0x0000000297ae7211 */ /* 0x040fe400078c08ff */
[----:B------:R-:W3:Y:S01]  /*12eb0*/  LDS.128 R72, [R72+0x1800] ;  /* 0x0018000048487984 */ /* 0x000ee20000000c00 */
[C---:B0-----:R-:W-:Y:S02]  /*12ec0*/  LEA R149, R14.reuse, R151, 0x1 ;  /* 0x000000970e957211 */ /* 0x041fe400078e08ff */
[----:B------:R-:W-:Y:S02]  /*12ed0*/  LEA.HI.X.SX32 R175, R151, R0, 0x1, P6 ;  /* 0x0000000097af7211 */ /* 0x000fe400030f0eff */
[C---:B------:R-:W-:Y:S02]  /*12ee0*/  LEA R172, P6, R149.reuse, R2, 0x1 ;  /* 0x0000000295ac7211 */ /* 0x040fe400078c08ff */
[----:B------:R-:W-:Y:S01]  /*12ef0*/  LEA R151, R14, R149, 0x1 ;  /* 0x000000950e977211 */ /* 0x000fe200078e08ff */
[----:B-1----:R0:W-:Y:S01]  /*12f00*/  STG.E.U16 [R146.64], R92 ;  /* 0x0000005c92007986 */ /* 0x0021e2000c101504 */
[----:B------:R-:W-:-:S02]  /*12f10*/  LEA.HI.X.SX32 R173, R149, R0, 0x1, P6 ;  /* 0x0000000095ad7211 */ /* 0x000fc400030f0eff */
[C---:B------:R-:W-:Y:S01]  /*12f20*/  LEA R170, P6, R151.reuse, R2, 0x1 ;  /* 0x0000000297aa7211 */ /* 0x040fe200078c08ff */
[----:B------:R1:W-:Y:S03]  /*12f30*/  STG.E.U16 [R144.64], R132 ;  /* 0x0000008490007986 */ /* 0x0003e6000c101504 */
[----:B------:R-:W-:Y:S01]  /*12f40*/  LEA.HI.X.SX32 R171, R151, R0, 0x1, P6 ;  /* 0x0000000097ab7211 */ /* 0x000fe200030f0eff */
[----:B0-----:R-:W-:Y:S01]  /*12f50*/  IMAD R147, R14, 0x2, R151 ;  /* 0x000000020e937824 */ /* 0x001fe200078e0297 */
[----:B------:R0:W-:Y:S04]  /*12f60*/  STG.E.U16 [R142.64], R128 ;  /* 0x000000808e007986 */ /* 0x0001e8000c101504 */
[----:B------:R-:W-:-:S02]  /*12f70*/  LEA R168, P6, R147, R2, 0x1 ;  /* 0x0000000293a87211 */ /* 0x000fc400078c08ff */
[C---:B-1----:R-:W-:Y:S02]  /*12f80*/  LEA R145, R14.reuse, R147, 0x1 ;  /* 0x000000930e917211 */ /* 0x042fe400078e08ff */
[----:B------:R-:W-:Y:S02]  /*12f90*/  LEA.HI.X.SX32 R169, R147, R0, 0x1, P6 ;  /* 0x0000000093a97211 */ /* 0x000fe400030f0eff */
[C---:B------:R-:W-:Y:S02]  /*12fa0*/  LEA R166, P6, R145.reuse, R2, 0x1 ;  /* 0x0000000291a67211 */ /* 0x040fe400078c08ff */
[C---:B0-----:R-:W-:Y:S01]  /*12fb0*/  LEA R143, R14.reuse, R145, 0x1 ;  /* 0x000000910e8f7211 */ /* 0x041fe200078e08ff */
[----:B------:R0:W-:Y:S01]  /*12fc0*/  STG.E.U16 [R140.64], R88 ;  /* 0x000000588c007986 */ /* 0x0001e2000c101504 */
[----:B------:R-:W-:Y:S02]  /*12fd0*/  LEA.HI.X.SX32 R167, R145, R0, 0x1, P6 ;  /* 0x0000000091a77211 */ /* 0x000fe400030f0eff */
[C---:B------:R-:W-:Y:S01]  /*12fe0*/  LEA R164, P6, R143.reuse, R2, 0x1 ;  /* 0x000000028fa47211 */ /* 0x040fe200078c08ff */
[----:B--2---:R1:W-:Y:S03]  /*12ff0*/  STG.E.U16 [R138.64], R84 ;  /* 0x000000548a007986 */ /* 0x0043e6000c101504 */
[----:B------:R-:W-:Y:S01]  /*13000*/  LEA.HI.X.SX32 R165, R143, R0, 0x1, P6 ;  /* 0x000000008fa57211 */ /* 0x000fe200030f0eff */
[----:B0-----:R-:W-:Y:S01]  /*13010*/  IMAD R141, R14, 0x2, R143 ;  /* 0x000000020e8d7824 */ /* 0x001fe200078e028f */
[----:B----4-:R0:W-:Y:S04]  /*13020*/  STG.E.U16 [R136.64], R80 ;  /* 0x0000005088007986 */ /* 0x0101e8000c101504 */
[----:B------:R-:W-:-:S02]  /*13030*/  LEA R162, P6, R141, R2, 0x1 ;  /* 0x000000028da27211 */ /* 0x000fc400078c08ff */
[C---:B-1----:R-:W-:Y:S02]  /*13040*/  LEA R139, R14.reuse, R141, 0x1 ;  /* 0x0000008d0e8b7211 */ /* 0x042fe400078e08ff */
[----:B------:R-:W-:Y:S02]  /*13050*/  LEA.HI.X.SX32 R163, R141, R0, 0x1, P6 ;  /* 0x000000008da37211 */ /* 0x000fe400030f0eff */
[C---:B------:R-:W-:Y:S02]  /*13060*/  LEA R160, P6, R139.reuse, R2, 0x1 ;  /* 0x000000028ba07211 */ /* 0x040fe400078c08ff */
[----:B0-----:R-:W-:Y:S01]  /*13070*/  LEA R137, R14, R139, 0x1 ;  /* 0x0000008b0e897211 */ /* 0x001fe200078e08ff */
[----:B---3--:R0:W-:Y:S01]  /*13080*/  STG.E.U16 [R70.64], R76 ;  /* 0x0000004c46007986 */ /* 0x0081e2000c101504 */
[----:B------:R-:W-:Y:S02]  /*13090*/  LEA.HI.X.SX32 R161, R139, R0, 0x1, P6 ;  /* 0x000000008ba17211 */ /* 0x000fe400030f0eff */
[----:B------:R-:W-:Y:S01]  /*130a0*/  LEA R158, P6, R137, R2, 0x1 ;  /* 0x00000002899e7211 */ /* 0x000fe200078c08ff */
[----:B------:R1:W-:Y:S01]  /*130b0*/  STG.E.U16 [R68.64], R72 ;  /* 0x0000004844007986 */ /* 0x0003e2000c101504 */
[----:B------:R-:W-:-:S02]  /*130c0*/  PRMT R124, R124, 0x7632, R124 ;  /* 0x000076327c7c7816 */ /* 0x000fc4000000007c */
[----:B------:R-:W-:Y:S01]  /*130d0*/  LEA.HI.X.SX32 R159, R137, R0, 0x1, P6 ;  /* 0x00000000899f7211 */ /* 0x000fe200030f0eff */
[C---:B0-----:R-:W-:Y:S02]  /*130e0*/  IMAD R71, R14.reuse, 0x2, R137 ;  /* 0x000000020e477824 */ /* 0x041fe400078e0289 */
[----:B------:R0:W-:Y:S03]  /*130f0*/  STG.E.U16 [R66.64], R124 ;  /* 0x0000007c42007986 */ /* 0x0001e6000c101504 */
[C---:B------:R-:W-:Y:S02]  /*13100*/  LEA R156, P6, R71.reuse, R2, 0x1 ;  /* 0x00000002479c7211 */ /* 0x040fe400078c08ff */
[----:B-1----:R-:W-:Y:S02]  /*13110*/  LEA R69, R14, R71, 0x1 ;  /* 0x000000470e457211 */ /* 0x002fe400078e08ff */
[----:B------:R-:W-:-:S02]  /*13120*/  LEA.HI.X.SX32 R157, R71, R0, 0x1, P6 ;  /* 0x00000000479d7211 */ /* 0x000fc400030f0eff */
[C---:B------:R-:W-:Y:S02]  /*13130*/  LEA R154, P6, R69.reuse, R2, 0x1 ;  /* 0x00000002459a7211 */ /* 0x040fe400078c08ff */
[----:B0-----:R-:W-:Y:S02]  /*13140*/  LEA R67, R14, R69, 0x1 ;  /* 0x000000450e437211 */ /* 0x001fe400078e08ff */
[----:B------:R-:W-:Y:S02]  /*13150*/  LEA.HI.X.SX32 R155, R69, R0, 0x1, P6 ;  /* 0x00000000459b7211 */ /* 0x000fe400030f0eff */
[----:B------:R-:W-:Y:S01]  /*13160*/  PRMT R120, R120, 0x7632, R120 ;  /* 0x0000763278787816 */ /* 0x000fe20000000078 */
[----:B------:R-:W-:Y:S01]  /*13170*/  IMAD R69, R14, 0x2, R67 ;  /* 0x000000020e457824 */ /* 0x000fe200078e0243 */
[C---:B------:R-:W-:Y:S02]  /*13180*/  LEA R152, P6, R67.reuse, R2, 0x1 ;  /* 0x0000000243987211 */ /* 0x040fe400078c08ff */
[----:B------:R-:W-:Y:S01]  /*13190*/  PRMT R116, R116, 0x7632, R116 ;  /* 0x0000763274747816 */ /* 0x000fe20000000074 */
[----:B------:R0:W-:Y:S01]  /*131a0*/  STG.E.U16 [R64.64], R120 ;  /* 0x0000007840007986 */ /* 0x0001e2000c101504 */
[----:B------:R-:W-:-:S02]  /*131b0*/  LEA.HI.X.SX32 R153, R67, R0, 0x1, P6 ;  /* 0x0000000043997211 */ /* 0x000fc400030f0eff */
[C---:B------:R-:W-:Y:S01]  /*131c0*/  LEA R150, P6, R69.reuse, R2, 0x1 ;  /* 0x0000000245967211 */ /* 0x040fe200078c08ff */
[----:B------:R1:W-:Y:S03]  /*131d0*/  STG.E.U16 [R62.64], R116 ;  /* 0x000000743e007986 */ /* 0x0003e6000c101504 */
[----:B------:R-:W-:Y:S02]  /*131e0*/  LEA.HI.X.SX32 R151, R69, R0, 0x1, P6 ;  /* 0x0000000045977211 */ /* 0x000fe400030f0eff */
[----:B0-----:R-:W-:-:S04]  /*131f0*/  LEA R65, R14, R69, 0x1 ;  /* 0x000000450e417211 */ /* 0x001fc800078e08ff */
[C---:B------:R-:W-:Y:S02]  /*13200*/  LEA R148, P6, R65.reuse, R2, 0x1 ;  /* 0x0000000241947211 */ /* 0x040fe400078c08ff */
[----:B-1----:R-:W-:Y:S02]  /*13210*/  LEA R63, R14, R65, 0x1 ;  /* 0x000000410e3f7211 */ /* 0x002fe400078e08ff */
        /* <DEDUP_REMOVED lines=52> */
[----:B------:R-:W-:Y:S02]  /*13560*/  PRMT R88, R88, 0x7632, R88 ;  /* 0x0000763258587816 */ /* 0x000fe40000000058 */
[----:B------:R-:W-:Y:S01]  /*13570*/  LEA.HI.X.SX32 R53, R49, R0, 0x1, P6 ;  /* 0x0000000031357211 */ /* 0x000fe200030f0eff */
[----:B------:R-:W-:Y:S01]  /*13580*/  IMAD R51, R14, 0x2, R47 ;  /* 0x000000020e337824 */ /* 0x000fe200078e022f */
[----:B------:R-:W-:Y:S01]  /*13590*/  LEA R48, P6, R47, R2, 0x1 ;  /* 0x000000022f307211 */ /* 0x000fe200078c08ff */
[----:B------:R0:W-:Y:S01]  /*135a0*/  STG.E.U16 [R44.64], R88 ;  /* 0x000000582c007986 */ /* 0x0001e2000c101504 */
[----:B------:R-:W-:-:S02]  /*135b0*/  PRMT R84, R84, 0x7632, R84 ;  /* 0x0000763254547816 */ /* 0x000fc40000000054 */
[----:B------:R-:W-:Y:S02]  /*135c0*/  LEA.HI.X.SX32 R49, R47, R0, 0x1, P6 ;  /* 0x000000002f317211 */ /* 0x000fe400030f0eff */
[----:B------:R-:W-:Y:S01]  /*135d0*/  LEA R47, R14, R51, 0x1 ;  /* 0x000000330e2f7211 */ /* 0x000fe200078e08ff */
[----:B------:R1:W-:Y:S01]  /*135e0*/  STG.E.U16 [R40.64], R84 ;  /* 0x0000005428007986 */ /* 0x0003e2000c101504 */
[----:B------:R-:W-:Y:S02]  /*135f0*/  PRMT R80, R80, 0x7632, R80 ;  /* 0x0000763250507816 */ /* 0x000fe40000000050 */
[----:B0-----:R-:W-:-:S04]  /*13600*/  LEA R44, P6, R51, R2, 0x1 ;  /* 0x00000002332c7211 */ /* 0x001fc800078c08ff */
[----:B------:R-:W-:Y:S02]  /*13610*/  LEA.HI.X.SX32 R45, R51, R0, 0x1, P6 ;  /* 0x00000000332d7211 */ /* 0x000fe400030f0eff */
[C---:B-1----:R-:W-:Y:S02]  /*13620*/  LEA R40, P6, R47.reuse, R2, 0x1 ;  /* 0x000000022f287211 */ /* 0x042fe400078c08ff */
[----:B------:R-:W-:Y:S01]  /*13630*/  LEA R51, R14, R47, 0x1 ;  /* 0x0000002f0e337211 */ /* 0x000fe200078e08ff */
[----:B------:R0:W-:Y:S01]  /*13640*/  STG.E.U16 [R36.64], R80 ;  /* 0x0000005024007986 */ /* 0x0001e2000c101504 */
[----:B------:R-:W-:Y:S02]  /*13650*/  PRMT R76, R76, 0x7632, R76 ;  /* 0x000076324c4c7816 */ /* 0x000fe4000000004c */
[----:B------:R-:W-:Y:S01]  /*13660*/  LEA.HI.X.SX32 R41, R47, R0, 0x1, P6 ;  /* 0x000000002f297211 */ /* 0x000fe200030f0eff */
[----:B------:R-:W-:Y:S01]  /*13670*/  IMAD R47, R14, 0x2, R51 ;  /* 0x000000020e2f7824 */ /* 0x000fe200078e0233 */
[----:B------:R-:W-:Y:S01]  /*13680*/  PRMT R72, R72, 0x7632, R72 ;  /* 0x0000763248487816 */ /* 0x000fe20000000048 */
[----:B------:R1:W-:Y:S01]  /*13690*/  STG.E.U16 [R32.64], R76 ;  /* 0x0000004c20007986 */ /* 0x0003e2000c101504 */
[----:B0-----:R-:W-:-:S04]  /*136a0*/  LEA R36, P6, R51, R2, 0x1 ;  /* 0x0000000233247211 */ /* 0x001fc800078c08ff */
[----:B------:R-:W-:Y:S02]  /*136b0*/  LEA.HI.X.SX32 R37, R51, R0, 0x1, P6 ;  /* 0x0000000033257211 */ /* 0x000fe400030f0eff */
[C---:B-1----:R-:W-:Y:S02]  /*136c0*/  LEA R32, P6, R47.reuse, R2, 0x1 ;  /* 0x000000022f207211 */ /* 0x042fe400078c08ff */
[C---:B------:R-:W-:Y:S01]  /*136d0*/  LEA R51, R14.reuse, R47, 0x1 ;  /* 0x0000002f0e337211 */ /* 0x040fe200078e08ff */
[----:B------:R0:W-:Y:S01]  /*136e0*/  STG.E.U16 [R28.64], R72 ;  /* 0x000000481c007986 */ /* 0x0001e2000c101504 */
[----:B------:R-:W-:Y:S02]  /*136f0*/  LEA.HI.X.SX32 R33, R47, R0, 0x1, P6 ;  /* 0x000000002f217211 */ /* 0x000fe400030f0eff */
[----:B------:R-:W-:Y:S01]  /*13700*/  LEA R47, R14, R51, 0x1 ;  /* 0x000000330e2f7211 */ /* 0x000fe200078e08ff */
[----:B------:R1:W-:Y:S01]  /*13710*/  STG.E.U16 [R24.64], R125 ;  /* 0x0000007d18007986 */ /* 0x0003e2000c101504 */
[----:B0-----:R-:W-:-:S04]  /*13720*/  LEA R28, P6, R51, R2, 0x1 ;  /* 0x00000002331c7211 */ /* 0x001fc800078c08ff */
[----:B------:R-:W-:Y:S01]  /*13730*/  LEA.HI.X.SX32 R29, R51, R0, 0x1, P6 ;  /* 0x00000000331d7211 */ /* 0x000fe200030f0eff */
[C---:B------:R-:W-:Y:S01]  /*13740*/  IMAD R51, R14.reuse, 0x2, R47 ;  /* 0x000000020e337824 */ /* 0x040fe200078e022f */
[C---:B-1----:R-:W-:Y:S01]  /*13750*/  LEA R24, P6, R47.reuse, R2, 0x1 ;  /* 0x000000022f187211 */ /* 0x042fe200078c08ff */
[----:B------:R0:W-:Y:S03]  /*13760*/  STG.E.U16 [R20.64], R121 ;  /* 0x0000007914007986 */ /* 0x0001e6000c101504 */
[----:B------:R-:W-:Y:S02]  /*13770*/  LEA.HI.X.SX32 R25, R47, R0, 0x1, P6 ;  /* 0x000000002f197211 */ /* 0x000fe400030f0eff */
[----:B------:R-:W-:Y:S01]  /*13780*/  LEA R47, R14, R51, 0x1 ;  /* 0x000000330e2f7211 */ /* 0x000fe200078e08ff */
[----:B------:R1:W-:Y:S01]  /*13790*/  STG.E.U16 [R16.64], R117 ;  /* 0x0000007510007986 */ /* 0x0003e2000c101504 */
[----:B0-----:R-:W-:-:S04]  /*137a0*/  LEA R20, P6, R51, R2, 0x1 ;  /* 0x0000000233147211 */ /* 0x001fc800078c08ff */
[----:B------:R-:W-:Y:S02]  /*137b0*/  LEA.HI.X.SX32 R21, R51, R0, 0x1, P6 ;  /* 0x0000000033157211 */ /* 0x000fe400030f0eff */
[C---:B-1----:R-:W-:Y:S02]  /*137c0*/  LEA R16, P6, R47.reuse, R2, 0x1 ;  /* 0x000000022f107211 */ /* 0x042fe400078c08ff */
[----:B------:R-:W-:Y:S01]  /*137d0*/  LEA R51, R14, R47, 0x1 ;  /* 0x0000002f0e337211 */ /* 0x000fe200078e08ff */
[----:B------:R0:W-:Y:S01]  /*137e0*/  STG.E.U16 [R12.64], R113 ;  /* 0x000000710c007986 */ /* 0x0001e2000c101504 */
[----:B------:R-:W-:-:S03]  /*137f0*/  LEA.HI.X.SX32 R17, R47, R0, 0x1, P6 ;  /* 0x000000002f117211 */ /* 0x000fc600030f0eff */
[----:B------:R-:W-:Y:S01]  /*13800*/  IMAD R47, R14, 0x2, R51 ;  /* 0x000000020e2f7824 */ /* 0x000fe200078e0233 */
[----:B------:R1:W-:Y:S01]  /*13810*/  STG.E.U16 [R10.64], R109 ;  /* 0x0000006d0a007986 */ /* 0x0003e2000c101504 */
[----:B0-----:R-:W-:-:S04]  /*13820*/  LEA R12, P6, R51, R2, 0x1 ;  /* 0x00000002330c7211 */ /* 0x001fc800078c08ff */
[----:B------:R-:W-:Y:S02]  /*13830*/  LEA.HI.X.SX32 R13, R51, R0, 0x1, P6 ;  /* 0x00000000330d7211 */ /* 0x000fe400030f0eff */
[C---:B------:R-:W-:Y:S02]  /*13840*/  LEA R51, R14.reuse, R47, 0x1 ;  /* 0x0000002f0e337211 */ /* 0x040fe400078e08ff */
[C---:B-1----:R-:W-:Y:S02]  /*13850*/  LEA R10, P6, R47.reuse, R2, 0x1 ;  /* 0x000000022f0a7211 */ /* 0x042fe400078c08ff */
[----:B------:R-:W-:Y:S01]  /*13860*/  LEA R55, R14, R51, 0x1 ;  /* 0x000000330e377211 */ /* 0x000fe200078e08ff */
[----:B------:R0:W-:Y:S01]  /*13870*/  STG.E.U16 [R8.64], R105 ;  /* 0x0000006908007986 */ /* 0x0001e2000c101504 */
[----:B------:R-:W-:-:S03]  /*13880*/  LEA.HI.X.SX32 R11, R47, R0, 0x1, P6 ;  /* 0x000000002f0b7211 */ /* 0x000fc600030f0eff */
[----:B------:R-:W-:Y:S01]  /*13890*/  IMAD R47, R14, 0x2, R55 ;  /* 0x000000020e2f7824 */ /* 0x000fe200078e0237 */
[----:B0-----:R-:W-:-:S04]  /*138a0*/  LEA R8, P6, R51, R2, 0x1 ;  /* 0x0000000233087211 */ /* 0x001fc800078c08ff */
[----:B------:R-:W-:Y:S02]  /*138b0*/  LEA.HI.X.SX32 R9, R51, R0, 0x1, P6 ;  /* 0x0000000033097211 */ /* 0x000fe400030f0eff */
[C---:B------:R-:W-:Y:S02]  /*138c0*/  LEA R66, P6, R55.reuse, R2, 0x1 ;  /* 0x0000000237427211 */ /* 0x040fe400078c08ff */
[C---:B------:R-:W-:Y:S02]  /*138d0*/  LEA R51, R14.reuse, R47, 0x1 ;  /* 0x0000002f0e337211 */ /* 0x040fe400078e08ff */
[----:B------:R-:W-:Y:S02]  /*138e0*/  LEA.HI.X.SX32 R67, R55, R0, 0x1, P6 ;  /* 0x0000000037437211 */ /* 0x000fe400030f0eff */
[C---:B------:R-:W-:Y:S01]  /*138f0*/  LEA R55, R14.reuse, R51, 0x1 ;  /* 0x000000330e377211 */ /* 0x040fe200078e08ff */
[----:B------:R0:W-:Y:S04]  /*13900*/  STG.E.U16 [R42.64], R101 ;  /* 0x000000652a007986 */ /* 0x0001e8000c101504 */
[C---:B------:R-:W-:Y:S01]  /*13910*/  IMAD R46, R14.reuse, 0x2, R55 ;  /* 0x000000020e2e7824 */ /* 0x040fe200078e0237 */
[----:B------:R1:W-:Y:S04]  /*13920*/  STG.E.U16 [R38.64], R97 ;  /* 0x0000006126007986 */ /* 0x0003e8000c101504 */
[C---:B0-----:R-:W-:Y:S01]  /*13930*/  LEA R43, R14.reuse, R46, 0x1 ;  /* 0x0000002e0e2b7211 */ /* 0x041fe200078e08ff */
[----:B------:R0:W-:Y:S03]  /*13940*/  STG.E.U16 [R34.64], R93 ;  /* 0x0000005d22007986 */ /* 0x0001e6000c101504 */
[----:B-1----:R-:W-:-:S02]  /*13950*/  LEA R39, R14, R43, 0x1 ;  /* 0x0000002b0e277211 */ /* 0x002fc400078e08ff */
[----:B------:R-:W-:-:S03]  /*13960*/  LEA R62, P6, R47, R2, 0x1 ;  /* 0x000000022f3e7211 */ /* 0x000fc600078c08ff */
[C---:B0-----:R-:W-:Y:S01]  /*13970*/  IMAD R35, R14.reuse, 0x2, R39 ;  /* 0x000000020e237824 */ /* 0x041fe200078e0227 */
[----:B------:R-:W-:Y:S01]  /*13980*/  LEA.HI.X.SX32 R63, R47, R0, 0x1, P6 ;  /* 0x000000002f3f7211 */ /* 0x000fe200030f0eff */
[----:B------:R0:W-:Y:S01]  /*13990*/  STG.E.U16 [R30.64], R133 ;  /* 0x000000851e007986 */ /* 0x0001e2000c101504 */
[C---:B------:R-:W-:Y:S02]  /*139a0*/  LEA R58, P6, R51.reuse, R2, 0x1 ;  /* 0x00000002333a7211 */ /* 0x040fe400078c08ff */
[C---:B------:R-:W-:Y:S01]  /*139b0*/  LEA R76, R14.reuse, R35, 0x1 ;  /* 0x000000230e4c7211 */ /* 0x040fe200078e08ff */
[----:B------:R-:W1:Y:S01]  /*139c0*/  I2F R15, R15 ;  /* 0x0000000f000f7306 */ /* 0x000e620000201400 */
[----:B------:R-:W-:Y:S01]  /*139d0*/  LEA.HI.X.SX32 R59, R51, R0, 0x1, P6 ;  /* 0x00000000333b7211 */ /* 0x000fe200030f0eff */
[----:B------:R2:W-:Y:S01]  /*139e0*/  STG.E.U16 [R26.64], R129 ;  /* 0x000000811a007986 */ /* 0x0005e2000c101504 */
[----:B------:R-:W-:Y:S02]  /*139f0*/  LEA R54, P6, R55, R2, 0x1 ;  /* 0x0000000237367211 */ /* 0x000fe400078c08ff */
[----:B0-----:R-:W-:-:S02]  /*13a00*/  LEA R31, R14, R76, 0x1 ;  /* 0x0000004c0e1f7211 */ /* 0x001fc400078e08ff */
[----:B------:R-:W-:-:S03]  /*13a10*/  LEA.HI.X.SX32 R55, R55, R0, 0x1, P6 ;  /* 0x0000000037377211 */ /* 0x000fc600030f0eff */
[----:B--2---:R-:W-:Y:S01]  /*13a20*/  IMAD R27, R14, 0x2, R31 ;  /* 0x000000020e1b7824 */ /* 0x004fe200078e021f */
[C---:B------:R-:W-:Y:S01]  /*13a30*/  LEA R50, P6, R46.reuse, R2, 0x1 ;  /* 0x000000022e327211 */ /* 0x040fe200078c08ff */
[----:B------:R0:W-:Y:S01]  /*13a40*/  STG.E.U16 [R22.64], R89 ;  /* 0x0000005916007986 */ /* 0x0001e2000c101504 */
[----:B------:R-:W-:Y:S02]  /*13a50*/  FSEL R26, RZ, -23, P4 ;  /* 0xc1b80000ff1a7808 */ /* 0x000fe40002000000 */
[----:B------:R-:W-:Y:S01]  /*13a60*/  LEA.HI.X.SX32 R51, R46, R0, 0x1, P6 ;  /* 0x000000002e337211 */ /* 0x000fe200030f0eff */
[----:B------:R2:W-:Y:S01]  /*13a70*/  STG.E.U16 [R18.64], R85 ;  /* 0x0000005512007986 */ /* 0x0005e2000c101504 */
[-C--:B------:R-:W-:Y:S02]  /*13a80*/  LEA R46, P6, R43, R2.reuse, 0x1 ;  /* 0x000000022b2e7211 */ /* 0x080fe400078c08ff */
[----:B------:R-:W-:Y:S02]  /*13a90*/  LEA R42, P4, R39, R2, 0x1 ;  /* 0x00000002272a7211 */ /* 0x000fe400078808ff */
[----:B0-----:R-:W-:-:S04]  /*13aa0*/  LEA R23, R14, R27, 0x1 ;  /* 0x0000001b0e177211 */ /* 0x001fc800078e08ff */
[C---:B--2---:R-:W-:Y:S01]  /*13ab0*/  LEA R19, R14.reuse, R23, 0x1 ;  /* 0x000000170e137211 */ /* 0x044fe200078e08ff */
[----:B-1----:R-:W-:Y:S01]  /*13ac0*/  FFMA.FTZ R72, R15, 1.1920928955078125e-07, R26 ;  /* 0x340000000f487823 */ /* 0x002fe2000001001a */
[----:B------:R-:W-:Y:S02]  /*13ad0*/  LEA.HI.X.SX32 R47, R43, R0, 0x1, P6 ;  /* 0x000000002b2f7211 */ /* 0x000fe400030f0eff */
[----:B------:R-:W-:Y:S01]  /*13ae0*/  LEA R38, P6, R35, R2, 0x1 ;  /* 0x0000000223267211 */ /* 0x000fe200078c08ff */
[----:B------:R-:W-:Y:S01]  /*13af0*/  IMAD R15, R14, 0x2, R19 ;  /* 0x000000020e0f7824 */ /* 0x000fe200078e0213 */
[----:B------:R-:W-:Y:S02]  /*13b00*/  LEA.HI.X.SX32 R43, R39, R0, 0x1, P4 ;  /* 0x00000000272b7211 */ /* 0x000fe400020f0eff */
[----:B------:R-:W-:Y:S02]  /*13b10*/  LEA R34, P4, R76, R2, 0x1 ;  /* 0x000000024c227211 */ /* 0x000fe400078808ff */
[----:B------:R-:W-:-:S02]  /*13b20*/  LEA.HI.X.SX32 R39, R35, R0, 0x1, P6 ;  /* 0x0000000023277211 */ /* 0x000fc400030f0eff */
[----:B------:R-:W-:Y:S02]  /*13b30*/  LEA R30, P6, R31, R2, 0x1 ;  /* 0x000000021f1e7211 */ /* 0x000fe400078c08ff */
[----:B------:R-:W-:Y:S02]  /*13b40*/  LEA.HI.X.SX32 R35, R76, R0, 0x1, P4 ;  /* 0x000000004c237211 */ /* 0x000fe400020f0eff */
[----:B------:R-:W-:Y:S02]  /*13b50*/  LEA R26, P4, R27, R2, 0x1 ;  /* 0x000000021b1a7211 */ /* 0x000fe400078808ff */
[----:B------:R-:W-:Y:S01]  /*13b60*/  LEA R76, R14, R15, 0x1 ;  /* 0x0000000f0e4c7211 */ /* 0x000fe200078e08ff */
[----:B------:R0:W-:Y:S01]  /*13b70*/  STG.E.U16 [R6.64], R81 ;  /* 0x0000005106007986 */ /* 0x0001e2000c101504 */
[----:B------:R-:W-:Y:S02]  /*13b80*/  LEA.HI.X.SX32 R31, R31, R0, 0x1, P6 ;  /* 0x000000001f1f7211 */ /* 0x000fe400030f0eff */
[----:B------:R-:W-:-:S02]  /*13b90*/  LEA R22, P6, R23, R2, 0x1 ;  /* 0x0000000217167211 */ /* 0x000fc400078c08ff */
[-C--:B------:R-:W-:Y:S02]  /*13ba0*/  LEA.HI.X.SX32 R27, R27, R0.reuse, 0x1, P4 ;  /* 0x000000001b1b7211 */ /* 0x080fe400020f0eff */
[----:B------:R-:W-:Y:S02]  /*13bb0*/  LEA.HI.X.SX32 R23, R23, R0, 0x1, P6 ;  /* 0x0000000017177211 */ /* 0x000fe400030f0eff */
[----:B0-----:R-:W-:Y:S02]  /*13bc0*/  LEA R7, R14, R76, 0x1 ;  /* 0x0000004c0e077211 */ /* 0x001fe400078e08ff */
[-C--:B------:R-:W-:Y:S02]  /*13bd0*/  LEA R14, P4, R15, R2.reuse, 0x1 ;  /* 0x000000020f0e7211 */ /* 0x080fe400078808ff */
[----:B------:R-:W-:Y:S02]  /*13be0*/  LEA R18, P6, R19, R2, 0x1 ;  /* 0x0000000213127211 */ /* 0x000fe400078c08ff */
[----:B------:R-:W-:-:S02]  /*13bf0*/  LEA.HI.X.SX32 R15, R15, R0, 0x1, P4 ;  /* 0x000000000f0f7211 */ /* 0x000fc400020f0eff */
[----:B------:R-:W-:Y:S02]  /*13c00*/  LEA R6, P4, R7, R2, 0x1 ;  /* 0x0000000207067211 */ /* 0x000fe400078808ff */
[-C--:B------:R-:W-:Y:S02]  /*13c10*/  LEA.HI.X.SX32 R19, R19, R0.reuse, 0x1, P6 ;  /* 0x0000000013137211 */ /* 0x080fe400030f0eff */
[----:B------:R-:W-:Y:S02]  /*13c20*/  ISETP.GE.U32.AND P6, PT, R246, 0x7f800000, PT ;  /* 0x7f800000f600780c */ /* 0x000fe40003fc6070 */
[----:B------:R-:W-:Y:S02]  /*13c30*/  LEA.HI.X.SX32 R7, R7, R0, 0x1, P4 ;  /* 0x0000000007077211 */ /* 0x000fe400020f0eff */
[----:B------:R-:W-:Y:S02]  /*13c40*/  LEA R240, P4, R76, R2, 0x1 ;  /* 0x000000024cf07211 */ /* 0x000fe400078808ff */
[----:B------:R-:W-:-:S02]  /*13c50*/  LEA.HI R252, R252, R241, RZ, 0x1f ;  /* 0x000000f1fcfc7211 */ /* 0x000fc400078ff8ff */
[----:B------:R-:W-:Y:S02]  /*13c60*/  LEA.HI.X.SX32 R241, R76, R0, 0x1, P4 ;  /* 0x000000004cf17211 */ /* 0x000fe400020f0eff */
[----:B------:R-:W-:Y:S02]  /*13c70*/  FSETP.NEU.AND P4, PT, R3, RZ, PT ;  /* 0x000000ff0300720b */ /* 0x000fe40003f8d000 */
[----:B------:R-:W-:Y:S01]  /*13c80*/  IADD3 R3, R228, -0x3f3504f3, RZ ;  /* 0xc0cafb0de4037810 */ /* 0x000fe20007ffe0ff */
[----:B------:R-:W-:Y:S01]  /*13c90*/  FADD R250, R72, R250 ;  /* 0x000000fa48fa7221 */ /* 0x000fe20000000000 */
[----:B------:R-:W-:Y:S02]  /*13ca0*/  IADD3 R72, R245, -0x3f3504f3, RZ ;  /* 0xc0cafb0df5487810 */ /* 0x000fe40007ffe0ff */
[----:B------:R-:W-:Y:S01]  /*13cb0*/  LOP3.LUT R3, R3, 0xff800000, RZ, 0xc0, !PT ;  /* 0xff80000003037812 */ /* 0x000fe200078ec0ff */
[----:B------:R-:W-:Y:S01]  /*13cc0*/  @P6 IMAD.MOV.U32 R0, RZ, RZ, 0x7f800000 ;  /* 0x7f800000ff006424 */ /* 0x000fe200078e00ff */
[----:B------:R-:W-:-:S02]  /*13cd0*/  LOP3.LUT R72, R72, 0xff800000, RZ, 0xc0, !PT ;  /* 0xff80000048487812 */ /* 0x000fc400078ec0ff */
[----:B------:R-:W-:Y:S01]  /*13ce0*/  IADD3 R2, R228, -R3, RZ ;  /* 0x80000003e4027210 */ /* 0x000fe20007ffe0ff */
[----:B------:R-:W-:Y:S01]  /*13cf0*/  @P6 FFMA.FTZ R250, R246, R0, +INF ;  /* 0x7f800000f6fa6423 */ /* 0x000fe20000010000 */
[----:B------:R-:W-:-:S03]  /*13d00*/  IADD3 R0, R245, -R72, RZ ;  /* 0x80000048f5007210 */ /* 0x000fc60007ffe0ff */
[----:B------:R-:W-:Y:S02]  /*13d10*/  FADD R2, R2, -1 ;  /* 0xbf80000002027421 */ /* 0x000fe40000000000 */
[----:B------:R-:W-:Y:S02]  /*13d20*/  FADD R0, R0, -1 ;  /* 0xbf80000000007421 */ /* 0x000fe40000000000 */
[-C--:B------:R-:W-:Y:S02]  /*13d30*/  FFMA.FTZ R76, R2, R251.reuse, -0.16845393180847167969 ;  /* 0xbe2c7f30024c7423 */ /* 0x080fe400000100fb */
[----:B------:R-:W-:Y:S02]  /*13d40*/  FFMA.FTZ R80, R0, R251, -0.16845393180847167969 ;  /* 0xbe2c7f3000507423 */ /* 0x000fe400000100fb */
[----:B------:R-:W-:Y:S02]  /*13d50*/  FFMA.FTZ R76, R2, R76, 0.1716887056827545166 ;  /* 0x3e2fcf2a024c7423 */ /* 0x000fe4000001004c */
[----:B------:R-:W-:-:S02]  /*13d60*/  FFMA.FTZ R80, R0, R80, 0.1716887056827545166 ;  /* 0x3e2fcf2a00507423 */ /* 0x000fc40000010050 */
[----:B------:R-:W-:Y:S02]  /*13d70*/  FFMA.FTZ R76, R2, R76, -0.17900948226451873779 ;  /* 0xbe374e43024c7423 */ /* 0x000fe4000001004c */
[----:B------:R-:W-:Y:S02]  /*13d80*/  FFMA.FTZ R80, R0, R80, -0.17900948226451873779 ;  /* 0xbe374e4300507423 */ /* 0x000fe40000010050 */
[----:B------:R-:W-:Y:S02]  /*13d90*/  FFMA.FTZ R76, R2, R76, 0.20512372255325317383 ;  /* 0x3e520bf4024c7423 */ /* 0x000fe4000001004c */
[----:B------:R-:W-:Y:S02]  /*13da0*/  FFMA.FTZ R80, R0, R80, 0.20512372255325317383 ;  /* 0x3e520bf400507423 */ /* 0x000fe40000010050 */
[----:B------:R-:W-:Y:S02]  /*13db0*/  FFMA.FTZ R76, R2, R76, -0.24046532809734344482 ;  /* 0xbe763c8b024c7423 */ /* 0x000fe4000001004c */
[----:B------:R-:W-:-:S02]  /*13dc0*/  FFMA.FTZ R80, R0, R80, -0.24046532809734344482 ;  /* 0xbe763c8b00507423 */ /* 0x000fc40000010050 */
[----:B------:R-:W-:Y:S02]  /*13dd0*/  FFMA.FTZ R76, R2, R76, 0.28857114911079406738 ;  /* 0x3e93bf99024c7423 */ /* 0x000fe4000001004c */
[----:B------:R-:W-:Y:S02]  /*13de0*/  FFMA.FTZ R80, R0, R80, 0.28857114911079406738 ;  /* 0x3e93bf9900507423 */ /* 0x000fe40000010050 */
[----:B------:R-:W-:Y:S02]  /*13df0*/  FFMA.FTZ R76, R2, R76, -0.36067417263984680176 ;  /* 0xbeb8aa49024c7423 */ /* 0x000fe4000001004c */
[----:B------:R-:W-:Y:S02]  /*13e00*/  FFMA.FTZ R80, R0, R80, -0.36067417263984680176 ;  /* 0xbeb8aa4900507423 */ /* 0x000fe40000010050 */
[----:B------:R-:W-:Y:S01]  /*13e10*/  FFMA.FTZ R76, R2, R76, 0.48089820146560668945 ;  /* 0x3ef6384a024c7423 */ /* 0x000fe2000001004c */
[----:B------:R-:W0:Y:S01]  /*13e20*/  I2F R3, R3 ;  /* 0x0000000300037306 */ /* 0x000e220000201400 */
[----:B------:R-:W-:-:S02]  /*13e30*/  FFMA.FTZ R80, R0, R80, 0.48089820146560668945 ;  /* 0x3ef6384a00507423 */ /* 0x000fc40000010050 */
[----:B------:R-:W-:Y:S02]  /*13e40*/  FFMA.FTZ R76, R2, R76, -0.72134751081466674805 ;  /* 0xbf38aa3b024c7423 */ /* 0x000fe4000001004c */
[----:B------:R-:W-:Y:S02]  /*13e50*/  FFMA.FTZ R84, R0, R80, -0.72134751081466674805 ;  /* 0xbf38aa3b00547423 */ /* 0x000fe40000010050 */
[----:B------:R-:W-:Y:S01]  /*13e60*/  FMUL R80, R2, R76 ;  /* 0x0000004c02507220 */ /* 0x000fe20000400000 */
[----:B------:R-:W-:Y:S02]  /*13e70*/  FSEL R76, RZ, -23, P3 ;  /* 0xc1b80000ff4c7808 */ /* 0x000fe40001800000 */
[----:B------:R-:W-:Y:S01]  /*13e80*/  ISETP.GE.U32.AND P3, PT, R228, 0x7f800000, PT ;  /* 0x7f800000e400780c */ /* 0x000fe20003f66070 */
[----:B------:R-:W-:Y:S02]  /*13e90*/  FMUL R84, R0, R84 ;  /* 0x0000005400547220 */ /* 0x000fe40000400000 */
[----:B------:R-:W-:Y:S01]  /*13ea0*/  FMUL R80, R2, R80 ;  /* 0x0000005002507220 */ /* 0x000fe20000400000 */
[----:B------:R-:W1:Y:S01]  /*13eb0*/  I2F R72, R72 ;  /* 0x0000004800487306 */ /* 0x000e620000201400 */
[----:B------:R-:W-:-:S02]  /*13ec0*/  FMUL R84, R0, R84 ;  /* 0x0000005400547220 */ /* 0x000fc40000400000 */
[----:B------:R-:W-:Y:S01]  /*13ed0*/  FFMA.FTZ R80, R2, 1.4426950216293334961, R80 ;  /* 0x3fb8aa3b02507823 */ /* 0x000fe20000010050 */
[----:B------:R-:W-:Y:S01]  /*13ee0*/  FSEL R2, RZ, -23, P2 ;  /* 0xc1b80000ff027808 */ /* 0x000fe20001000000 */
[----:B0-----:R-:W-:Y:S01]  /*13ef0*/  FFMA.FTZ R3, R3, 1.1920928955078125e-07, R76 ;  /* 0x3400000003037823 */ /* 0x001fe2000001004c */
[----:B------:R-:W-:Y:S01]  /*13f00*/  ISETP.GE.U32.AND P2, PT, R245, 0x7f800000, PT ;  /* 0x7f800000f500780c */ /* 0x000fe20003f46070 */
[----:B------:R-:W-:Y:S02]  /*13f10*/  FFMA.FTZ R84, R0, 1.4426950216293334961, R84 ;  /* 0x3fb8aa3b00547823 */ /* 0x000fe40000010054 */
[----:B------:R-:W-:Y:S02]  /*13f20*/  FADD R0, R3, R80 ;  /* 0x0000005003007221 */ /* 0x000fe40000000000 */
[----:B------:R-:W-:Y:S01]  /*13f30*/  @P3 IMAD.MOV.U32 R3, RZ, RZ, 0x7f800000 ;  /* 0x7f800000ff033424 */ /* 0x000fe200078e00ff */
[----:B------:R-:W-:-:S03]  /*13f40*/  IADD3 R76, R235, -0x3f3504f3, RZ ;  /* 0xc0cafb0deb4c7810 */ /* 0x000fc60007ffe0ff */
[----:B------:R-:W-:Y:S01]  /*13f50*/  @P3 FFMA.FTZ R0, R228, R3, +INF ;  /* 0x7f800000e4003423 */ /* 0x000fe20000010003 */
[----:B------:R-:W-:Y:S01]  /*13f60*/  IADD3 R3, R244, -0x3f3504f3, RZ ;  /* 0xc0cafb0df4037810 */ /* 0x000fe20007ffe0ff */
[----:B-1----:R-:W-:Y:S01]  /*13f70*/  FFMA.FTZ R2, R72, 1.1920928955078125e-07, R2 ;  /* 0x3400000048027823 */ /* 0x002fe20000010002 */
[----:B------:R-:W-:Y:S02]  /*13f80*/  FSETP.NEU.AND P3, PT, R4, RZ, PT ;  /* 0x000000ff0400720b */ /* 0x000fe40003f6d000 */
[----:B------:R-:W-:Y:S02]  /*13f90*/  @P2 MOV R4, 0x7f800000 ;  /* 0x7f80000000042802 */ /* 0x000fe40000000f00 */
[----:B------:R-:W-:Y:S02]  /*13fa0*/  LOP3.LUT R3, R3, 0xff800000, RZ, 0xc0, !PT ;  /* 0xff80000003037812 */ /* 0x000fe400078ec0ff */
[----:B------:R-:W-:Y:S01]  /*13fb0*/  LOP3.LUT R76, R76, 0xff800000, RZ, 0xc0, !PT ;  /* 0xff8000004c4c7812 */ /* 0x000fe200078ec0ff */
[----:B------:R-:W-:Y:S01]  /*13fc0*/  FADD R2, R2, R84 ;  /* 0x0000005402027221 */ /* 0x000fe20000000000 */
[----:B------:R-:W-:Y:S01]  /*13fd0*/  IADD3 R72, R244, -R3, RZ ;  /* 0x80000003f4487210 */ /* 0x000fe20007ffe0ff */
[----:B------:R-:W-:-:S02]  /*13fe0*/  @P2 FFMA.FTZ R2, R245, R4, +INF ;  /* 0x7f800000f5022423 */ /* 0x000fc40000010004 */
[----:B------:R-:W-:Y:S02]  /*13ff0*/  IMAD.IADD R4, R235, 0x1, -R76 ;  /* 0x00000001eb047824 */ /* 0x000fe400078e0a4c */
[----:B------:R-:W-:Y:S02]  /*14000*/  FADD R72, R72, -1 ;  /* 0xbf80000048487421 */ /* 0x000fe40000000000 */
[----:B------:R-:W-:Y:S01]  /*14010*/  FADD R4, R4, -1 ;  /* 0xbf80000004047421 */ /* 0x000fe20000000000 */
[----:B------:R-:W-:Y:S01]  /*14020*/  FSETP.NEU.AND P2, PT, R5, RZ, PT ;  /* 0x000000ff0500720b */ /* 0x000fe20003f4d000 */
[-C--:B------:R-:W-:Y:S02]  /*14030*/  FFMA.FTZ R5, R72, R251.reuse, -0.16845393180847167969 ;  /* 0xbe2c7f3048057423 */ /* 0x080fe400000100fb */
[----:B------:R-:W-:-:S04]  /*14040*/  FFMA.FTZ R251, R4, R251, -0.16845393180847167969 ;  /* 0xbe2c7f3004fb7423 */ /* 0x000fc800000100fb */
[----:B------:R-:W-:-:S04]  /*14050*/  FFMA.FTZ R251, R4, R251, 0.1716887056827545166 ;  /* 0x3e2fcf2a04fb7423 */ /* 0x000fc800000100fb */
[----:B------:R-:W-:-:S04]  /*14060*/  FFMA.FTZ R251, R4, R251, -0.17900948226451873779 ;  /* 0xbe374e4304fb7423 */ /* 0x000fc800000100fb */
[----:B------:R-:W-:-:S04]  /*14070*/  FFMA.FTZ R251, R4, R251, 0.20512372255325317383 ;  /* 0x3e520bf404fb7423 */ /* 0x000fc800000100fb */
[----:B------:R-:W-:-:S04]  /*14080*/  FFMA.FTZ R251, R4, R251, -0.24046532809734344482 ;  /* 0xbe763c8b04fb7423 */ /* 0x000fc800000100fb */
[----:B------:R-:W-:-:S04]  /*14090*/  FFMA.FTZ R251, R4, R251, 0.28857114911079406738 ;  /* 0x3e93bf9904fb7423 */ /* 0x000fc800000100fb */
[----:B------:R-:W-:Y:S01]  /*140a0*/  FFMA.FTZ R251, R4, R251, -0.36067417263984680176 ;  /* 0xbeb8aa4904fb7423 */ /* 0x000fe200000100fb */
[----:B------:R-:W-:-:S03]  /*140b0*/  PRMT R113, R125, 0x7632, R113 ;  /* 0x000076327d717816 */ /* 0x000fc60000000071 */
[C---:B------:R-:W-:Y:S01]  /*140c0*/  FFMA.FTZ R251, R4.reuse, R251, 0.48089820146560668945 ;  /* 0x3ef6384a04fb7423 */ /* 0x040fe200000100fb */
[----:B------:R-:W-:Y:S01]  /*140d0*/  PRMT R112, R121, 0x7632, R112 ;  /* 0x0000763279707816 */ /* 0x000fe20000000070 */
[----:B------:R-:W-:Y:S01]  /*140e0*/  STG.E.U16 [R242.64], R77 ;  /* 0x0000004df2007986 */ /* 0x000fe2000c101504 */
[----:B------:R-:W-:Y:S01]  /*140f0*/  PRMT R117, R117, 0x7632, R117 ;  /* 0x0000763275757816 */ /* 0x000fe20000000075 */
[----:B------:R-:W-:Y:S02]  /*14100*/  FFMA.FTZ R80, R4, R251, -0.72134751081466674805 ;  /* 0xbf38aa3b04507423 */ /* 0x000fe400000100fb */
[----:B------:R0:W-:Y:S01]  /*14110*/  I2F R251, R76 ;  /* 0x0000004c00fb7306 */ /* 0x0001e20000201400 */
[----:B------:R1:W-:Y:S01]  /*14120*/  STG.E.U16 [R238.64], R73 ;  /* 0x00000049ee007986 */ /* 0x0003e2000c101504 */
[----:B------:R-:W-:Y:S02]  /*14130*/  PRMT R109, R109, 0x7632, R109 ;  /* 0x000076326d6d7816 */ /* 0x000fe4000000006d */
[----:B------:R-:W-:Y:S01]  /*14140*/  PRMT R108, R105, 0x7632, R108 ;  /* 0x00007632696c7816 */ /* 0x000fe2000000006c */
[----:B------:R-:W-:Y:S01]  /*14150*/  STG.E.U16 [R226.64], R113 ;  /* 0x00000071e2007986 */ /* 0x000fe2000c101504 */
[----:B------:R-:W-:-:S02]  /*14160*/  PRMT R101, R101, 0x7632, R101 ;  /* 0x0000763265657816 */ /* 0x000fc40000000065 */
[----:B0-----:R-:W-:Y:S01]  /*14170*/  PRMT R76, R113, 0x7632, R76 ;  /* 0x00007632714c7816 */ /* 0x001fe2000000004c */
[----:B------:R-:W-:Y:S01]  /*14180*/  STG.E.U16 [R224.64], R112 ;  /* 0x00000070e0007986 */ /* 0x000fe2000c101504 */
[----:B------:R-:W-:Y:S02]  /*14190*/  PRMT R97, R97, 0x7632, R97 ;  /* 0x0000763261617816 */ /* 0x000fe40000000061 */
[----:B------:R-:W-:Y:S01]  /*141a0*/  PRMT R105, R93, 0x7632, R105 ;  /* 0x000076325d697816 */ /* 0x000fe20000000069 */
[----:B------:R-:W-:Y:S01]  /*141b0*/  STG.E.U16 [R222.64], R117 ;  /* 0x00000075de007986 */ /* 0x000fe2000c101504 */
[----:B------:R-:W-:-:S03]  /*141c0*/  PRMT R104, R133, 0x7632, R104 ;  /* 0x0000763285687816 */ /* 0x000fc60000000068 */
        /* <DEDUP_REMOVED lines=11> */
[----:B-1----:R-:W-:Y:S01]  /*14280*/  PRMT R73, R73, 0x7632, R73 ;  /* 0x0000763249497816 */ /* 0x002fe20000000049 */
[----:B------:R-:W0:Y:S02]  /*14290*/  I2F R3, R3 ;  /* 0x0000000300037306 */ /* 0x000e240000201400 */
[----:B------:R-:W-:Y:S04]  /*142a0*/  STG.E.U16 [R208.64], R104 ;  /* 0x00000068d0007986 */ /* 0x000fe8000c101504 */
[----:B------:R-:W-:Y:S04]  /*142b0*/  STG.E.U16 [R206.64], R129 ;  /* 0x00000081ce007986 */ /* 0x000fe8000c101504 */
[----:B------:R-:W-:Y:S04]  /*142c0*/  STG.E.U16 [R204.64], R89 ;  /* 0x00000059cc007986 */ /* 0x000fe8000c101504 */
[----:B------:R-:W-:Y:S04]  /*142d0*/  STG.E.U16 [R202.64], R85 ;  /* 0x00000055ca007986 */ /* 0x000fe8000c101504 */
[----:B------:R1:W-:Y:S04]  /*142e0*/  STG.E.U16 [R196.64], R81 ;  /* 0x00000051c4007986 */ /* 0x0003e8000c101504 */
[----:B------:R-:W-:Y:S04]  /*142f0*/  STG.E.U16 [R200.64], R100 ;  /* 0x00000064c8007986 */ /* 0x000fe8000c101504 */
[----:B------:R-:W-:Y:S04]  /*14300*/  STG.E.U16 [R198.64], R73 ;  /* 0x00000049c6007986 */ /* 0x000fe8000c101504 */
[----:B------:R-:W-:Y:S04]  /*14310*/  STG.E.U16 [R194.64], R126 ;  /* 0x0000007ec2007986 */ /* 0x000fe8000c101504 */
[----:B------:R-:W-:Y:S01]  /*14320*/  STG.E.U16 [R192.64], R122 ;  /* 0x0000007ac0007986 */ /* 0x000fe2000c101504 */
[----:B------:R-:W-:-:S03]  /*14330*/  FMUL R84, R4, R80 ;  /* 0x0000005004547220 */ /* 0x000fc60000400000 */
[----:B------:R2:W-:Y:S01]  /*14340*/  STG.E.U16 [R190.64], R118 ;  /* 0x00000076be007986 */ /* 0x0005e2000c101504 */
[----:B------:R-:W-:-:S03]  /*14350*/  FSEL R80, RZ, -23, P1 ;  /* 0xc1b80000ff507808 */ /* 0x000fc60000800000 */
[----:B------:R3:W-:Y:S04]  /*14360*/  STG.E.U16 [R188.64], R114 ;  /* 0x00000072bc007986 */ /* 0x0007e8000c101504 */
[----:B------:R-:W-:Y:S04]  /*14370*/  STG.E.U16 [R186.64], R110 ;  /* 0x0000006eba007986 */ /* 0x000fe8000c101504 */
[----:B------:R-:W-:Y:S04]  /*14380*/  STG.E.U16 [R184.64], R106 ;  /* 0x0000006ab8007986 */ /* 0x000fe8000c101504 */
[----:B------:R4:W-:Y:S04]  /*14390*/  STG.E.U16 [R182.64], R102 ;  /* 0x00000066b6007986 */ /* 0x0009e8000c101504 */
[----:B------:R-:W-:Y:S01]  /*143a0*/  STG.E.U16 [R180.64], R98 ;  /* 0x00000062b4007986 */ /* 0x000fe2000c101504 */
[----:B0-----:R-:W-:-:S03]  /*143b0*/  FFMA.FTZ R3, R3, 1.1920928955078125e-07, R80 ;  /* 0x3400000003037823 */ /* 0x001fc60000010050 */
[----:B------:R-:W-:Y:S01]  /*143c0*/  STG.E.U16 [R178.64], R94 ;  /* 0x0000005eb2007986 */ /* 0x000fe2000c101504 */
[----:B-1----:R-:W-:-:S03]  /*143d0*/  PRMT R81, R126, 0x7632, R81 ;  /* 0x000076327e517816 */ /* 0x002fc60000000051 */
[----:B------:R0:W-:Y:S01]  /*143e0*/  STG.E.U16 [R176.64], R134 ;  /* 0x00000086b0007986 */ /* 0x0001e2000c101504 */
[----:B------:R-:W-:-:S03]  /*143f0*/  PRMT R80, R122, 0x7632, R80 ;  /* 0x000076327a507816 */ /* 0x000fc60000000050 */
[----:B------:R-:W-:Y:S01]  /*14400*/  STG.E.U16 [R174.64], R130 ;  /* 0x00000082ae007986 */ /* 0x000fe2000c101504 */
[----:B--2---:R-:W-:-:S03]  /*14410*/  PRMT R118, R118, 0x7632, R118 ;  /* 0x0000763276767816 */ /* 0x004fc60000000076 */
[----:B------:R-:W-:Y:S01]  /*14420*/  STG.E.U16 [R172.64], R90 ;  /* 0x0000005aac007986 */ /* 0x000fe2000c101504 */
[----:B---3--:R-:W-:-:S03]  /*14430*/  PRMT R114, R114, 0x7632, R114 ;  /* 0x0000763272727816 */ /* 0x008fc60000000072 */
[----:B------:R-:W-:Y:S01]  /*14440*/  STG.E.U16 [R170.64], R86 ;  /* 0x00000056aa007986 */ /* 0x000fe2000c101504 */
[----:B------:R-:W-:-:S03]  /*14450*/  PRMT R77, R110, 0x7632, R77 ;  /* 0x000076326e4d7816 */ /* 0x000fc6000000004d */
[----:B------:R-:W-:Y:S01]  /*14460*/  STG.E.U16 [R168.64], R82 ;  /* 0x00000052a8007986 */ /* 0x000fe2000c101504 */
[----:B------:R-:W-:-:S03]  /*14470*/  PRMT R76, R106, 0x7632, R76 ;  /* 0x000076326a4c7816 */ /* 0x000fc6000000004c */
[----:B------:R-:W-:Y:S01]  /*14480*/  STG.E.U16 [R166.64], R78 ;  /* 0x0000004ea6007986 */ /* 0x000fe2000c101504 */
[----:B----4-:R-:W-:-:S03]  /*14490*/  PRMT R102, R102, 0x7632, R102 ;  /* 0x0000763266667816 */ /* 0x010fc60000000066 */
[----:B------:R1:W-:Y:S01]  /*144a0*/  STG.E.U16 [R164.64], R74 ;  /* 0x0000004aa4007986 */ /* 0x0003e2000c101504 */
[----:B------:R-:W-:-:S03]  /*144b0*/  PRMT R73, R94, 0x7632, R73 ;  /* 0x000076325e497816 */ /* 0x000fc60000000049 */
[----:B------:R-:W-:Y:S01]  /*144c0*/  STG.E.U16 [R162.64], R81 ;  /* 0x00000051a2007986 */ /* 0x000fe2000c101504 */
[----:B------:R-:W-:-:S03]  /*144d0*/  FFMA.FTZ R5, R72, R5, 0.1716887056827545166 ;  /* 0x3e2fcf2a48057423 */ /* 0x000fc60000010005 */
[----:B------:R-:W-:Y:S01]  /*144e0*/  STG.E.U16 [R160.64], R80 ;  /* 0x00000050a0007986 */ /* 0x000fe2000c101504 */
[----:B0-----:R-:W-:-:S03]  /*144f0*/  PRMT R134, R134, 0x7632, R134 ;  /* 0x0000763286867816 */ /* 0x001fc60000000086 */
[----:B------:R-:W-:Y:S01]  /*14500*/  STG.E.U16 [R158.64], R118 ;  /* 0x000000769e007986 */ /* 0x000fe2000c101504 */
[----:B-1----:R-:W-:-:S03]  /*14510*/  PRMT R74, R98, 0x7632, R74 ;  /* 0x00007632624a7816 */ /* 0x002fc6000000004a */
[----:B------:R-:W-:Y:S01]  /*14520*/  STG.E.U16 [R156.64], R114 ;  /* 0x000000729c007986 */ /* 0x000fe2000c101504 */
[----:B------:R-:W-:-:S03]  /*14530*/  PRMT R130, R130, 0x7632, R130 ;  /* 0x0000763282827816 */ /* 0x000fc60000000082 */
[----:B------:R-:W-:Y:S01]  /*14540*/  STG.E.U16 [R154.64], R77 ;  /* 0x0000004d9a007986 */ /* 0x000fe2000c101504 */
[----:B------:R-:W-:-:S03]  /*14550*/  PRMT R90, R90, 0x7632, R90 ;  /* 0x000076325a5a7816 */ /* 0x000fc6000000005a */
[----:B------:R-:W-:Y:S01]  /*14560*/  STG.E.U16 [R152.64], R76 ;  /* 0x0000004c98007986 */ /* 0x000fe2000c101504 */
[----:B------:R-:W-:Y:S01]  /*14570*/  PRMT R86, R86, 0x7632, R86 ;  /* 0x0000763256567816 */ /* 0x000fe20000000056 */
[----:B------:R-:W-:Y:S02]  /*14580*/  FFMA.FTZ R5, R72, R5, -0.17900948226451873779 ;  /* 0xbe374e4348057423 */ /* 0x000fe40000010005 */
[----:B------:R-:W-:Y:S01]  /*14590*/  STG.E.U16 [R150.64], R102 ;  /* 0x0000006696007986 */ /* 0x000fe2000c101504 */
[----:B------:R-:W-:-:S03]  /*145a0*/  PRMT R82, R82, 0x7632, R82 ;  /* 0x0000763252527816 */ /* 0x000fc60000000052 */
[----:B------:R0:W-:Y:S01]  /*145b0*/  STG.E.U16 [R148.64], R74 ;  /* 0x0000004a94007986 */ /* 0x0001e2000c101504 */
[----:B------:R-:W-:-:S03]  /*145c0*/  PRMT R78, R78, 0x7632, R78 ;  /* 0x000076324e4e7816 */ /* 0x000fc6000000004e */
[----:B------:R-:W-:Y:S01]  /*145d0*/  STG.E.U16 [R146.64], R73 ;  /* 0x0000004992007986 */ /* 0x000fe2000c101504 */
[----:B------:R-:W-:-:S03]  /*145e0*/  FFMA.FTZ R5, R72, R5, 0.20512372255325317383 ;  /* 0x3e520bf448057423 */ /* 0x000fc60000010005 */
[----:B------:R-:W-:Y:S04]  /*145f0*/  STG.E.U16 [R144.64], R134 ;  /* 0x0000008690007986 */ /* 0x000fe8000c101504 */
[----:B------:R-:W-:Y:S01]  /*14600*/  STG.E.U16 [R142.64], R130 ;  /* 0x000000828e007986 */ /* 0x000fe2000c101504 */
[----:B0-----:R-:W-:-:S03]  /*14610*/  PRMT R74, R74, 0x7632, R74 ;  /* 0x000076324a4a7816 */ /* 0x001fc6000000004a */
[----:B------:R-:W-:Y:S04]  /*14620*/  STG.E.U16 [R140.64], R90 ;  /* 0x0000005a8c007986 */ /* 0x000fe8000c101504 */
[----:B------:R-:W-:Y:S01]  /*14630*/  STG.E.U16 [R138.64], R86 ;  /* 0x000000568a007986 */ /* 0x000fe2000c101504 */
[----:B------:R-:W-:-:S03]  /*14640*/  FFMA.FTZ R5, R72, R5, -0.24046532809734344482 ;  /* 0xbe763c8b48057423 */ /* 0x000fc60000010005 */
[----:B------:R0:W-:Y:S04]  /*14650*/  STG.E.U16 [R68.64], R82 ;  /* 0x0000005244007986 */ /* 0x0001e8000c101504 */
[----:B------:R-:W-:Y:S04]  /*14660*/  STG.E.U16 [R136.64], R78 ;  /* 0x0000004e88007986 */ /* 0x000fe8000c101504 */
[----:B------:R-:W-:Y:S04]  /*14670*/  STG.E.U16 [R70.64], R74 ;  /* 0x0000004a46007986 */ /* 0x000fe8000c101504 */
[----:B------:R1:W-:Y:S01]  /*14680*/  STG.E.U16 [R64.64], R127 ;  /* 0x0000007f40007986 */ /* 0x0003e2000c101504 */
[----:B------:R-:W-:-:S03]  /*14690*/  FFMA.FTZ R5, R72, R5, 0.28857114911079406738 ;  /* 0x3e93bf9948057423 */ /* 0x000fc60000010005 */
[----:B------:R2:W-:Y:S04]  /*146a0*/  STG.E.U16 [R60.64], R123 ;  /* 0x0000007b3c007986 */ /* 0x0005e8000c101504 */
[----:B------:R3:W-:Y:S04]  /*146b0*/  STG.E.U16 [R56.64], R119 ;  /* 0x0000007738007986 */ /* 0x0007e8000c101504 */
[----:B------:R4:W-:Y:S04]  /*146c0*/  STG.E.U16 [R52.64], R115 ;  /* 0x0000007334007986 */ /* 0x0009e8000c101504 */
[----:B------:R0:W-:Y:S01]  /*146d0*/  STG.E.U16 [R48.64], R111 ;  /* 0x0000006f30007986 */ /* 0x0001e2000c101504 */
[----:B------:R-:W-:-:S03]  /*146e0*/  FFMA.FTZ R5, R72, R5, -0.36067417263984680176 ;  /* 0xbeb8aa4948057423 */ /* 0x000fc60000010005 */
[----:B------:R1:W-:Y:S04]  /*146f0*/  STG.E.U16 [R44.64], R107 ;  /* 0x0000006b2c007986 */ /* 0x0003e8000c101504 */
[----:B------:R1:W-:Y:S04]  /*14700*/  STG.E.U16 [R40.64], R103 ;  /* 0x0000006728007986 */ /* 0x0003e8000c101504 */
[----:B------:R2:W-:Y:S01]  /*14710*/  STG.E.U16 [R36.64], R99 ;  /* 0x0000006324007986 */ /* 0x0005e2000c101504 */
[----:B0-----:R-:W-:-:S03]  /*14720*/  PRMT R69, R127, 0x7632, R69 ;  /* 0x000076327f457816 */ /* 0x001fc60000000045 */
[----:B------:R0:W-:Y:S01]  /*14730*/  STG.E.U16 [R32.64], R95 ;  /* 0x0000005f20007986 */ /* 0x0001e2000c101504 */
[----:B------:R-:W-:-:S03]  /*14740*/  FFMA.FTZ R5, R72, R5, 0.48089820146560668945 ;  /* 0x3ef6384a48057423 */ /* 0x000fc60000010005 */
[----:B------:R0:W-:Y:S01]  /*14750*/  STG.E.U16 [R28.64], R135 ;  /* 0x000000871c007986 */ /* 0x0001e2000c101504 */
[----:B-1----:R-:W-:-:S03]  /*14760*/  PRMT R65, R123, 0x7632, R65 ;  /* 0x000076327b417816 */ /* 0x002fc60000000041 */
[----:B------:R1:W-:Y:S01]  /*14770*/  STG.E.U16 [R24.64], R131 ;  /* 0x0000008318007986 */ /* 0x0003e2000c101504 */
[----:B--2---:R-:W-:-:S03]  /*14780*/  PRMT R61, R119, 0x7632, R61 ;  /* 0x00007632773d7816 */ /* 0x004fc6000000003d */
[----:B------:R2:W-:Y:S01]  /*14790*/  STG.E.U16 [R20.64], R91 ;  /* 0x0000005b14007986 */ /* 0x0005e2000c101504 */
[----:B---3--:R-:W-:-:S03]  /*147a0*/  PRMT R57, R115, 0x7632, R57 ;  /* 0x0000763273397816 */ /* 0x008fc60000000039 */
[----:B------:R3:W-:Y:S01]  /*147b0*/  STG.E.U16 [R16.64], R87 ;  /* 0x0000005710007986 */ /* 0x0007e2000c101504 */
[----:B----4-:R-:W-:-:S03]  /*147c0*/  PRMT R53, R111, 0x7632, R53 ;  /* 0x000076326f357816 */ /* 0x010fc60000000035 */
[----:B------:R-:W-:Y:S01]  /*147d0*/  STG.E.U16 [R12.64], R83 ;  /* 0x000000530c007986 */ /* 0x000fe2000c101504 */
[----:B------:R-:W-:Y:S01]  /*147e0*/  FFMA.FTZ R5, R72, R5, -0.72134751081466674805 ;  /* 0xbf38aa3b48057423 */ /* 0x000fe20000010005 */
[----:B------:R-:W-:Y:S02]  /*147f0*/  PRMT R49, R107, 0x7632, R49 ;  /* 0x000076326b317816 */ /* 0x000fe40000000031 */
[----:B------:R4:W-:Y:S01]  /*14800*/  STG.E.U16 [R10.64], R79 ;  /* 0x0000004f0a007986 */ /* 0x0009e2000c101504 */
[----:B------:R-:W-:-:S03]  /*14810*/  PRMT R45, R103, 0x7632, R45 ;  /* 0x00007632672d7816 */ /* 0x000fc6000000002d */
[----:B------:R1:W-:Y:S01]  /*14820*/  STG.E.U16 [R8.64], R75 ;  /* 0x0000004b08007986 */ /* 0x0003e2000c101504 */
[----:B------:R-:W-:-:S03]  /*14830*/  PRMT R41, R99, 0x7632, R41 ;  /* 0x0000763263297816 */ /* 0x000fc60000000029 */
[----:B------:R1:W-:Y:S01]  /*14840*/  STG.E.U16 [R66.64], R69 ;  /* 0x0000004542007986 */ /* 0x0003e2000c101504 */
[----:B------:R-:W-:-:S03]  /*14850*/  PRMT R37, R95, 0x7632, R37 ;  /* 0x000076325f257816 */ /* 0x000fc60000000025 */
[----:B------:R1:W-:Y:S01]  /*14860*/  STG.E.U16 [R62.64], R65 ;  /* 0x000000413e007986 */ /* 0x0003e2000c101504 */
[----:B------:R-:W-:Y:S01]  /*14870*/  FMUL R5, R72, R5 ;  /* 0x0000000548057220 */ /* 0x000fe20000400000 */
[----:B0-----:R-:W-:Y:S02]  /*14880*/  PRMT R33, R135, 0x7632, R33 ;  /* 0x0000763287217816 */ /* 0x001fe40000000021 */
[----:B------:R0:W-:Y:S01]  /*14890*/  STG.E.U16 [R58.64], R61 ;  /* 0x0000003d3a007986 */ /* 0x0001e2000c101504 */
[----:B------:R-:W-:-:S03]  /*148a0*/  PRMT R29, R131, 0x7632, R29 ;  /* 0x00007632831d7816 */ /* 0x000fc6000000001d */
[----:B------:R0:W-:Y:S01]  /*148b0*/  STG.E.U16 [R54.64], R57 ;  /* 0x0000003936007986 */ /* 0x0001e2000c101504 */
[----:B------:R-:W-:-:S03]  /*148c0*/  ISETP.GE.U32.AND P6, PT, R235, 0x7f800000, PT ;  /* 0x7f800000eb00780c */ /* 0x000fc60003fc6070 */
[----:B------:R0:W-:Y:S01]  /*148d0*/  STG.E.U16 [R50.64], R53 ;  /* 0x0000003532007986 */ /* 0x0001e2000c101504 */
[----:B-1----:R-:W-:-:S03]  /*148e0*/  PRMT R25, R91, 0x7632, R25 ;  /* 0x000076325b197816 */ /* 0x002fc60000000019 */
[----:B------:R0:W-:Y:S01]  /*148f0*/  STG.E.U16 [R46.64], R49 ;  /* 0x000000312e007986 */ /* 0x0001e2000c101504 */
[----:B------:R-:W-:Y:S01]  /*14900*/  ISETP.GE.U32.AND P1, PT, R244, 0x7f800000, PT ;  /* 0x7f800000f400780c */ /* 0x000fe20003f26070 */
[----:B------:R-:W-:Y:S01]  /*14910*/  FMUL R5, R72, R5 ;  /* 0x0000000548057220 */ /* 0x000fe20000400000 */
[----:B--2---:R-:W-:Y:S01]  /*14920*/  PRMT R21, R87, 0x7632, R21 ;  /* 0x0000763257157816 */ /* 0x004fe20000000015 */
[----:B------:R0:W-:Y:S01]  /*14930*/  STG.E.U16 [R42.64], R45 ;  /* 0x0000002d2a007986 */ /* 0x0001e2000c101504 */
[----:B---3--:R-:W-:-:S03]  /*14940*/  PRMT R17, R83, 0x7632, R17 ;  /* 0x0000763253117816 */ /* 0x008fc60000000011 */
[----:B------:R-:W1:Y:S01]  /*14950*/  S2R R124, SR_TID.X ;  /* 0x00000000007c7919 */ /* 0x000e620000002100 */
[----:B------:R-:W-:Y:S01]  /*14960*/  FMUL R84, R4, R84 ;  /* 0x0000005404547220 */ /* 0x000fe20000400000 */
[----:B------:R-:W-:Y:S02]  /*14970*/  PRMT R120, R79, 0x7632, R120 ;  /* 0x000076324f787816 */ /* 0x000fe40000000078 */
[----:B------:R0:W-:Y:S01]  /*14980*/  STG.E.U16 [R38.64], R41 ;  /* 0x0000002926007986 */ /* 0x0001e2000c101504 */
[----:B----4-:R-:W-:-:S03]  /*14990*/  PRMT R11, R75, 0x7632, R11 ;  /* 0x000076324b0b7816 */ /* 0x010fc6000000000b */
[----:B------:R0:W-:Y:S01]  /*149a0*/  STG.E.U16 [R34.64], R37 ;  /* 0x0000002522007986 */ /* 0x0001e2000c101504 */
[----:B------:R-:W-:-:S03]  /*149b0*/  FFMA.FTZ R72, R72, 1.4426950216293334961, R5 ;  /* 0x3fb8aa3b48487823 */ /* 0x000fc60000010005 */
[----:B------:R0:W-:Y:S01]  /*149c0*/  STG.E.U16 [R30.64], R33 ;  /* 0x000000211e007986 */ /* 0x0001e2000c101504 */
[----:B------:R-:W-:-:S03]  /*149d0*/  FFMA.FTZ R5, R4, 1.4426950216293334961, R84 ;  /* 0x3fb8aa3b04057823 */ /* 0x000fc60000010054 */
[----:B------:R0:W-:Y:S01]  /*149e0*/  STG.E.U16 [R26.64], R29 ;  /* 0x0000001d1a007986 */ /* 0x0001e2000c101504 */
[----:B------:R-:W-:-:S03]  /*149f0*/  FSEL R4, RZ, -23, P0 ;  /* 0xc1b80000ff047808 */ /* 0x000fc60000000000 */
[----:B------:R0:W-:Y:S04]  /*14a00*/  STG.E.U16 [R22.64], R25 ;  /* 0x0000001916007986 */ /* 0x0001e8000c101504 */
[----:B------:R0:W-:Y:S04]  /*14a10*/  STG.E.U16 [R18.64], R21 ;  /* 0x0000001512007986 */ /* 0x0001e8000c101504 */
[----:B------:R0:W-:Y:S04]  /*14a20*/  STG.E.U16 [R14.64], R17 ;  /* 0x000000110e007986 */ /* 0x0001e8000c101504 */
[----:B------:R0:W-:Y:S01]  /*14a30*/  STG.E.U16 [R240.64], R120 ;  /* 0x00000078f0007986 */ /* 0x0001e2000c101504 */
[----:B------:R-:W-:-:S03]  /*14a40*/  FADD R3, R3, R72 ;  /* 0x0000004803037221 */ /* 0x000fc60000000000 */
[----:B------:R0:W-:Y:S01]  /*14a50*/  STG.E.U16 [R6.64], R11 ;  /* 0x0000000b06007986 */ /* 0x0001e2000c101504 */
[----:B------:R-:W-:Y:S01]  /*14a60*/  FFMA.FTZ R4, R251, 1.1920928955078125e-07, R4 ;  /* 0x34000000fb047823 */ /* 0x000fe20000010004 */
[----:B------:R-:W-:Y:S02]  /*14a70*/  @P6 MOV R72, 0x7f800000 ;  /* 0x7f80000000486802 */ /* 0x000fe40000000f00 */
[----:B------:R-:W-:Y:S01]  /*14a80*/  @P1 MOV R251, 0x7f800000 ;  /* 0x7f80000000fb1802 */ /* 0x000fe20000000f00 */
[----:B------:R-:W-:Y:S01]  /*14a90*/  FADD R4, R4, R5 ;  /* 0x0000000504047221 */ /* 0x000fe20000000000 */
[----:B------:R-:W-:Y:S01]  /*14aa0*/  FSEL R5, R248, -INF , P3 ;  /* 0xff800000f8057808 */ /* 0x000fe20001800000 */
[----:B------:R-:W-:Y:S01]  /*14ab0*/  @P6 FFMA.FTZ R4, R235, R72, +INF ;  /* 0x7f800000eb046423 */ /* 0x000fe20000010048 */
[----:B------:R-:W-:Y:S01]  /*14ac0*/  BAR.SYNC.DEFER_BLOCKING 0x0 ;  /* 0x0000000000007b1d */ /* 0x000fe20000010000 */
[----:B------:R-:W-:Y:S01]  /*14ad0*/  @P1 FFMA.FTZ R3, R244, R251, +INF ;  /* 0x7f800000f4031423 */ /* 0x000fe200000100fb */
[----:B------:R-:W-:-:S02]  /*14ae0*/  FSETP.NEU.AND P0, PT, R246, RZ, PT ;  /* 0x000000fff600720b */ /* 0x000fc40003f0d000 */
[----:B------:R-:W-:Y:S02]  /*14af0*/  FSEL R72, R249, -INF , P4 ;  /* 0xff800000f9487808 */ /* 0x000fe40002000000 */
[----:B------:R-:W-:Y:S02]  /*14b00*/  FSEL R247, R247, -INF , P2 ;  /* 0xff800000f7f77808 */ /* 0x000fe40001000000 */
[----:B------:R-:W-:Y:S02]  /*14b10*/  FSETP.NEU.AND P1, PT, R228, RZ, PT ;  /* 0x000000ffe400720b */ /* 0x000fe40003f2d000 */
[----:B------:R-:W-:Y:S02]  /*14b20*/  FSETP.NEU.AND P4, PT, R245, RZ, PT ;  /* 0x000000fff500720b */ /* 0x000fe40003f8d000 */
[----:B------:R-:W-:Y:S02]  /*14b30*/  FSETP.NEU.AND P3, PT, R244, RZ, PT ;  /* 0x000000fff400720b */ /* 0x000fe40003f6d000 */
[----:B------:R-:W-:Y:S01]  /*14b40*/  FSETP.NEU.AND P2, PT, R235, RZ, PT ;  /* 0x000000ffeb00720b */ /* 0x000fe20003f4d000 */
[----:B------:R-:W-:Y:S01]  /*14b50*/  FFMA R73, R5, 0.69314718246459960938, R236 ;  /* 0x3f31721805497823 */ /* 0x000fe200000000ec */
[----:B------:R-:W-:Y:S01]  /*14b60*/  FSEL R250, R250, -INF , P0 ;  /* 0xff800000fafa7808 */ /* 0x000fe20000000000 */
[----:B-1----:R-:W-:Y:S01]  /*14b70*/  IMAD.SHL.U32 R124, R124, 0x4, RZ ;  /* 0x000000047c7c7824 */ /* 0x002fe200078e00ff */
[----:B------:R-:W-:-:S02]  /*14b80*/  FSEL R5, R0, -INF , P1 ;  /* 0xff80000000057808 */ /* 0x000fc40000800000 */
[----:B------:R-:W-:Y:S02]  /*14b90*/  FSEL R2, R2, -INF , P4 ;  /* 0xff80000002027808 */ /* 0x000fe40002000000 */
[----:B------:R-:W-:Y:S02]  /*14ba0*/  FSEL R3, R3, -INF , P3 ;  /* 0xff80000003037808 */ /* 0x000fe40001800000 */
[----:B------:R-:W-:Y:S01]  /*14bb0*/  FSEL R4, R4, -INF , P2 ;  /* 0xff80000004047808 */ /* 0x000fe20001000000 */
[----:B------:R-:W-:Y:S01]  /*14bc0*/  FFMA R74, R247, 0.69314718246459960938, R234 ;  /* 0x3f317218f74a7823 */ /* 0x000fe200000000ea */
[----:B------:R-:W-:Y:S01]  /*14bd0*/  LOP3.LUT R0, R124, 0x70, RZ, 0xc0, !PT ;  /* 0x000000707c007812 */ /* 0x000fe200078ec0ff */
[----:B------:R-:W-:Y:S02]  /*14be0*/  FFMA R75, R250, 0.69314718246459960938, R233 ;  /* 0x3f317218fa4b7823 */ /* 0x000fe400000000e9 */
[----:B------:R-:W-:Y:S02]  /*14bf0*/  FFMA R72, R72, 0.69314718246459960938, R237 ;  /* 0x3f31721848487823 */ /* 0x000fe400000000ed */
[----:B------:R-:W-:-:S02]  /*14c00*/  FFMA R232, R5, 0.69314718246459960938, R232 ;  /* 0x3f31721805e87823 */ /* 0x000fc400000000e8 */
[----:B------:R-:W-:Y:S02]  /*14c10*/  FFMA R233, R2, 0.69314718246459960938, R231 ;  /* 0x3f31721802e97823 */ /* 0x000fe400000000e7 */
[----:B------:R-:W-:Y:S02]  /*14c20*/  FFMA R234, R3, 0.69314718246459960938, R230 ;  /* 0x3f31721803ea7823 */ /* 0x000fe400000000e6 */
[----:B------:R-:W-:Y:S01]  /*14c30*/  FFMA R235, R4, 0.69314718246459960938, R229 ;  /* 0x3f31721804eb7823 */ /* 0x000fe200000000e5 */
[----:B------:R0:W-:Y:S04]  /*14c40*/  STS.128 [R0], R72 ;  /* 0x0000004800007388 */ /* 0x0001e80000000c00 */
[----:B------:R0:W-:Y:S04]  /*14c50*/  STS.128 [R0+0x80], R232 ;  /* 0x000080e800007388 */ /* 0x0001e80000000c00 */
[----:B------:R-:W-:Y:S06]  /*14c60*/  BAR.SYNC.DEFER_BLOCKING 0x0 ;  /* 0x0000000000007b1d */ /* 0x000fec0000010000 */
[----:B------:R-:W-:Y:S05]  /*14c70*/  @P5 EXIT ;  /* 0x000000000000594d */ /* 0x000fea0003800000 */
[----:B0-----:R-:W2:Y:S04]  /*14c80*/  LDL.LU R124, [R1+0x880] ;  /* 0x00088000017c7983 */ /* 0x001ea80000300800 */
[----:B------:R-:W0:Y:S04]  /*14c90*/  S2R R116, SR_CTAID.Y ;  /* 0x0000000000747919 */ /* 0x000e280000002600 */
[----:B------:R-:W1:Y:S01]  /*14ca0*/  LDS R7, [R252] ;  /* 0x00000000fc077984 */ /* 0x000e620000000800 */
[----:B0-----:R-:W-:-:S05]  /*14cb0*/  IMAD R0, R116, c[0x0][0x1cc], RZ ;  /* 0x0000730074007a24 */ /* 0x001fca00078e02ff */
[C---:B------:R-:W-:Y:S01]  /*14cc0*/  SHF.L.U32 R2, R0.reuse, 0x2, RZ ;  /* 0x0000000200027819 */ /* 0x040fe200000006ff */
[----:B------:R-:W-:Y:S01]  /*14cd0*/  IMAD.HI R0, R0, 0x4, RZ ;  /* 0x0000000400007827 */ /* 0x000fe200078e02ff */
[----:B--2---:R-:W-:-:S03]  /*14ce0*/  SHF.L.U32 R3, R124, 0x2, RZ ;  /* 0x000000027c037819 */ /* 0x004fc600000006ff */
[----:B------:R-:W-:Y:S01]  /*14cf0*/  IMAD.HI R5, R124, 0x4, RZ ;  /* 0x000000047c057827 */ /* 0x000fe200078e02ff */
[----:B------:R-:W-:-:S04]  /*14d00*/  IADD3 R2, P0, P1, R3, c[0x0][0x180], R2 ;  /* 0x0000600003027a10 */ /* 0x000fc8000791e002 */
[----:B------:R-:W-:-:S05]  /*14d10*/  IADD3.X R3, R5, c[0x0][0x184], R0, P0, P1 ;  /* 0x0000610005037a10 */ /* 0x000fca00007e2400 */
[----:B-1----:R-:W-:Y:S01]  /*14d20*/  STG.E [R2.64], R7 ;  /* 0x0000000702007986 */ /* 0x002fe2000c101904 */
[----:B------:R-:W-:Y:S05]  /*14d30*/  EXIT ;  /* 0x000000000000794d */ /* 0x000fea0003800000 */
.L_x_2:
[----:B------:R-:W-:-:S00]  /*14d40*/  BRA `(.L_x_2) ;  /* 0xfffffff000007947 */ /* 0x000fc0000383ffff */
[----:B------:R-:W-:-:S00]  /*14d50*/  NOP ;  /* 0x0000000000007918 */ /* 0x000fc00000000000 */
        /* <DEDUP_REMOVED lines=10> */
.L_x_3:


//--------------------- .nv.global.init           --------------------------
	.section	.nv.global.init,"aw",@progbits
.nv.global.init:
	.type		_$_str,@object
	.size		_$_str,(.L_0 - _$_str)
_$_str:
        /*0000*/ 	.byte	0x5f, 0x5f, 0x43, 0x55, 0x44, 0x41, 0x5f, 0x46, 0x54, 0x5a, 0x00
.L_0:


//--------------------- .nv.shared.attn_fwd       --------------------------
	.section	.nv.shared.attn_fwd,"aw",@nobits
	.sectionflags	@""
	.align	16
